//
// Generated by NVIDIA NVVM Compiler
//
// Compiler Build ID: CL-36424714
// Cuda compilation tools, release 13.0, V13.0.88
// Based on NVVM 20.0.0
//

.version 9.0
.target sm_100
.address_size 64

	// .globl	_Z23Single_head_flash_attenPfS_S_S_jf
// _ZZ23Single_head_flash_attenPfS_S_S_jfE8v_shared has been demoted
// _ZZ23Single_head_flash_attenPfS_S_S_jfE8k_shared has been demoted

.visible .entry _Z23Single_head_flash_attenPfS_S_S_jf(
	.param .u64 .ptr .align 1 _Z23Single_head_flash_attenPfS_S_S_jf_param_0,
	.param .u64 .ptr .align 1 _Z23Single_head_flash_attenPfS_S_S_jf_param_1,
	.param .u64 .ptr .align 1 _Z23Single_head_flash_attenPfS_S_S_jf_param_2,
	.param .u64 .ptr .align 1 _Z23Single_head_flash_attenPfS_S_S_jf_param_3,
	.param .u32 _Z23Single_head_flash_attenPfS_S_S_jf_param_4,
	.param .f32 _Z23Single_head_flash_attenPfS_S_S_jf_param_5
)
{
	.reg .pred 	%p<3>;
	.reg .b32 	%r<154>;
	.reg .b32 	%f<9227>;
	.reg .b64 	%rd<19>;
	// demoted variable
	.shared .align 4 .b8 _ZZ23Single_head_flash_attenPfS_S_S_jfE8v_shared[8192];
	// demoted variable
	.shared .align 4 .b8 _ZZ23Single_head_flash_attenPfS_S_S_jfE8k_shared[8192];
	ld.param.u64 	%rd4, [_Z23Single_head_flash_attenPfS_S_S_jf_param_0];
	ld.param.u32 	%r7, [_Z23Single_head_flash_attenPfS_S_S_jf_param_4];
	mov.u32 	%r8, %tid.x;
	mov.u32 	%r9, %ctaid.x;
	shl.b32 	%r10, %r9, 11;
	shl.b32 	%r152, %r8, 5;
	add.s32 	%r11, %r10, %r152;
	cvta.to.global.u64 	%rd5, %rd4;
	mul.wide.u32 	%rd6, %r11, 4;
	add.s64 	%rd7, %rd5, %rd6;
	ld.global.f32 	%f1, [%rd7];
	ld.global.f32 	%f2, [%rd7+4];
	ld.global.f32 	%f3, [%rd7+8];
	ld.global.f32 	%f4, [%rd7+12];
	ld.global.f32 	%f5, [%rd7+16];
	ld.global.f32 	%f6, [%rd7+20];
	ld.global.f32 	%f7, [%rd7+24];
	ld.global.f32 	%f8, [%rd7+28];
	ld.global.f32 	%f9, [%rd7+32];
	ld.global.f32 	%f10, [%rd7+36];
	ld.global.f32 	%f11, [%rd7+40];
	ld.global.f32 	%f12, [%rd7+44];
	ld.global.f32 	%f13, [%rd7+48];
	ld.global.f32 	%f14, [%rd7+52];
	ld.global.f32 	%f15, [%rd7+56];
	ld.global.f32 	%f16, [%rd7+60];
	ld.global.f32 	%f17, [%rd7+64];
	ld.global.f32 	%f18, [%rd7+68];
	ld.global.f32 	%f19, [%rd7+72];
	ld.global.f32 	%f20, [%rd7+76];
	ld.global.f32 	%f21, [%rd7+80];
	ld.global.f32 	%f22, [%rd7+84];
	ld.global.f32 	%f23, [%rd7+88];
	ld.global.f32 	%f24, [%rd7+92];
	ld.global.f32 	%f25, [%rd7+96];
	ld.global.f32 	%f26, [%rd7+100];
	ld.global.f32 	%f27, [%rd7+104];
	ld.global.f32 	%f28, [%rd7+108];
	ld.global.f32 	%f29, [%rd7+112];
	ld.global.f32 	%f30, [%rd7+116];
	ld.global.f32 	%f31, [%rd7+120];
	ld.global.f32 	%f32, [%rd7+124];
	bar.sync 	0;
	setp.lt.u32 	%p1, %r7, 64;
	mov.f32 	%f9194, 0f00000000;
	mov.f32 	%f9195, %f9194;
	mov.f32 	%f9196, %f9194;
	mov.f32 	%f9197, %f9194;
	mov.f32 	%f9198, %f9194;
	mov.f32 	%f9199, %f9194;
	mov.f32 	%f9200, %f9194;
	mov.f32 	%f9201, %f9194;
	mov.f32 	%f9202, %f9194;
	mov.f32 	%f9203, %f9194;
	mov.f32 	%f9204, %f9194;
	mov.f32 	%f9205, %f9194;
	mov.f32 	%f9206, %f9194;
	mov.f32 	%f9207, %f9194;
	mov.f32 	%f9208, %f9194;
	mov.f32 	%f9209, %f9194;
	mov.f32 	%f9210, %f9194;
	mov.f32 	%f9211, %f9194;
	mov.f32 	%f9212, %f9194;
	mov.f32 	%f9213, %f9194;
	mov.f32 	%f9214, %f9194;
	mov.f32 	%f9215, %f9194;
	mov.f32 	%f9216, %f9194;
	mov.f32 	%f9217, %f9194;
	mov.f32 	%f9218, %f9194;
	mov.f32 	%f9219, %f9194;
	mov.f32 	%f9220, %f9194;
	mov.f32 	%f9221, %f9194;
	mov.f32 	%f9222, %f9194;
	mov.f32 	%f9223, %f9194;
	mov.f32 	%f9224, %f9194;
	mov.f32 	%f9225, %f9194;
	mov.f32 	%f9226, %f9194;
	@%p1 bra 	$L__BB0_3;
	shr.u32 	%r12, %r7, 6;
	neg.s32 	%r153, %r12;
	mov.f32 	%f9194, 0f00000000;
	shl.b32 	%r14, %r8, 7;
	mov.u32 	%r15, _ZZ23Single_head_flash_attenPfS_S_S_jfE8k_shared;
	add.s32 	%r16, %r15, %r14;
	mov.u32 	%r17, _ZZ23Single_head_flash_attenPfS_S_S_jfE8v_shared;
	add.s32 	%r18, %r17, %r14;
$L__BB0_2:
	ld.param.f32 	%f9160, [_Z23Single_head_flash_attenPfS_S_S_jf_param_5];
	ld.param.u64 	%rd17, [_Z23Single_head_flash_attenPfS_S_S_jf_param_2];
	ld.param.u64 	%rd16, [_Z23Single_head_flash_attenPfS_S_S_jf_param_1];
	cvta.to.global.u64 	%rd8, %rd16;
	mul.wide.u32 	%rd9, %r152, 4;
	add.s64 	%rd10, %rd8, %rd9;
	ld.global.f32 	%f135, [%rd10];
	st.shared.f32 	[%r16], %f135;
	cvta.to.global.u64 	%rd11, %rd17;
	add.s64 	%rd12, %rd11, %rd9;
	ld.global.f32 	%f136, [%rd12];
	st.shared.f32 	[%r18], %f136;
	ld.global.f32 	%f137, [%rd10+4];
	st.shared.f32 	[%r16+4], %f137;
	ld.global.f32 	%f138, [%rd12+4];
	st.shared.f32 	[%r18+4], %f138;
	ld.global.f32 	%f139, [%rd10+8];
	st.shared.f32 	[%r16+8], %f139;
	ld.global.f32 	%f140, [%rd12+8];
	st.shared.f32 	[%r18+8], %f140;
	ld.global.f32 	%f141, [%rd10+12];
	st.shared.f32 	[%r16+12], %f141;
	ld.global.f32 	%f142, [%rd12+12];
	st.shared.f32 	[%r18+12], %f142;
	ld.global.f32 	%f143, [%rd10+16];
	st.shared.f32 	[%r16+16], %f143;
	ld.global.f32 	%f144, [%rd12+16];
	st.shared.f32 	[%r18+16], %f144;
	ld.global.f32 	%f145, [%rd10+20];
	st.shared.f32 	[%r16+20], %f145;
	ld.global.f32 	%f146, [%rd12+20];
	st.shared.f32 	[%r18+20], %f146;
	ld.global.f32 	%f147, [%rd10+24];
	st.shared.f32 	[%r16+24], %f147;
	ld.global.f32 	%f148, [%rd12+24];
	st.shared.f32 	[%r18+24], %f148;
	ld.global.f32 	%f149, [%rd10+28];
	st.shared.f32 	[%r16+28], %f149;
	ld.global.f32 	%f150, [%rd12+28];
	st.shared.f32 	[%r18+28], %f150;
	ld.global.f32 	%f151, [%rd10+32];
	st.shared.f32 	[%r16+32], %f151;
	ld.global.f32 	%f152, [%rd12+32];
	st.shared.f32 	[%r18+32], %f152;
	ld.global.f32 	%f153, [%rd10+36];
	st.shared.f32 	[%r16+36], %f153;
	ld.global.f32 	%f154, [%rd12+36];
	st.shared.f32 	[%r18+36], %f154;
	ld.global.f32 	%f155, [%rd10+40];
	st.shared.f32 	[%r16+40], %f155;
	ld.global.f32 	%f156, [%rd12+40];
	st.shared.f32 	[%r18+40], %f156;
	ld.global.f32 	%f157, [%rd10+44];
	st.shared.f32 	[%r16+44], %f157;
	ld.global.f32 	%f158, [%rd12+44];
	st.shared.f32 	[%r18+44], %f158;
	ld.global.f32 	%f159, [%rd10+48];
	st.shared.f32 	[%r16+48], %f159;
	ld.global.f32 	%f160, [%rd12+48];
	st.shared.f32 	[%r18+48], %f160;
	ld.global.f32 	%f161, [%rd10+52];
	st.shared.f32 	[%r16+52], %f161;
	ld.global.f32 	%f162, [%rd12+52];
	st.shared.f32 	[%r18+52], %f162;
	ld.global.f32 	%f163, [%rd10+56];
	st.shared.f32 	[%r16+56], %f163;
	ld.global.f32 	%f164, [%rd12+56];
	st.shared.f32 	[%r18+56], %f164;
	ld.global.f32 	%f165, [%rd10+60];
	st.shared.f32 	[%r16+60], %f165;
	ld.global.f32 	%f166, [%rd12+60];
	st.shared.f32 	[%r18+60], %f166;
	ld.global.f32 	%f167, [%rd10+64];
	st.shared.f32 	[%r16+64], %f167;
	ld.global.f32 	%f168, [%rd12+64];
	st.shared.f32 	[%r18+64], %f168;
	ld.global.f32 	%f169, [%rd10+68];
	st.shared.f32 	[%r16+68], %f169;
	ld.global.f32 	%f170, [%rd12+68];
	st.shared.f32 	[%r18+68], %f170;
	ld.global.f32 	%f171, [%rd10+72];
	st.shared.f32 	[%r16+72], %f171;
	ld.global.f32 	%f172, [%rd12+72];
	st.shared.f32 	[%r18+72], %f172;
	ld.global.f32 	%f173, [%rd10+76];
	st.shared.f32 	[%r16+76], %f173;
	ld.global.f32 	%f174, [%rd12+76];
	st.shared.f32 	[%r18+76], %f174;
	ld.global.f32 	%f175, [%rd10+80];
	st.shared.f32 	[%r16+80], %f175;
	ld.global.f32 	%f176, [%rd12+80];
	st.shared.f32 	[%r18+80], %f176;
	ld.global.f32 	%f177, [%rd10+84];
	st.shared.f32 	[%r16+84], %f177;
	ld.global.f32 	%f178, [%rd12+84];
	st.shared.f32 	[%r18+84], %f178;
	ld.global.f32 	%f179, [%rd10+88];
	st.shared.f32 	[%r16+88], %f179;
	ld.global.f32 	%f180, [%rd12+88];
	st.shared.f32 	[%r18+88], %f180;
	ld.global.f32 	%f181, [%rd10+92];
	st.shared.f32 	[%r16+92], %f181;
	ld.global.f32 	%f182, [%rd12+92];
	st.shared.f32 	[%r18+92], %f182;
	ld.global.f32 	%f183, [%rd10+96];
	st.shared.f32 	[%r16+96], %f183;
	ld.global.f32 	%f184, [%rd12+96];
	st.shared.f32 	[%r18+96], %f184;
	ld.global.f32 	%f185, [%rd10+100];
	st.shared.f32 	[%r16+100], %f185;
	ld.global.f32 	%f186, [%rd12+100];
	st.shared.f32 	[%r18+100], %f186;
	ld.global.f32 	%f187, [%rd10+104];
	st.shared.f32 	[%r16+104], %f187;
	ld.global.f32 	%f188, [%rd12+104];
	st.shared.f32 	[%r18+104], %f188;
	ld.global.f32 	%f189, [%rd10+108];
	st.shared.f32 	[%r16+108], %f189;
	ld.global.f32 	%f190, [%rd12+108];
	st.shared.f32 	[%r18+108], %f190;
	ld.global.f32 	%f191, [%rd10+112];
	st.shared.f32 	[%r16+112], %f191;
	ld.global.f32 	%f192, [%rd12+112];
	st.shared.f32 	[%r18+112], %f192;
	ld.global.f32 	%f193, [%rd10+116];
	st.shared.f32 	[%r16+116], %f193;
	ld.global.f32 	%f194, [%rd12+116];
	st.shared.f32 	[%r18+116], %f194;
	ld.global.f32 	%f195, [%rd10+120];
	st.shared.f32 	[%r16+120], %f195;
	ld.global.f32 	%f196, [%rd12+120];
	st.shared.f32 	[%r18+120], %f196;
	ld.global.f32 	%f197, [%rd10+124];
	st.shared.f32 	[%r16+124], %f197;
	ld.global.f32 	%f198, [%rd12+124];
	st.shared.f32 	[%r18+124], %f198;
	bar.sync 	0;
	ld.shared.f32 	%f199, [_ZZ23Single_head_flash_attenPfS_S_S_jfE8k_shared];
	fma.rn.f32 	%f200, %f1, %f199, 0f00000000;
	ld.shared.f32 	%f201, [_ZZ23Single_head_flash_attenPfS_S_S_jfE8k_shared+4];
	fma.rn.f32 	%f202, %f2, %f201, %f200;
	ld.shared.f32 	%f203, [_ZZ23Single_head_flash_attenPfS_S_S_jfE8k_shared+8];
	fma.rn.f32 	%f204, %f3, %f203, %f202;
	ld.shared.f32 	%f205, [_ZZ23Single_head_flash_attenPfS_S_S_jfE8k_shared+12];
	fma.rn.f32 	%f206, %f4, %f205, %f204;
	ld.shared.f32 	%f207, [_ZZ23Single_head_flash_attenPfS_S_S_jfE8k_shared+16];
	fma.rn.f32 	%f208, %f5, %f207, %f206;
	ld.shared.f32 	%f209, [_ZZ23Single_head_flash_attenPfS_S_S_jfE8k_shared+20];
	fma.rn.f32 	%f210, %f6, %f209, %f208;
	ld.shared.f32 	%f211, [_ZZ23Single_head_flash_attenPfS_S_S_jfE8k_shared+24];
	fma.rn.f32 	%f212, %f7, %f211, %f210;
	ld.shared.f32 	%f213, [_ZZ23Single_head_flash_attenPfS_S_S_jfE8k_shared+28];
	fma.rn.f32 	%f214, %f8, %f213, %f212;
	ld.shared.f32 	%f215, [_ZZ23Single_head_flash_attenPfS_S_S_jfE8k_shared+32];
	fma.rn.f32 	%f216, %f9, %f215, %f214;
	ld.shared.f32 	%f217, [_ZZ23Single_head_flash_attenPfS_S_S_jfE8k_shared+36];
	fma.rn.f32 	%f218, %f10, %f217, %f216;
	ld.shared.f32 	%f219, [_ZZ23Single_head_flash_attenPfS_S_S_jfE8k_shared+40];
	fma.rn.f32 	%f220, %f11, %f219, %f218;
	ld.shared.f32 	%f221, [_ZZ23Single_head_flash_attenPfS_S_S_jfE8k_shared+44];
	fma.rn.f32 	%f222, %f12, %f221, %f220;
	ld.shared.f32 	%f223, [_ZZ23Single_head_flash_attenPfS_S_S_jfE8k_shared+48];
	fma.rn.f32 	%f224, %f13, %f223, %f222;
	ld.shared.f32 	%f225, [_ZZ23Single_head_flash_attenPfS_S_S_jfE8k_shared+52];
	fma.rn.f32 	%f226, %f14, %f225, %f224;
	ld.shared.f32 	%f227, [_ZZ23Single_head_flash_attenPfS_S_S_jfE8k_shared+56];
	fma.rn.f32 	%f228, %f15, %f227, %f226;
	ld.shared.f32 	%f229, [_ZZ23Single_head_flash_attenPfS_S_S_jfE8k_shared+60];
	fma.rn.f32 	%f230, %f16, %f229, %f228;
	ld.shared.f32 	%f231, [_ZZ23Single_head_flash_attenPfS_S_S_jfE8k_shared+64];
	fma.rn.f32 	%f232, %f17, %f231, %f230;
	ld.shared.f32 	%f233, [_ZZ23Single_head_flash_attenPfS_S_S_jfE8k_shared+68];
	fma.rn.f32 	%f234, %f18, %f233, %f232;
	ld.shared.f32 	%f235, [_ZZ23Single_head_flash_attenPfS_S_S_jfE8k_shared+72];
	fma.rn.f32 	%f236, %f19, %f235, %f234;
	ld.shared.f32 	%f237, [_ZZ23Single_head_flash_attenPfS_S_S_jfE8k_shared+76];
	fma.rn.f32 	%f238, %f20, %f237, %f236;
	ld.shared.f32 	%f239, [_ZZ23Single_head_flash_attenPfS_S_S_jfE8k_shared+80];
	fma.rn.f32 	%f240, %f21, %f239, %f238;
	ld.shared.f32 	%f241, [_ZZ23Single_head_flash_attenPfS_S_S_jfE8k_shared+84];
	fma.rn.f32 	%f242, %f22, %f241, %f240;
	ld.shared.f32 	%f243, [_ZZ23Single_head_flash_attenPfS_S_S_jfE8k_shared+88];
	fma.rn.f32 	%f244, %f23, %f243, %f242;
	ld.shared.f32 	%f245, [_ZZ23Single_head_flash_attenPfS_S_S_jfE8k_shared+92];
	fma.rn.f32 	%f246, %f24, %f245, %f244;
	ld.shared.f32 	%f247, [_ZZ23Single_head_flash_attenPfS_S_S_jfE8k_shared+96];
	fma.rn.f32 	%f248, %f25, %f247, %f246;
	ld.shared.f32 	%f249, [_ZZ23Single_head_flash_attenPfS_S_S_jfE8k_shared+100];
	fma.rn.f32 	%f250, %f26, %f249, %f248;
	ld.shared.f32 	%f251, [_ZZ23Single_head_flash_attenPfS_S_S_jfE8k_shared+104];
	fma.rn.f32 	%f252, %f27, %f251, %f250;
	ld.shared.f32 	%f253, [_ZZ23Single_head_flash_attenPfS_S_S_jfE8k_shared+108];
	fma.rn.f32 	%f254, %f28, %f253, %f252;
	ld.shared.f32 	%f255, [_ZZ23Single_head_flash_attenPfS_S_S_jfE8k_shared+112];
	fma.rn.f32 	%f256, %f29, %f255, %f254;
	ld.shared.f32 	%f257, [_ZZ23Single_head_flash_attenPfS_S_S_jfE8k_shared+116];
	fma.rn.f32 	%f258, %f30, %f257, %f256;
	ld.shared.f32 	%f259, [_ZZ23Single_head_flash_attenPfS_S_S_jfE8k_shared+120];
	fma.rn.f32 	%f260, %f31, %f259, %f258;
	ld.shared.f32 	%f261, [_ZZ23Single_head_flash_attenPfS_S_S_jfE8k_shared+124];
	fma.rn.f32 	%f262, %f32, %f261, %f260;
	mul.f32 	%f263, %f9160, %f262;
	fma.rn.f32 	%f264, %f263, 0f3BBB989D, 0f3F000000;
	cvt.sat.f32.f32 	%f265, %f264;
	mov.f32 	%f266, 0f4B400001;
	mov.f32 	%f267, 0f437C0000;
	fma.rm.f32 	%f268, %f265, %f267, %f266;
	add.f32 	%f269, %f268, 0fCB40007F;
	neg.f32 	%f270, %f269;
	fma.rn.f32 	%f271, %f263, 0f3FB8AA3B, %f270;
	fma.rn.f32 	%f272, %f263, 0f32A57060, %f271;
	mov.b32 	%r19, %f268;
	shl.b32 	%r20, %r19, 23;
	mov.b32 	%f273, %r20;
	ex2.approx.ftz.f32 	%f274, %f272;
	mul.f32 	%f275, %f274, %f273;
	add.f32 	%f276, %f9226, %f275;
	ld.shared.f32 	%f277, [_ZZ23Single_head_flash_attenPfS_S_S_jfE8k_shared+128];
	fma.rn.f32 	%f278, %f1, %f277, 0f00000000;
	ld.shared.f32 	%f279, [_ZZ23Single_head_flash_attenPfS_S_S_jfE8k_shared+132];
	fma.rn.f32 	%f280, %f2, %f279, %f278;
	ld.shared.f32 	%f281, [_ZZ23Single_head_flash_attenPfS_S_S_jfE8k_shared+136];
	fma.rn.f32 	%f282, %f3, %f281, %f280;
	ld.shared.f32 	%f283, [_ZZ23Single_head_flash_attenPfS_S_S_jfE8k_shared+140];
	fma.rn.f32 	%f284, %f4, %f283, %f282;
	ld.shared.f32 	%f285, [_ZZ23Single_head_flash_attenPfS_S_S_jfE8k_shared+144];
	fma.rn.f32 	%f286, %f5, %f285, %f284;
	ld.shared.f32 	%f287, [_ZZ23Single_head_flash_attenPfS_S_S_jfE8k_shared+148];
	fma.rn.f32 	%f288, %f6, %f287, %f286;
	ld.shared.f32 	%f289, [_ZZ23Single_head_flash_attenPfS_S_S_jfE8k_shared+152];
	fma.rn.f32 	%f290, %f7, %f289, %f288;
	ld.shared.f32 	%f291, [_ZZ23Single_head_flash_attenPfS_S_S_jfE8k_shared+156];
	fma.rn.f32 	%f292, %f8, %f291, %f290;
	ld.shared.f32 	%f293, [_ZZ23Single_head_flash_attenPfS_S_S_jfE8k_shared+160];
	fma.rn.f32 	%f294, %f9, %f293, %f292;
	ld.shared.f32 	%f295, [_ZZ23Single_head_flash_attenPfS_S_S_jfE8k_shared+164];
	fma.rn.f32 	%f296, %f10, %f295, %f294;
	ld.shared.f32 	%f297, [_ZZ23Single_head_flash_attenPfS_S_S_jfE8k_shared+168];
	fma.rn.f32 	%f298, %f11, %f297, %f296;
	ld.shared.f32 	%f299, [_ZZ23Single_head_flash_attenPfS_S_S_jfE8k_shared+172];
	fma.rn.f32 	%f300, %f12, %f299, %f298;
	ld.shared.f32 	%f301, [_ZZ23Single_head_flash_attenPfS_S_S_jfE8k_shared+176];
	fma.rn.f32 	%f302, %f13, %f301, %f300;
	ld.shared.f32 	%f303, [_ZZ23Single_head_flash_attenPfS_S_S_jfE8k_shared+180];
	fma.rn.f32 	%f304, %f14, %f303, %f302;
	ld.shared.f32 	%f305, [_ZZ23Single_head_flash_attenPfS_S_S_jfE8k_shared+184];
	fma.rn.f32 	%f306, %f15, %f305, %f304;
	ld.shared.f32 	%f307, [_ZZ23Single_head_flash_attenPfS_S_S_jfE8k_shared+188];
	fma.rn.f32 	%f308, %f16, %f307, %f306;
	ld.shared.f32 	%f309, [_ZZ23Single_head_flash_attenPfS_S_S_jfE8k_shared+192];
	fma.rn.f32 	%f310, %f17, %f309, %f308;
	ld.shared.f32 	%f311, [_ZZ23Single_head_flash_attenPfS_S_S_jfE8k_shared+196];
	fma.rn.f32 	%f312, %f18, %f311, %f310;
	ld.shared.f32 	%f313, [_ZZ23Single_head_flash_attenPfS_S_S_jfE8k_shared+200];
	fma.rn.f32 	%f314, %f19, %f313, %f312;
	ld.shared.f32 	%f315, [_ZZ23Single_head_flash_attenPfS_S_S_jfE8k_shared+204];
	fma.rn.f32 	%f316, %f20, %f315, %f314;
	ld.shared.f32 	%f317, [_ZZ23Single_head_flash_attenPfS_S_S_jfE8k_shared+208];
	fma.rn.f32 	%f318, %f21, %f317, %f316;
	ld.shared.f32 	%f319, [_ZZ23Single_head_flash_attenPfS_S_S_jfE8k_shared+212];
	fma.rn.f32 	%f320, %f22, %f319, %f318;
	ld.shared.f32 	%f321, [_ZZ23Single_head_flash_attenPfS_S_S_jfE8k_shared+216];
	fma.rn.f32 	%f322, %f23, %f321, %f320;
	ld.shared.f32 	%f323, [_ZZ23Single_head_flash_attenPfS_S_S_jfE8k_shared+220];
	fma.rn.f32 	%f324, %f24, %f323, %f322;
	ld.shared.f32 	%f325, [_ZZ23Single_head_flash_attenPfS_S_S_jfE8k_shared+224];
	fma.rn.f32 	%f326, %f25, %f325, %f324;
	ld.shared.f32 	%f327, [_ZZ23Single_head_flash_attenPfS_S_S_jfE8k_shared+228];
	fma.rn.f32 	%f328, %f26, %f327, %f326;
	ld.shared.f32 	%f329, [_ZZ23Single_head_flash_attenPfS_S_S_jfE8k_shared+232];
	fma.rn.f32 	%f330, %f27, %f329, %f328;
	ld.shared.f32 	%f331, [_ZZ23Single_head_flash_attenPfS_S_S_jfE8k_shared+236];
	fma.rn.f32 	%f332, %f28, %f331, %f330;
	ld.shared.f32 	%f333, [_ZZ23Single_head_flash_attenPfS_S_S_jfE8k_shared+240];
	fma.rn.f32 	%f334, %f29, %f333, %f332;
	ld.shared.f32 	%f335, [_ZZ23Single_head_flash_attenPfS_S_S_jfE8k_shared+244];
	fma.rn.f32 	%f336, %f30, %f335, %f334;
	ld.shared.f32 	%f337, [_ZZ23Single_head_flash_attenPfS_S_S_jfE8k_shared+248];
	fma.rn.f32 	%f338, %f31, %f337, %f336;
	ld.shared.f32 	%f339, [_ZZ23Single_head_flash_attenPfS_S_S_jfE8k_shared+252];
	fma.rn.f32 	%f340, %f32, %f339, %f338;
	mul.f32 	%f341, %f9160, %f340;
	fma.rn.f32 	%f342, %f341, 0f3BBB989D, 0f3F000000;
	cvt.sat.f32.f32 	%f343, %f342;
	fma.rm.f32 	%f344, %f343, %f267, %f266;
	add.f32 	%f345, %f344, 0fCB40007F;
	neg.f32 	%f346, %f345;
	fma.rn.f32 	%f347, %f341, 0f3FB8AA3B, %f346;
	fma.rn.f32 	%f348, %f341, 0f32A57060, %f347;
	mov.b32 	%r21, %f344;
	shl.b32 	%r22, %r21, 23;
	mov.b32 	%f349, %r22;
	ex2.approx.ftz.f32 	%f350, %f348;
	mul.f32 	%f351, %f350, %f349;
	add.f32 	%f352, %f276, %f351;
	ld.shared.f32 	%f353, [_ZZ23Single_head_flash_attenPfS_S_S_jfE8k_shared+256];
	fma.rn.f32 	%f354, %f1, %f353, 0f00000000;
	ld.shared.f32 	%f355, [_ZZ23Single_head_flash_attenPfS_S_S_jfE8k_shared+260];
	fma.rn.f32 	%f356, %f2, %f355, %f354;
	ld.shared.f32 	%f357, [_ZZ23Single_head_flash_attenPfS_S_S_jfE8k_shared+264];
	fma.rn.f32 	%f358, %f3, %f357, %f356;
	ld.shared.f32 	%f359, [_ZZ23Single_head_flash_attenPfS_S_S_jfE8k_shared+268];
	fma.rn.f32 	%f360, %f4, %f359, %f358;
	ld.shared.f32 	%f361, [_ZZ23Single_head_flash_attenPfS_S_S_jfE8k_shared+272];
	fma.rn.f32 	%f362, %f5, %f361, %f360;
	ld.shared.f32 	%f363, [_ZZ23Single_head_flash_attenPfS_S_S_jfE8k_shared+276];
	fma.rn.f32 	%f364, %f6, %f363, %f362;
	ld.shared.f32 	%f365, [_ZZ23Single_head_flash_attenPfS_S_S_jfE8k_shared+280];
	fma.rn.f32 	%f366, %f7, %f365, %f364;
	ld.shared.f32 	%f367, [_ZZ23Single_head_flash_attenPfS_S_S_jfE8k_shared+284];
	fma.rn.f32 	%f368, %f8, %f367, %f366;
	ld.shared.f32 	%f369, [_ZZ23Single_head_flash_attenPfS_S_S_jfE8k_shared+288];
	fma.rn.f32 	%f370, %f9, %f369, %f368;
	ld.shared.f32 	%f371, [_ZZ23Single_head_flash_attenPfS_S_S_jfE8k_shared+292];
	fma.rn.f32 	%f372, %f10, %f371, %f370;
	ld.shared.f32 	%f373, [_ZZ23Single_head_flash_attenPfS_S_S_jfE8k_shared+296];
	fma.rn.f32 	%f374, %f11, %f373, %f372;
	ld.shared.f32 	%f375, [_ZZ23Single_head_flash_attenPfS_S_S_jfE8k_shared+300];
	fma.rn.f32 	%f376, %f12, %f375, %f374;
	ld.shared.f32 	%f377, [_ZZ23Single_head_flash_attenPfS_S_S_jfE8k_shared+304];
	fma.rn.f32 	%f378, %f13, %f377, %f376;
	ld.shared.f32 	%f379, [_ZZ23Single_head_flash_attenPfS_S_S_jfE8k_shared+308];
	fma.rn.f32 	%f380, %f14, %f379, %f378;
	ld.shared.f32 	%f381, [_ZZ23Single_head_flash_attenPfS_S_S_jfE8k_shared+312];
	fma.rn.f32 	%f382, %f15, %f381, %f380;
	ld.shared.f32 	%f383, [_ZZ23Single_head_flash_attenPfS_S_S_jfE8k_shared+316];
	fma.rn.f32 	%f384, %f16, %f383, %f382;
	ld.shared.f32 	%f385, [_ZZ23Single_head_flash_attenPfS_S_S_jfE8k_shared+320];
	fma.rn.f32 	%f386, %f17, %f385, %f384;
	ld.shared.f32 	%f387, [_ZZ23Single_head_flash_attenPfS_S_S_jfE8k_shared+324];
	fma.rn.f32 	%f388, %f18, %f387, %f386;
	ld.shared.f32 	%f389, [_ZZ23Single_head_flash_attenPfS_S_S_jfE8k_shared+328];
	fma.rn.f32 	%f390, %f19, %f389, %f388;
	ld.shared.f32 	%f391, [_ZZ23Single_head_flash_attenPfS_S_S_jfE8k_shared+332];
	fma.rn.f32 	%f392, %f20, %f391, %f390;
	ld.shared.f32 	%f393, [_ZZ23Single_head_flash_attenPfS_S_S_jfE8k_shared+336];
	fma.rn.f32 	%f394, %f21, %f393, %f392;
	ld.shared.f32 	%f395, [_ZZ23Single_head_flash_attenPfS_S_S_jfE8k_shared+340];
	fma.rn.f32 	%f396, %f22, %f395, %f394;
	ld.shared.f32 	%f397, [_ZZ23Single_head_flash_attenPfS_S_S_jfE8k_shared+344];
	fma.rn.f32 	%f398, %f23, %f397, %f396;
	ld.shared.f32 	%f399, [_ZZ23Single_head_flash_attenPfS_S_S_jfE8k_shared+348];
	fma.rn.f32 	%f400, %f24, %f399, %f398;
	ld.shared.f32 	%f401, [_ZZ23Single_head_flash_attenPfS_S_S_jfE8k_shared+352];
	fma.rn.f32 	%f402, %f25, %f401, %f400;
	ld.shared.f32 	%f403, [_ZZ23Single_head_flash_attenPfS_S_S_jfE8k_shared+356];
	fma.rn.f32 	%f404, %f26, %f403, %f402;
	ld.shared.f32 	%f405, [_ZZ23Single_head_flash_attenPfS_S_S_jfE8k_shared+360];
	fma.rn.f32 	%f406, %f27, %f405, %f404;
	ld.shared.f32 	%f407, [_ZZ23Single_head_flash_attenPfS_S_S_jfE8k_shared+364];
	fma.rn.f32 	%f408, %f28, %f407, %f406;
	ld.shared.f32 	%f409, [_ZZ23Single_head_flash_attenPfS_S_S_jfE8k_shared+368];
	fma.rn.f32 	%f410, %f29, %f409, %f408;
	ld.shared.f32 	%f411, [_ZZ23Single_head_flash_attenPfS_S_S_jfE8k_shared+372];
	fma.rn.f32 	%f412, %f30, %f411, %f410;
	ld.shared.f32 	%f413, [_ZZ23Single_head_flash_attenPfS_S_S_jfE8k_shared+376];
	fma.rn.f32 	%f414, %f31, %f413, %f412;
	ld.shared.f32 	%f415, [_ZZ23Single_head_flash_attenPfS_S_S_jfE8k_shared+380];
	fma.rn.f32 	%f416, %f32, %f415, %f414;
	mul.f32 	%f417, %f9160, %f416;
	fma.rn.f32 	%f418, %f417, 0f3BBB989D, 0f3F000000;
	cvt.sat.f32.f32 	%f419, %f418;
	fma.rm.f32 	%f420, %f419, %f267, %f266;
	add.f32 	%f421, %f420, 0fCB40007F;
	neg.f32 	%f422, %f421;
	fma.rn.f32 	%f423, %f417, 0f3FB8AA3B, %f422;
	fma.rn.f32 	%f424, %f417, 0f32A57060, %f423;
	mov.b32 	%r23, %f420;
	shl.b32 	%r24, %r23, 23;
	mov.b32 	%f425, %r24;
	ex2.approx.ftz.f32 	%f426, %f424;
	mul.f32 	%f427, %f426, %f425;
	add.f32 	%f428, %f352, %f427;
	ld.shared.f32 	%f429, [_ZZ23Single_head_flash_attenPfS_S_S_jfE8k_shared+384];
	fma.rn.f32 	%f430, %f1, %f429, 0f00000000;
	ld.shared.f32 	%f431, [_ZZ23Single_head_flash_attenPfS_S_S_jfE8k_shared+388];
	fma.rn.f32 	%f432, %f2, %f431, %f430;
	ld.shared.f32 	%f433, [_ZZ23Single_head_flash_attenPfS_S_S_jfE8k_shared+392];
	fma.rn.f32 	%f434, %f3, %f433, %f432;
	ld.shared.f32 	%f435, [_ZZ23Single_head_flash_attenPfS_S_S_jfE8k_shared+396];
	fma.rn.f32 	%f436, %f4, %f435, %f434;
	ld.shared.f32 	%f437, [_ZZ23Single_head_flash_attenPfS_S_S_jfE8k_shared+400];
	fma.rn.f32 	%f438, %f5, %f437, %f436;
	ld.shared.f32 	%f439, [_ZZ23Single_head_flash_attenPfS_S_S_jfE8k_shared+404];
	fma.rn.f32 	%f440, %f6, %f439, %f438;
	ld.shared.f32 	%f441, [_ZZ23Single_head_flash_attenPfS_S_S_jfE8k_shared+408];
	fma.rn.f32 	%f442, %f7, %f441, %f440;
	ld.shared.f32 	%f443, [_ZZ23Single_head_flash_attenPfS_S_S_jfE8k_shared+412];
	fma.rn.f32 	%f444, %f8, %f443, %f442;
	ld.shared.f32 	%f445, [_ZZ23Single_head_flash_attenPfS_S_S_jfE8k_shared+416];
	fma.rn.f32 	%f446, %f9, %f445, %f444;
	ld.shared.f32 	%f447, [_ZZ23Single_head_flash_attenPfS_S_S_jfE8k_shared+420];
	fma.rn.f32 	%f448, %f10, %f447, %f446;
	ld.shared.f32 	%f449, [_ZZ23Single_head_flash_attenPfS_S_S_jfE8k_shared+424];
	fma.rn.f32 	%f450, %f11, %f449, %f448;
	ld.shared.f32 	%f451, [_ZZ23Single_head_flash_attenPfS_S_S_jfE8k_shared+428];
	fma.rn.f32 	%f452, %f12, %f451, %f450;
	ld.shared.f32 	%f453, [_ZZ23Single_head_flash_attenPfS_S_S_jfE8k_shared+432];
	fma.rn.f32 	%f454, %f13, %f453, %f452;
	ld.shared.f32 	%f455, [_ZZ23Single_head_flash_attenPfS_S_S_jfE8k_shared+436];
	fma.rn.f32 	%f456, %f14, %f455, %f454;
	ld.shared.f32 	%f457, [_ZZ23Single_head_flash_attenPfS_S_S_jfE8k_shared+440];
	fma.rn.f32 	%f458, %f15, %f457, %f456;
	ld.shared.f32 	%f459, [_ZZ23Single_head_flash_attenPfS_S_S_jfE8k_shared+444];
	fma.rn.f32 	%f460, %f16, %f459, %f458;
	ld.shared.f32 	%f461, [_ZZ23Single_head_flash_attenPfS_S_S_jfE8k_shared+448];
	fma.rn.f32 	%f462, %f17, %f461, %f460;
	ld.shared.f32 	%f463, [_ZZ23Single_head_flash_attenPfS_S_S_jfE8k_shared+452];
	fma.rn.f32 	%f464, %f18, %f463, %f462;
	ld.shared.f32 	%f465, [_ZZ23Single_head_flash_attenPfS_S_S_jfE8k_shared+456];
	fma.rn.f32 	%f466, %f19, %f465, %f464;
	ld.shared.f32 	%f467, [_ZZ23Single_head_flash_attenPfS_S_S_jfE8k_shared+460];
	fma.rn.f32 	%f468, %f20, %f467, %f466;
	ld.shared.f32 	%f469, [_ZZ23Single_head_flash_attenPfS_S_S_jfE8k_shared+464];
	fma.rn.f32 	%f470, %f21, %f469, %f468;
	ld.shared.f32 	%f471, [_ZZ23Single_head_flash_attenPfS_S_S_jfE8k_shared+468];
	fma.rn.f32 	%f472, %f22, %f471, %f470;
	ld.shared.f32 	%f473, [_ZZ23Single_head_flash_attenPfS_S_S_jfE8k_shared+472];
	fma.rn.f32 	%f474, %f23, %f473, %f472;
	ld.shared.f32 	%f475, [_ZZ23Single_head_flash_attenPfS_S_S_jfE8k_shared+476];
	fma.rn.f32 	%f476, %f24, %f475, %f474;
	ld.shared.f32 	%f477, [_ZZ23Single_head_flash_attenPfS_S_S_jfE8k_shared+480];
	fma.rn.f32 	%f478, %f25, %f477, %f476;
	ld.shared.f32 	%f479, [_ZZ23Single_head_flash_attenPfS_S_S_jfE8k_shared+484];
	fma.rn.f32 	%f480, %f26, %f479, %f478;
	ld.shared.f32 	%f481, [_ZZ23Single_head_flash_attenPfS_S_S_jfE8k_shared+488];
	fma.rn.f32 	%f482, %f27, %f481, %f480;
	ld.shared.f32 	%f483, [_ZZ23Single_head_flash_attenPfS_S_S_jfE8k_shared+492];
	fma.rn.f32 	%f484, %f28, %f483, %f482;
	ld.shared.f32 	%f485, [_ZZ23Single_head_flash_attenPfS_S_S_jfE8k_shared+496];
	fma.rn.f32 	%f486, %f29, %f485, %f484;
	ld.shared.f32 	%f487, [_ZZ23Single_head_flash_attenPfS_S_S_jfE8k_shared+500];
	fma.rn.f32 	%f488, %f30, %f487, %f486;
	ld.shared.f32 	%f489, [_ZZ23Single_head_flash_attenPfS_S_S_jfE8k_shared+504];
	fma.rn.f32 	%f490, %f31, %f489, %f488;
	ld.shared.f32 	%f491, [_ZZ23Single_head_flash_attenPfS_S_S_jfE8k_shared+508];
	fma.rn.f32 	%f492, %f32, %f491, %f490;
	mul.f32 	%f493, %f9160, %f492;
	fma.rn.f32 	%f494, %f493, 0f3BBB989D, 0f3F000000;
	cvt.sat.f32.f32 	%f495, %f494;
	fma.rm.f32 	%f496, %f495, %f267, %f266;
	add.f32 	%f497, %f496, 0fCB40007F;
	neg.f32 	%f498, %f497;
	fma.rn.f32 	%f499, %f493, 0f3FB8AA3B, %f498;
	fma.rn.f32 	%f500, %f493, 0f32A57060, %f499;
	mov.b32 	%r25, %f496;
	shl.b32 	%r26, %r25, 23;
	mov.b32 	%f501, %r26;
	ex2.approx.ftz.f32 	%f502, %f500;
	mul.f32 	%f503, %f502, %f501;
	add.f32 	%f504, %f428, %f503;
	ld.shared.f32 	%f505, [_ZZ23Single_head_flash_attenPfS_S_S_jfE8k_shared+512];
	fma.rn.f32 	%f506, %f1, %f505, 0f00000000;
	ld.shared.f32 	%f507, [_ZZ23Single_head_flash_attenPfS_S_S_jfE8k_shared+516];
	fma.rn.f32 	%f508, %f2, %f507, %f506;
	ld.shared.f32 	%f509, [_ZZ23Single_head_flash_attenPfS_S_S_jfE8k_shared+520];
	fma.rn.f32 	%f510, %f3, %f509, %f508;
	ld.shared.f32 	%f511, [_ZZ23Single_head_flash_attenPfS_S_S_jfE8k_shared+524];
	fma.rn.f32 	%f512, %f4, %f511, %f510;
	ld.shared.f32 	%f513, [_ZZ23Single_head_flash_attenPfS_S_S_jfE8k_shared+528];
	fma.rn.f32 	%f514, %f5, %f513, %f512;
	ld.shared.f32 	%f515, [_ZZ23Single_head_flash_attenPfS_S_S_jfE8k_shared+532];
	fma.rn.f32 	%f516, %f6, %f515, %f514;
	ld.shared.f32 	%f517, [_ZZ23Single_head_flash_attenPfS_S_S_jfE8k_shared+536];
	fma.rn.f32 	%f518, %f7, %f517, %f516;
	ld.shared.f32 	%f519, [_ZZ23Single_head_flash_attenPfS_S_S_jfE8k_shared+540];
	fma.rn.f32 	%f520, %f8, %f519, %f518;
	ld.shared.f32 	%f521, [_ZZ23Single_head_flash_attenPfS_S_S_jfE8k_shared+544];
	fma.rn.f32 	%f522, %f9, %f521, %f520;
	ld.shared.f32 	%f523, [_ZZ23Single_head_flash_attenPfS_S_S_jfE8k_shared+548];
	fma.rn.f32 	%f524, %f10, %f523, %f522;
	ld.shared.f32 	%f525, [_ZZ23Single_head_flash_attenPfS_S_S_jfE8k_shared+552];
	fma.rn.f32 	%f526, %f11, %f525, %f524;
	ld.shared.f32 	%f527, [_ZZ23Single_head_flash_attenPfS_S_S_jfE8k_shared+556];
	fma.rn.f32 	%f528, %f12, %f527, %f526;
	ld.shared.f32 	%f529, [_ZZ23Single_head_flash_attenPfS_S_S_jfE8k_shared+560];
	fma.rn.f32 	%f530, %f13, %f529, %f528;
	ld.shared.f32 	%f531, [_ZZ23Single_head_flash_attenPfS_S_S_jfE8k_shared+564];
	fma.rn.f32 	%f532, %f14, %f531, %f530;
	ld.shared.f32 	%f533, [_ZZ23Single_head_flash_attenPfS_S_S_jfE8k_shared+568];
	fma.rn.f32 	%f534, %f15, %f533, %f532;
	ld.shared.f32 	%f535, [_ZZ23Single_head_flash_attenPfS_S_S_jfE8k_shared+572];
	fma.rn.f32 	%f536, %f16, %f535, %f534;
	ld.shared.f32 	%f537, [_ZZ23Single_head_flash_attenPfS_S_S_jfE8k_shared+576];
	fma.rn.f32 	%f538, %f17, %f537, %f536;
	ld.shared.f32 	%f539, [_ZZ23Single_head_flash_attenPfS_S_S_jfE8k_shared+580];
	fma.rn.f32 	%f540, %f18, %f539, %f538;
	ld.shared.f32 	%f541, [_ZZ23Single_head_flash_attenPfS_S_S_jfE8k_shared+584];
	fma.rn.f32 	%f542, %f19, %f541, %f540;
	ld.shared.f32 	%f543, [_ZZ23Single_head_flash_attenPfS_S_S_jfE8k_shared+588];
	fma.rn.f32 	%f544, %f20, %f543, %f542;
	ld.shared.f32 	%f545, [_ZZ23Single_head_flash_attenPfS_S_S_jfE8k_shared+592];
	fma.rn.f32 	%f546, %f21, %f545, %f544;
	ld.shared.f32 	%f547, [_ZZ23Single_head_flash_attenPfS_S_S_jfE8k_shared+596];
	fma.rn.f32 	%f548, %f22, %f547, %f546;
	ld.shared.f32 	%f549, [_ZZ23Single_head_flash_attenPfS_S_S_jfE8k_shared+600];
	fma.rn.f32 	%f550, %f23, %f549, %f548;
	ld.shared.f32 	%f551, [_ZZ23Single_head_flash_attenPfS_S_S_jfE8k_shared+604];
	fma.rn.f32 	%f552, %f24, %f551, %f550;
	ld.shared.f32 	%f553, [_ZZ23Single_head_flash_attenPfS_S_S_jfE8k_shared+608];
	fma.rn.f32 	%f554, %f25, %f553, %f552;
	ld.shared.f32 	%f555, [_ZZ23Single_head_flash_attenPfS_S_S_jfE8k_shared+612];
	fma.rn.f32 	%f556, %f26, %f555, %f554;
	ld.shared.f32 	%f557, [_ZZ23Single_head_flash_attenPfS_S_S_jfE8k_shared+616];
	fma.rn.f32 	%f558, %f27, %f557, %f556;
	ld.shared.f32 	%f559, [_ZZ23Single_head_flash_attenPfS_S_S_jfE8k_shared+620];
	fma.rn.f32 	%f560, %f28, %f559, %f558;
	ld.shared.f32 	%f561, [_ZZ23Single_head_flash_attenPfS_S_S_jfE8k_shared+624];
	fma.rn.f32 	%f562, %f29, %f561, %f560;
	ld.shared.f32 	%f563, [_ZZ23Single_head_flash_attenPfS_S_S_jfE8k_shared+628];
	fma.rn.f32 	%f564, %f30, %f563, %f562;
	ld.shared.f32 	%f565, [_ZZ23Single_head_flash_attenPfS_S_S_jfE8k_shared+632];
	fma.rn.f32 	%f566, %f31, %f565, %f564;
	ld.shared.f32 	%f567, [_ZZ23Single_head_flash_attenPfS_S_S_jfE8k_shared+636];
	fma.rn.f32 	%f568, %f32, %f567, %f566;
	mul.f32 	%f569, %f9160, %f568;
	fma.rn.f32 	%f570, %f569, 0f3BBB989D, 0f3F000000;
	cvt.sat.f32.f32 	%f571, %f570;
	fma.rm.f32 	%f572, %f571, %f267, %f266;
	add.f32 	%f573, %f572, 0fCB40007F;
	neg.f32 	%f574, %f573;
	fma.rn.f32 	%f575, %f569, 0f3FB8AA3B, %f574;
	fma.rn.f32 	%f576, %f569, 0f32A57060, %f575;
	mov.b32 	%r27, %f572;
	shl.b32 	%r28, %r27, 23;
	mov.b32 	%f577, %r28;
	ex2.approx.ftz.f32 	%f578, %f576;
	mul.f32 	%f579, %f578, %f577;
	add.f32 	%f580, %f504, %f579;
	ld.shared.f32 	%f581, [_ZZ23Single_head_flash_attenPfS_S_S_jfE8k_shared+640];
	fma.rn.f32 	%f582, %f1, %f581, 0f00000000;
	ld.shared.f32 	%f583, [_ZZ23Single_head_flash_attenPfS_S_S_jfE8k_shared+644];
	fma.rn.f32 	%f584, %f2, %f583, %f582;
	ld.shared.f32 	%f585, [_ZZ23Single_head_flash_attenPfS_S_S_jfE8k_shared+648];
	fma.rn.f32 	%f586, %f3, %f585, %f584;
	ld.shared.f32 	%f587, [_ZZ23Single_head_flash_attenPfS_S_S_jfE8k_shared+652];
	fma.rn.f32 	%f588, %f4, %f587, %f586;
	ld.shared.f32 	%f589, [_ZZ23Single_head_flash_attenPfS_S_S_jfE8k_shared+656];
	fma.rn.f32 	%f590, %f5, %f589, %f588;
	ld.shared.f32 	%f591, [_ZZ23Single_head_flash_attenPfS_S_S_jfE8k_shared+660];
	fma.rn.f32 	%f592, %f6, %f591, %f590;
	ld.shared.f32 	%f593, [_ZZ23Single_head_flash_attenPfS_S_S_jfE8k_shared+664];
	fma.rn.f32 	%f594, %f7, %f593, %f592;
	ld.shared.f32 	%f595, [_ZZ23Single_head_flash_attenPfS_S_S_jfE8k_shared+668];
	fma.rn.f32 	%f596, %f8, %f595, %f594;
	ld.shared.f32 	%f597, [_ZZ23Single_head_flash_attenPfS_S_S_jfE8k_shared+672];
	fma.rn.f32 	%f598, %f9, %f597, %f596;
	ld.shared.f32 	%f599, [_ZZ23Single_head_flash_attenPfS_S_S_jfE8k_shared+676];
	fma.rn.f32 	%f600, %f10, %f599, %f598;
	ld.shared.f32 	%f601, [_ZZ23Single_head_flash_attenPfS_S_S_jfE8k_shared+680];
	fma.rn.f32 	%f602, %f11, %f601, %f600;
	ld.shared.f32 	%f603, [_ZZ23Single_head_flash_attenPfS_S_S_jfE8k_shared+684];
	fma.rn.f32 	%f604, %f12, %f603, %f602;
	ld.shared.f32 	%f605, [_ZZ23Single_head_flash_attenPfS_S_S_jfE8k_shared+688];
	fma.rn.f32 	%f606, %f13, %f605, %f604;
	ld.shared.f32 	%f607, [_ZZ23Single_head_flash_attenPfS_S_S_jfE8k_shared+692];
	fma.rn.f32 	%f608, %f14, %f607, %f606;
	ld.shared.f32 	%f609, [_ZZ23Single_head_flash_attenPfS_S_S_jfE8k_shared+696];
	fma.rn.f32 	%f610, %f15, %f609, %f608;
	ld.shared.f32 	%f611, [_ZZ23Single_head_flash_attenPfS_S_S_jfE8k_shared+700];
	fma.rn.f32 	%f612, %f16, %f611, %f610;
	ld.shared.f32 	%f613, [_ZZ23Single_head_flash_attenPfS_S_S_jfE8k_shared+704];
	fma.rn.f32 	%f614, %f17, %f613, %f612;
	ld.shared.f32 	%f615, [_ZZ23Single_head_flash_attenPfS_S_S_jfE8k_shared+708];
	fma.rn.f32 	%f616, %f18, %f615, %f614;
	ld.shared.f32 	%f617, [_ZZ23Single_head_flash_attenPfS_S_S_jfE8k_shared+712];
	fma.rn.f32 	%f618, %f19, %f617, %f616;
	ld.shared.f32 	%f619, [_ZZ23Single_head_flash_attenPfS_S_S_jfE8k_shared+716];
	fma.rn.f32 	%f620, %f20, %f619, %f618;
	ld.shared.f32 	%f621, [_ZZ23Single_head_flash_attenPfS_S_S_jfE8k_shared+720];
	fma.rn.f32 	%f622, %f21, %f621, %f620;
	ld.shared.f32 	%f623, [_ZZ23Single_head_flash_attenPfS_S_S_jfE8k_shared+724];
	fma.rn.f32 	%f624, %f22, %f623, %f622;
	ld.shared.f32 	%f625, [_ZZ23Single_head_flash_attenPfS_S_S_jfE8k_shared+728];
	fma.rn.f32 	%f626, %f23, %f625, %f624;
	ld.shared.f32 	%f627, [_ZZ23Single_head_flash_attenPfS_S_S_jfE8k_shared+732];
	fma.rn.f32 	%f628, %f24, %f627, %f626;
	ld.shared.f32 	%f629, [_ZZ23Single_head_flash_attenPfS_S_S_jfE8k_shared+736];
	fma.rn.f32 	%f630, %f25, %f629, %f628;
	ld.shared.f32 	%f631, [_ZZ23Single_head_flash_attenPfS_S_S_jfE8k_shared+740];
	fma.rn.f32 	%f632, %f26, %f631, %f630;
	ld.shared.f32 	%f633, [_ZZ23Single_head_flash_attenPfS_S_S_jfE8k_shared+744];
	fma.rn.f32 	%f634, %f27, %f633, %f632;
	ld.shared.f32 	%f635, [_ZZ23Single_head_flash_attenPfS_S_S_jfE8k_shared+748];
	fma.rn.f32 	%f636, %f28, %f635, %f634;
	ld.shared.f32 	%f637, [_ZZ23Single_head_flash_attenPfS_S_S_jfE8k_shared+752];
	fma.rn.f32 	%f638, %f29, %f637, %f636;
	ld.shared.f32 	%f639, [_ZZ23Single_head_flash_attenPfS_S_S_jfE8k_shared+756];
	fma.rn.f32 	%f640, %f30, %f639, %f638;
	ld.shared.f32 	%f641, [_ZZ23Single_head_flash_attenPfS_S_S_jfE8k_shared+760];
	fma.rn.f32 	%f642, %f31, %f641, %f640;
	ld.shared.f32 	%f643, [_ZZ23Single_head_flash_attenPfS_S_S_jfE8k_shared+764];
	fma.rn.f32 	%f644, %f32, %f643, %f642;
	mul.f32 	%f645, %f9160, %f644;
	fma.rn.f32 	%f646, %f645, 0f3BBB989D, 0f3F000000;
	cvt.sat.f32.f32 	%f647, %f646;
	fma.rm.f32 	%f648, %f647, %f267, %f266;
	add.f32 	%f649, %f648, 0fCB40007F;
	neg.f32 	%f650, %f649;
	fma.rn.f32 	%f651, %f645, 0f3FB8AA3B, %f650;
	fma.rn.f32 	%f652, %f645, 0f32A57060, %f651;
	mov.b32 	%r29, %f648;
	shl.b32 	%r30, %r29, 23;
	mov.b32 	%f653, %r30;
	ex2.approx.ftz.f32 	%f654, %f652;
	mul.f32 	%f655, %f654, %f653;
	add.f32 	%f656, %f580, %f655;
	ld.shared.f32 	%f657, [_ZZ23Single_head_flash_attenPfS_S_S_jfE8k_shared+768];
	fma.rn.f32 	%f658, %f1, %f657, 0f00000000;
	ld.shared.f32 	%f659, [_ZZ23Single_head_flash_attenPfS_S_S_jfE8k_shared+772];
	fma.rn.f32 	%f660, %f2, %f659, %f658;
	ld.shared.f32 	%f661, [_ZZ23Single_head_flash_attenPfS_S_S_jfE8k_shared+776];
	fma.rn.f32 	%f662, %f3, %f661, %f660;
	ld.shared.f32 	%f663, [_ZZ23Single_head_flash_attenPfS_S_S_jfE8k_shared+780];
	fma.rn.f32 	%f664, %f4, %f663, %f662;
	ld.shared.f32 	%f665, [_ZZ23Single_head_flash_attenPfS_S_S_jfE8k_shared+784];
	fma.rn.f32 	%f666, %f5, %f665, %f664;
	ld.shared.f32 	%f667, [_ZZ23Single_head_flash_attenPfS_S_S_jfE8k_shared+788];
	fma.rn.f32 	%f668, %f6, %f667, %f666;
	ld.shared.f32 	%f669, [_ZZ23Single_head_flash_attenPfS_S_S_jfE8k_shared+792];
	fma.rn.f32 	%f670, %f7, %f669, %f668;
	ld.shared.f32 	%f671, [_ZZ23Single_head_flash_attenPfS_S_S_jfE8k_shared+796];
	fma.rn.f32 	%f672, %f8, %f671, %f670;
	ld.shared.f32 	%f673, [_ZZ23Single_head_flash_attenPfS_S_S_jfE8k_shared+800];
	fma.rn.f32 	%f674, %f9, %f673, %f672;
	ld.shared.f32 	%f675, [_ZZ23Single_head_flash_attenPfS_S_S_jfE8k_shared+804];
	fma.rn.f32 	%f676, %f10, %f675, %f674;
	ld.shared.f32 	%f677, [_ZZ23Single_head_flash_attenPfS_S_S_jfE8k_shared+808];
	fma.rn.f32 	%f678, %f11, %f677, %f676;
	ld.shared.f32 	%f679, [_ZZ23Single_head_flash_attenPfS_S_S_jfE8k_shared+812];
	fma.rn.f32 	%f680, %f12, %f679, %f678;
	ld.shared.f32 	%f681, [_ZZ23Single_head_flash_attenPfS_S_S_jfE8k_shared+816];
	fma.rn.f32 	%f682, %f13, %f681, %f680;
	ld.shared.f32 	%f683, [_ZZ23Single_head_flash_attenPfS_S_S_jfE8k_shared+820];
	fma.rn.f32 	%f684, %f14, %f683, %f682;
	ld.shared.f32 	%f685, [_ZZ23Single_head_flash_attenPfS_S_S_jfE8k_shared+824];
	fma.rn.f32 	%f686, %f15, %f685, %f684;
	ld.shared.f32 	%f687, [_ZZ23Single_head_flash_attenPfS_S_S_jfE8k_shared+828];
	fma.rn.f32 	%f688, %f16, %f687, %f686;
	ld.shared.f32 	%f689, [_ZZ23Single_head_flash_attenPfS_S_S_jfE8k_shared+832];
	fma.rn.f32 	%f690, %f17, %f689, %f688;
	ld.shared.f32 	%f691, [_ZZ23Single_head_flash_attenPfS_S_S_jfE8k_shared+836];
	fma.rn.f32 	%f692, %f18, %f691, %f690;
	ld.shared.f32 	%f693, [_ZZ23Single_head_flash_attenPfS_S_S_jfE8k_shared+840];
	fma.rn.f32 	%f694, %f19, %f693, %f692;
	ld.shared.f32 	%f695, [_ZZ23Single_head_flash_attenPfS_S_S_jfE8k_shared+844];
	fma.rn.f32 	%f696, %f20, %f695, %f694;
	ld.shared.f32 	%f697, [_ZZ23Single_head_flash_attenPfS_S_S_jfE8k_shared+848];
	fma.rn.f32 	%f698, %f21, %f697, %f696;
	ld.shared.f32 	%f699, [_ZZ23Single_head_flash_attenPfS_S_S_jfE8k_shared+852];
	fma.rn.f32 	%f700, %f22, %f699, %f698;
	ld.shared.f32 	%f701, [_ZZ23Single_head_flash_attenPfS_S_S_jfE8k_shared+856];
	fma.rn.f32 	%f702, %f23, %f701, %f700;
	ld.shared.f32 	%f703, [_ZZ23Single_head_flash_attenPfS_S_S_jfE8k_shared+860];
	fma.rn.f32 	%f704, %f24, %f703, %f702;
	ld.shared.f32 	%f705, [_ZZ23Single_head_flash_attenPfS_S_S_jfE8k_shared+864];
	fma.rn.f32 	%f706, %f25, %f705, %f704;
	ld.shared.f32 	%f707, [_ZZ23Single_head_flash_attenPfS_S_S_jfE8k_shared+868];
	fma.rn.f32 	%f708, %f26, %f707, %f706;
	ld.shared.f32 	%f709, [_ZZ23Single_head_flash_attenPfS_S_S_jfE8k_shared+872];
	fma.rn.f32 	%f710, %f27, %f709, %f708;
	ld.shared.f32 	%f711, [_ZZ23Single_head_flash_attenPfS_S_S_jfE8k_shared+876];
	fma.rn.f32 	%f712, %f28, %f711, %f710;
	ld.shared.f32 	%f713, [_ZZ23Single_head_flash_attenPfS_S_S_jfE8k_shared+880];
	fma.rn.f32 	%f714, %f29, %f713, %f712;
	ld.shared.f32 	%f715, [_ZZ23Single_head_flash_attenPfS_S_S_jfE8k_shared+884];
	fma.rn.f32 	%f716, %f30, %f715, %f714;
	ld.shared.f32 	%f717, [_ZZ23Single_head_flash_attenPfS_S_S_jfE8k_shared+888];
	fma.rn.f32 	%f718, %f31, %f717, %f716;
	ld.shared.f32 	%f719, [_ZZ23Single_head_flash_attenPfS_S_S_jfE8k_shared+892];
	fma.rn.f32 	%f720, %f32, %f719, %f718;
	mul.f32 	%f721, %f9160, %f720;
	fma.rn.f32 	%f722, %f721, 0f3BBB989D, 0f3F000000;
	cvt.sat.f32.f32 	%f723, %f722;
	fma.rm.f32 	%f724, %f723, %f267, %f266;
	add.f32 	%f725, %f724, 0fCB40007F;
	neg.f32 	%f726, %f725;
	fma.rn.f32 	%f727, %f721, 0f3FB8AA3B, %f726;
	fma.rn.f32 	%f728, %f721, 0f32A57060, %f727;
	mov.b32 	%r31, %f724;
	shl.b32 	%r32, %r31, 23;
	mov.b32 	%f729, %r32;
	ex2.approx.ftz.f32 	%f730, %f728;
	mul.f32 	%f731, %f730, %f729;
	add.f32 	%f732, %f656, %f731;
	ld.shared.f32 	%f733, [_ZZ23Single_head_flash_attenPfS_S_S_jfE8k_shared+896];
	fma.rn.f32 	%f734, %f1, %f733, 0f00000000;
	ld.shared.f32 	%f735, [_ZZ23Single_head_flash_attenPfS_S_S_jfE8k_shared+900];
	fma.rn.f32 	%f736, %f2, %f735, %f734;
	ld.shared.f32 	%f737, [_ZZ23Single_head_flash_attenPfS_S_S_jfE8k_shared+904];
	fma.rn.f32 	%f738, %f3, %f737, %f736;
	ld.shared.f32 	%f739, [_ZZ23Single_head_flash_attenPfS_S_S_jfE8k_shared+908];
	fma.rn.f32 	%f740, %f4, %f739, %f738;
	ld.shared.f32 	%f741, [_ZZ23Single_head_flash_attenPfS_S_S_jfE8k_shared+912];
	fma.rn.f32 	%f742, %f5, %f741, %f740;
	ld.shared.f32 	%f743, [_ZZ23Single_head_flash_attenPfS_S_S_jfE8k_shared+916];
	fma.rn.f32 	%f744, %f6, %f743, %f742;
	ld.shared.f32 	%f745, [_ZZ23Single_head_flash_attenPfS_S_S_jfE8k_shared+920];
	fma.rn.f32 	%f746, %f7, %f745, %f744;
	ld.shared.f32 	%f747, [_ZZ23Single_head_flash_attenPfS_S_S_jfE8k_shared+924];
	fma.rn.f32 	%f748, %f8, %f747, %f746;
	ld.shared.f32 	%f749, [_ZZ23Single_head_flash_attenPfS_S_S_jfE8k_shared+928];
	fma.rn.f32 	%f750, %f9, %f749, %f748;
	ld.shared.f32 	%f751, [_ZZ23Single_head_flash_attenPfS_S_S_jfE8k_shared+932];
	fma.rn.f32 	%f752, %f10, %f751, %f750;
	ld.shared.f32 	%f753, [_ZZ23Single_head_flash_attenPfS_S_S_jfE8k_shared+936];
	fma.rn.f32 	%f754, %f11, %f753, %f752;
	ld.shared.f32 	%f755, [_ZZ23Single_head_flash_attenPfS_S_S_jfE8k_shared+940];
	fma.rn.f32 	%f756, %f12, %f755, %f754;
	ld.shared.f32 	%f757, [_ZZ23Single_head_flash_attenPfS_S_S_jfE8k_shared+944];
	fma.rn.f32 	%f758, %f13, %f757, %f756;
	ld.shared.f32 	%f759, [_ZZ23Single_head_flash_attenPfS_S_S_jfE8k_shared+948];
	fma.rn.f32 	%f760, %f14, %f759, %f758;
	ld.shared.f32 	%f761, [_ZZ23Single_head_flash_attenPfS_S_S_jfE8k_shared+952];
	fma.rn.f32 	%f762, %f15, %f761, %f760;
	ld.shared.f32 	%f763, [_ZZ23Single_head_flash_attenPfS_S_S_jfE8k_shared+956];
	fma.rn.f32 	%f764, %f16, %f763, %f762;
	ld.shared.f32 	%f765, [_ZZ23Single_head_flash_attenPfS_S_S_jfE8k_shared+960];
	fma.rn.f32 	%f766, %f17, %f765, %f764;
	ld.shared.f32 	%f767, [_ZZ23Single_head_flash_attenPfS_S_S_jfE8k_shared+964];
	fma.rn.f32 	%f768, %f18, %f767, %f766;
	ld.shared.f32 	%f769, [_ZZ23Single_head_flash_attenPfS_S_S_jfE8k_shared+968];
	fma.rn.f32 	%f770, %f19, %f769, %f768;
	ld.shared.f32 	%f771, [_ZZ23Single_head_flash_attenPfS_S_S_jfE8k_shared+972];
	fma.rn.f32 	%f772, %f20, %f771, %f770;
	ld.shared.f32 	%f773, [_ZZ23Single_head_flash_attenPfS_S_S_jfE8k_shared+976];
	fma.rn.f32 	%f774, %f21, %f773, %f772;
	ld.shared.f32 	%f775, [_ZZ23Single_head_flash_attenPfS_S_S_jfE8k_shared+980];
	fma.rn.f32 	%f776, %f22, %f775, %f774;
	ld.shared.f32 	%f777, [_ZZ23Single_head_flash_attenPfS_S_S_jfE8k_shared+984];
	fma.rn.f32 	%f778, %f23, %f777, %f776;
	ld.shared.f32 	%f779, [_ZZ23Single_head_flash_attenPfS_S_S_jfE8k_shared+988];
	fma.rn.f32 	%f780, %f24, %f779, %f778;
	ld.shared.f32 	%f781, [_ZZ23Single_head_flash_attenPfS_S_S_jfE8k_shared+992];
	fma.rn.f32 	%f782, %f25, %f781, %f780;
	ld.shared.f32 	%f783, [_ZZ23Single_head_flash_attenPfS_S_S_jfE8k_shared+996];
	fma.rn.f32 	%f784, %f26, %f783, %f782;
	ld.shared.f32 	%f785, [_ZZ23Single_head_flash_attenPfS_S_S_jfE8k_shared+1000];
	fma.rn.f32 	%f786, %f27, %f785, %f784;
	ld.shared.f32 	%f787, [_ZZ23Single_head_flash_attenPfS_S_S_jfE8k_shared+1004];
	fma.rn.f32 	%f788, %f28, %f787, %f786;
	ld.shared.f32 	%f789, [_ZZ23Single_head_flash_attenPfS_S_S_jfE8k_shared+1008];
	fma.rn.f32 	%f790, %f29, %f789, %f788;
	ld.shared.f32 	%f791, [_ZZ23Single_head_flash_attenPfS_S_S_jfE8k_shared+1012];
	fma.rn.f32 	%f792, %f30, %f791, %f790;
	ld.shared.f32 	%f793, [_ZZ23Single_head_flash_attenPfS_S_S_jfE8k_shared+1016];
	fma.rn.f32 	%f794, %f31, %f793, %f792;
	ld.shared.f32 	%f795, [_ZZ23Single_head_flash_attenPfS_S_S_jfE8k_shared+1020];
	fma.rn.f32 	%f796, %f32, %f795, %f794;
	mul.f32 	%f797, %f9160, %f796;
	fma.rn.f32 	%f798, %f797, 0f3BBB989D, 0f3F000000;
	cvt.sat.f32.f32 	%f799, %f798;
	fma.rm.f32 	%f800, %f799, %f267, %f266;
	add.f32 	%f801, %f800, 0fCB40007F;
	neg.f32 	%f802, %f801;
	fma.rn.f32 	%f803, %f797, 0f3FB8AA3B, %f802;
	fma.rn.f32 	%f804, %f797, 0f32A57060, %f803;
	mov.b32 	%r33, %f800;
	shl.b32 	%r34, %r33, 23;
	mov.b32 	%f805, %r34;
	ex2.approx.ftz.f32 	%f806, %f804;
	mul.f32 	%f807, %f806, %f805;
	add.f32 	%f808, %f732, %f807;
	ld.shared.f32 	%f809, [_ZZ23Single_head_flash_attenPfS_S_S_jfE8k_shared+1024];
	fma.rn.f32 	%f810, %f1, %f809, 0f00000000;
	ld.shared.f32 	%f811, [_ZZ23Single_head_flash_attenPfS_S_S_jfE8k_shared+1028];
	fma.rn.f32 	%f812, %f2, %f811, %f810;
	ld.shared.f32 	%f813, [_ZZ23Single_head_flash_attenPfS_S_S_jfE8k_shared+1032];
	fma.rn.f32 	%f814, %f3, %f813, %f812;
	ld.shared.f32 	%f815, [_ZZ23Single_head_flash_attenPfS_S_S_jfE8k_shared+1036];
	fma.rn.f32 	%f816, %f4, %f815, %f814;
	ld.shared.f32 	%f817, [_ZZ23Single_head_flash_attenPfS_S_S_jfE8k_shared+1040];
	fma.rn.f32 	%f818, %f5, %f817, %f816;
	ld.shared.f32 	%f819, [_ZZ23Single_head_flash_attenPfS_S_S_jfE8k_shared+1044];
	fma.rn.f32 	%f820, %f6, %f819, %f818;
	ld.shared.f32 	%f821, [_ZZ23Single_head_flash_attenPfS_S_S_jfE8k_shared+1048];
	fma.rn.f32 	%f822, %f7, %f821, %f820;
	ld.shared.f32 	%f823, [_ZZ23Single_head_flash_attenPfS_S_S_jfE8k_shared+1052];
	fma.rn.f32 	%f824, %f8, %f823, %f822;
	ld.shared.f32 	%f825, [_ZZ23Single_head_flash_attenPfS_S_S_jfE8k_shared+1056];
	fma.rn.f32 	%f826, %f9, %f825, %f824;
	ld.shared.f32 	%f827, [_ZZ23Single_head_flash_attenPfS_S_S_jfE8k_shared+1060];
	fma.rn.f32 	%f828, %f10, %f827, %f826;
	ld.shared.f32 	%f829, [_ZZ23Single_head_flash_attenPfS_S_S_jfE8k_shared+1064];
	fma.rn.f32 	%f830, %f11, %f829, %f828;
	ld.shared.f32 	%f831, [_ZZ23Single_head_flash_attenPfS_S_S_jfE8k_shared+1068];
	fma.rn.f32 	%f832, %f12, %f831, %f830;
	ld.shared.f32 	%f833, [_ZZ23Single_head_flash_attenPfS_S_S_jfE8k_shared+1072];
	fma.rn.f32 	%f834, %f13, %f833, %f832;
	ld.shared.f32 	%f835, [_ZZ23Single_head_flash_attenPfS_S_S_jfE8k_shared+1076];
	fma.rn.f32 	%f836, %f14, %f835, %f834;
	ld.shared.f32 	%f837, [_ZZ23Single_head_flash_attenPfS_S_S_jfE8k_shared+1080];
	fma.rn.f32 	%f838, %f15, %f837, %f836;
	ld.shared.f32 	%f839, [_ZZ23Single_head_flash_attenPfS_S_S_jfE8k_shared+1084];
	fma.rn.f32 	%f840, %f16, %f839, %f838;
	ld.shared.f32 	%f841, [_ZZ23Single_head_flash_attenPfS_S_S_jfE8k_shared+1088];
	fma.rn.f32 	%f842, %f17, %f841, %f840;
	ld.shared.f32 	%f843, [_ZZ23Single_head_flash_attenPfS_S_S_jfE8k_shared+1092];
	fma.rn.f32 	%f844, %f18, %f843, %f842;
	ld.shared.f32 	%f845, [_ZZ23Single_head_flash_attenPfS_S_S_jfE8k_shared+1096];
	fma.rn.f32 	%f846, %f19, %f845, %f844;
	ld.shared.f32 	%f847, [_ZZ23Single_head_flash_attenPfS_S_S_jfE8k_shared+1100];
	fma.rn.f32 	%f848, %f20, %f847, %f846;
	ld.shared.f32 	%f849, [_ZZ23Single_head_flash_attenPfS_S_S_jfE8k_shared+1104];
	fma.rn.f32 	%f850, %f21, %f849, %f848;
	ld.shared.f32 	%f851, [_ZZ23Single_head_flash_attenPfS_S_S_jfE8k_shared+1108];
	fma.rn.f32 	%f852, %f22, %f851, %f850;
	ld.shared.f32 	%f853, [_ZZ23Single_head_flash_attenPfS_S_S_jfE8k_shared+1112];
	fma.rn.f32 	%f854, %f23, %f853, %f852;
	ld.shared.f32 	%f855, [_ZZ23Single_head_flash_attenPfS_S_S_jfE8k_shared+1116];
	fma.rn.f32 	%f856, %f24, %f855, %f854;
	ld.shared.f32 	%f857, [_ZZ23Single_head_flash_attenPfS_S_S_jfE8k_shared+1120];
	fma.rn.f32 	%f858, %f25, %f857, %f856;
	ld.shared.f32 	%f859, [_ZZ23Single_head_flash_attenPfS_S_S_jfE8k_shared+1124];
	fma.rn.f32 	%f860, %f26, %f859, %f858;
	ld.shared.f32 	%f861, [_ZZ23Single_head_flash_attenPfS_S_S_jfE8k_shared+1128];
	fma.rn.f32 	%f862, %f27, %f861, %f860;
	ld.shared.f32 	%f863, [_ZZ23Single_head_flash_attenPfS_S_S_jfE8k_shared+1132];
	fma.rn.f32 	%f864, %f28, %f863, %f862;
	ld.shared.f32 	%f865, [_ZZ23Single_head_flash_attenPfS_S_S_jfE8k_shared+1136];
	fma.rn.f32 	%f866, %f29, %f865, %f864;
	ld.shared.f32 	%f867, [_ZZ23Single_head_flash_attenPfS_S_S_jfE8k_shared+1140];
	fma.rn.f32 	%f868, %f30, %f867, %f866;
	ld.shared.f32 	%f869, [_ZZ23Single_head_flash_attenPfS_S_S_jfE8k_shared+1144];
	fma.rn.f32 	%f870, %f31, %f869, %f868;
	ld.shared.f32 	%f871, [_ZZ23Single_head_flash_attenPfS_S_S_jfE8k_shared+1148];
	fma.rn.f32 	%f872, %f32, %f871, %f870;
	mul.f32 	%f873, %f9160, %f872;
	fma.rn.f32 	%f874, %f873, 0f3BBB989D, 0f3F000000;
	cvt.sat.f32.f32 	%f875, %f874;
	fma.rm.f32 	%f876, %f875, %f267, %f266;
	add.f32 	%f877, %f876, 0fCB40007F;
	neg.f32 	%f878, %f877;
	fma.rn.f32 	%f879, %f873, 0f3FB8AA3B, %f878;
	fma.rn.f32 	%f880, %f873, 0f32A57060, %f879;
	mov.b32 	%r35, %f876;
	shl.b32 	%r36, %r35, 23;
	mov.b32 	%f881, %r36;
	ex2.approx.ftz.f32 	%f882, %f880;
	mul.f32 	%f883, %f882, %f881;
	add.f32 	%f884, %f808, %f883;
	ld.shared.f32 	%f885, [_ZZ23Single_head_flash_attenPfS_S_S_jfE8k_shared+1152];
	fma.rn.f32 	%f886, %f1, %f885, 0f00000000;
	ld.shared.f32 	%f887, [_ZZ23Single_head_flash_attenPfS_S_S_jfE8k_shared+1156];
	fma.rn.f32 	%f888, %f2, %f887, %f886;
	ld.shared.f32 	%f889, [_ZZ23Single_head_flash_attenPfS_S_S_jfE8k_shared+1160];
	fma.rn.f32 	%f890, %f3, %f889, %f888;
	ld.shared.f32 	%f891, [_ZZ23Single_head_flash_attenPfS_S_S_jfE8k_shared+1164];
	fma.rn.f32 	%f892, %f4, %f891, %f890;
	ld.shared.f32 	%f893, [_ZZ23Single_head_flash_attenPfS_S_S_jfE8k_shared+1168];
	fma.rn.f32 	%f894, %f5, %f893, %f892;
	ld.shared.f32 	%f895, [_ZZ23Single_head_flash_attenPfS_S_S_jfE8k_shared+1172];
	fma.rn.f32 	%f896, %f6, %f895, %f894;
	ld.shared.f32 	%f897, [_ZZ23Single_head_flash_attenPfS_S_S_jfE8k_shared+1176];
	fma.rn.f32 	%f898, %f7, %f897, %f896;
	ld.shared.f32 	%f899, [_ZZ23Single_head_flash_attenPfS_S_S_jfE8k_shared+1180];
	fma.rn.f32 	%f900, %f8, %f899, %f898;
	ld.shared.f32 	%f901, [_ZZ23Single_head_flash_attenPfS_S_S_jfE8k_shared+1184];
	fma.rn.f32 	%f902, %f9, %f901, %f900;
	ld.shared.f32 	%f903, [_ZZ23Single_head_flash_attenPfS_S_S_jfE8k_shared+1188];
	fma.rn.f32 	%f904, %f10, %f903, %f902;
	ld.shared.f32 	%f905, [_ZZ23Single_head_flash_attenPfS_S_S_jfE8k_shared+1192];
	fma.rn.f32 	%f906, %f11, %f905, %f904;
	ld.shared.f32 	%f907, [_ZZ23Single_head_flash_attenPfS_S_S_jfE8k_shared+1196];
	fma.rn.f32 	%f908, %f12, %f907, %f906;
	ld.shared.f32 	%f909, [_ZZ23Single_head_flash_attenPfS_S_S_jfE8k_shared+1200];
	fma.rn.f32 	%f910, %f13, %f909, %f908;
	ld.shared.f32 	%f911, [_ZZ23Single_head_flash_attenPfS_S_S_jfE8k_shared+1204];
	fma.rn.f32 	%f912, %f14, %f911, %f910;
	ld.shared.f32 	%f913, [_ZZ23Single_head_flash_attenPfS_S_S_jfE8k_shared+1208];
	fma.rn.f32 	%f914, %f15, %f913, %f912;
	ld.shared.f32 	%f915, [_ZZ23Single_head_flash_attenPfS_S_S_jfE8k_shared+1212];
	fma.rn.f32 	%f916, %f16, %f915, %f914;
	ld.shared.f32 	%f917, [_ZZ23Single_head_flash_attenPfS_S_S_jfE8k_shared+1216];
	fma.rn.f32 	%f918, %f17, %f917, %f916;
	ld.shared.f32 	%f919, [_ZZ23Single_head_flash_attenPfS_S_S_jfE8k_shared+1220];
	fma.rn.f32 	%f920, %f18, %f919, %f918;
	ld.shared.f32 	%f921, [_ZZ23Single_head_flash_attenPfS_S_S_jfE8k_shared+1224];
	fma.rn.f32 	%f922, %f19, %f921, %f920;
	ld.shared.f32 	%f923, [_ZZ23Single_head_flash_attenPfS_S_S_jfE8k_shared+1228];
	fma.rn.f32 	%f924, %f20, %f923, %f922;
	ld.shared.f32 	%f925, [_ZZ23Single_head_flash_attenPfS_S_S_jfE8k_shared+1232];
	fma.rn.f32 	%f926, %f21, %f925, %f924;
	ld.shared.f32 	%f927, [_ZZ23Single_head_flash_attenPfS_S_S_jfE8k_shared+1236];
	fma.rn.f32 	%f928, %f22, %f927, %f926;
	ld.shared.f32 	%f929, [_ZZ23Single_head_flash_attenPfS_S_S_jfE8k_shared+1240];
	fma.rn.f32 	%f930, %f23, %f929, %f928;
	ld.shared.f32 	%f931, [_ZZ23Single_head_flash_attenPfS_S_S_jfE8k_shared+1244];
	fma.rn.f32 	%f932, %f24, %f931, %f930;
	ld.shared.f32 	%f933, [_ZZ23Single_head_flash_attenPfS_S_S_jfE8k_shared+1248];
	fma.rn.f32 	%f934, %f25, %f933, %f932;
	ld.shared.f32 	%f935, [_ZZ23Single_head_flash_attenPfS_S_S_jfE8k_shared+1252];
	fma.rn.f32 	%f936, %f26, %f935, %f934;
	ld.shared.f32 	%f937, [_ZZ23Single_head_flash_attenPfS_S_S_jfE8k_shared+1256];
	fma.rn.f32 	%f938, %f27, %f937, %f936;
	ld.shared.f32 	%f939, [_ZZ23Single_head_flash_attenPfS_S_S_jfE8k_shared+1260];
	fma.rn.f32 	%f940, %f28, %f939, %f938;
	ld.shared.f32 	%f941, [_ZZ23Single_head_flash_attenPfS_S_S_jfE8k_shared+1264];
	fma.rn.f32 	%f942, %f29, %f941, %f940;
	ld.shared.f32 	%f943, [_ZZ23Single_head_flash_attenPfS_S_S_jfE8k_shared+1268];
	fma.rn.f32 	%f944, %f30, %f943, %f942;
	ld.shared.f32 	%f945, [_ZZ23Single_head_flash_attenPfS_S_S_jfE8k_shared+1272];
	fma.rn.f32 	%f946, %f31, %f945, %f944;
	ld.shared.f32 	%f947, [_ZZ23Single_head_flash_attenPfS_S_S_jfE8k_shared+1276];
	fma.rn.f32 	%f948, %f32, %f947, %f946;
	mul.f32 	%f949, %f9160, %f948;
	fma.rn.f32 	%f950, %f949, 0f3BBB989D, 0f3F000000;
	cvt.sat.f32.f32 	%f951, %f950;
	fma.rm.f32 	%f952, %f951, %f267, %f266;
	add.f32 	%f953, %f952, 0fCB40007F;
	neg.f32 	%f954, %f953;
	fma.rn.f32 	%f955, %f949, 0f3FB8AA3B, %f954;
	fma.rn.f32 	%f956, %f949, 0f32A57060, %f955;
	mov.b32 	%r37, %f952;
	shl.b32 	%r38, %r37, 23;
	mov.b32 	%f957, %r38;
	ex2.approx.ftz.f32 	%f958, %f956;
	mul.f32 	%f959, %f958, %f957;
	add.f32 	%f960, %f884, %f959;
	ld.shared.f32 	%f961, [_ZZ23Single_head_flash_attenPfS_S_S_jfE8k_shared+1280];
	fma.rn.f32 	%f962, %f1, %f961, 0f00000000;
	ld.shared.f32 	%f963, [_ZZ23Single_head_flash_attenPfS_S_S_jfE8k_shared+1284];
	fma.rn.f32 	%f964, %f2, %f963, %f962;
	ld.shared.f32 	%f965, [_ZZ23Single_head_flash_attenPfS_S_S_jfE8k_shared+1288];
	fma.rn.f32 	%f966, %f3, %f965, %f964;
	ld.shared.f32 	%f967, [_ZZ23Single_head_flash_attenPfS_S_S_jfE8k_shared+1292];
	fma.rn.f32 	%f968, %f4, %f967, %f966;
	ld.shared.f32 	%f969, [_ZZ23Single_head_flash_attenPfS_S_S_jfE8k_shared+1296];
	fma.rn.f32 	%f970, %f5, %f969, %f968;
	ld.shared.f32 	%f971, [_ZZ23Single_head_flash_attenPfS_S_S_jfE8k_shared+1300];
	fma.rn.f32 	%f972, %f6, %f971, %f970;
	ld.shared.f32 	%f973, [_ZZ23Single_head_flash_attenPfS_S_S_jfE8k_shared+1304];
	fma.rn.f32 	%f974, %f7, %f973, %f972;
	ld.shared.f32 	%f975, [_ZZ23Single_head_flash_attenPfS_S_S_jfE8k_shared+1308];
	fma.rn.f32 	%f976, %f8, %f975, %f974;
	ld.shared.f32 	%f977, [_ZZ23Single_head_flash_attenPfS_S_S_jfE8k_shared+1312];
	fma.rn.f32 	%f978, %f9, %f977, %f976;
	ld.shared.f32 	%f979, [_ZZ23Single_head_flash_attenPfS_S_S_jfE8k_shared+1316];
	fma.rn.f32 	%f980, %f10, %f979, %f978;
	ld.shared.f32 	%f981, [_ZZ23Single_head_flash_attenPfS_S_S_jfE8k_shared+1320];
	fma.rn.f32 	%f982, %f11, %f981, %f980;
	ld.shared.f32 	%f983, [_ZZ23Single_head_flash_attenPfS_S_S_jfE8k_shared+1324];
	fma.rn.f32 	%f984, %f12, %f983, %f982;
	ld.shared.f32 	%f985, [_ZZ23Single_head_flash_attenPfS_S_S_jfE8k_shared+1328];
	fma.rn.f32 	%f986, %f13, %f985, %f984;
	ld.shared.f32 	%f987, [_ZZ23Single_head_flash_attenPfS_S_S_jfE8k_shared+1332];
	fma.rn.f32 	%f988, %f14, %f987, %f986;
	ld.shared.f32 	%f989, [_ZZ23Single_head_flash_attenPfS_S_S_jfE8k_shared+1336];
	fma.rn.f32 	%f990, %f15, %f989, %f988;
	ld.shared.f32 	%f991, [_ZZ23Single_head_flash_attenPfS_S_S_jfE8k_shared+1340];
	fma.rn.f32 	%f992, %f16, %f991, %f990;
	ld.shared.f32 	%f993, [_ZZ23Single_head_flash_attenPfS_S_S_jfE8k_shared+1344];
	fma.rn.f32 	%f994, %f17, %f993, %f992;
	ld.shared.f32 	%f995, [_ZZ23Single_head_flash_attenPfS_S_S_jfE8k_shared+1348];
	fma.rn.f32 	%f996, %f18, %f995, %f994;
	ld.shared.f32 	%f997, [_ZZ23Single_head_flash_attenPfS_S_S_jfE8k_shared+1352];
	fma.rn.f32 	%f998, %f19, %f997, %f996;
	ld.shared.f32 	%f999, [_ZZ23Single_head_flash_attenPfS_S_S_jfE8k_shared+1356];
	fma.rn.f32 	%f1000, %f20, %f999, %f998;
	ld.shared.f32 	%f1001, [_ZZ23Single_head_flash_attenPfS_S_S_jfE8k_shared+1360];
	fma.rn.f32 	%f1002, %f21, %f1001, %f1000;
	ld.shared.f32 	%f1003, [_ZZ23Single_head_flash_attenPfS_S_S_jfE8k_shared+1364];
	fma.rn.f32 	%f1004, %f22, %f1003, %f1002;
	ld.shared.f32 	%f1005, [_ZZ23Single_head_flash_attenPfS_S_S_jfE8k_shared+1368];
	fma.rn.f32 	%f1006, %f23, %f1005, %f1004;
	ld.shared.f32 	%f1007, [_ZZ23Single_head_flash_attenPfS_S_S_jfE8k_shared+1372];
	fma.rn.f32 	%f1008, %f24, %f1007, %f1006;
	ld.shared.f32 	%f1009, [_ZZ23Single_head_flash_attenPfS_S_S_jfE8k_shared+1376];
	fma.rn.f32 	%f1010, %f25, %f1009, %f1008;
	ld.shared.f32 	%f1011, [_ZZ23Single_head_flash_attenPfS_S_S_jfE8k_shared+1380];
	fma.rn.f32 	%f1012, %f26, %f1011, %f1010;
	ld.shared.f32 	%f1013, [_ZZ23Single_head_flash_attenPfS_S_S_jfE8k_shared+1384];
	fma.rn.f32 	%f1014, %f27, %f1013, %f1012;
	ld.shared.f32 	%f1015, [_ZZ23Single_head_flash_attenPfS_S_S_jfE8k_shared+1388];
	fma.rn.f32 	%f1016, %f28, %f1015, %f1014;
	ld.shared.f32 	%f1017, [_ZZ23Single_head_flash_attenPfS_S_S_jfE8k_shared+1392];
	fma.rn.f32 	%f1018, %f29, %f1017, %f1016;
	ld.shared.f32 	%f1019, [_ZZ23Single_head_flash_attenPfS_S_S_jfE8k_shared+1396];
	fma.rn.f32 	%f1020, %f30, %f1019, %f1018;
	ld.shared.f32 	%f1021, [_ZZ23Single_head_flash_attenPfS_S_S_jfE8k_shared+1400];
	fma.rn.f32 	%f1022, %f31, %f1021, %f1020;
	ld.shared.f32 	%f1023, [_ZZ23Single_head_flash_attenPfS_S_S_jfE8k_shared+1404];
	fma.rn.f32 	%f1024, %f32, %f1023, %f1022;
	mul.f32 	%f1025, %f9160, %f1024;
	fma.rn.f32 	%f1026, %f1025, 0f3BBB989D, 0f3F000000;
	cvt.sat.f32.f32 	%f1027, %f1026;
	fma.rm.f32 	%f1028, %f1027, %f267, %f266;
	add.f32 	%f1029, %f1028, 0fCB40007F;
	neg.f32 	%f1030, %f1029;
	fma.rn.f32 	%f1031, %f1025, 0f3FB8AA3B, %f1030;
	fma.rn.f32 	%f1032, %f1025, 0f32A57060, %f1031;
	mov.b32 	%r39, %f1028;
	shl.b32 	%r40, %r39, 23;
	mov.b32 	%f1033, %r40;
	ex2.approx.ftz.f32 	%f1034, %f1032;
	mul.f32 	%f1035, %f1034, %f1033;
	add.f32 	%f1036, %f960, %f1035;
	ld.shared.f32 	%f1037, [_ZZ23Single_head_flash_attenPfS_S_S_jfE8k_shared+1408];
	fma.rn.f32 	%f1038, %f1, %f1037, 0f00000000;
	ld.shared.f32 	%f1039, [_ZZ23Single_head_flash_attenPfS_S_S_jfE8k_shared+1412];
	fma.rn.f32 	%f1040, %f2, %f1039, %f1038;
	ld.shared.f32 	%f1041, [_ZZ23Single_head_flash_attenPfS_S_S_jfE8k_shared+1416];
	fma.rn.f32 	%f1042, %f3, %f1041, %f1040;
	ld.shared.f32 	%f1043, [_ZZ23Single_head_flash_attenPfS_S_S_jfE8k_shared+1420];
	fma.rn.f32 	%f1044, %f4, %f1043, %f1042;
	ld.shared.f32 	%f1045, [_ZZ23Single_head_flash_attenPfS_S_S_jfE8k_shared+1424];
	fma.rn.f32 	%f1046, %f5, %f1045, %f1044;
	ld.shared.f32 	%f1047, [_ZZ23Single_head_flash_attenPfS_S_S_jfE8k_shared+1428];
	fma.rn.f32 	%f1048, %f6, %f1047, %f1046;
	ld.shared.f32 	%f1049, [_ZZ23Single_head_flash_attenPfS_S_S_jfE8k_shared+1432];
	fma.rn.f32 	%f1050, %f7, %f1049, %f1048;
	ld.shared.f32 	%f1051, [_ZZ23Single_head_flash_attenPfS_S_S_jfE8k_shared+1436];
	fma.rn.f32 	%f1052, %f8, %f1051, %f1050;
	ld.shared.f32 	%f1053, [_ZZ23Single_head_flash_attenPfS_S_S_jfE8k_shared+1440];
	fma.rn.f32 	%f1054, %f9, %f1053, %f1052;
	ld.shared.f32 	%f1055, [_ZZ23Single_head_flash_attenPfS_S_S_jfE8k_shared+1444];
	fma.rn.f32 	%f1056, %f10, %f1055, %f1054;
	ld.shared.f32 	%f1057, [_ZZ23Single_head_flash_attenPfS_S_S_jfE8k_shared+1448];
	fma.rn.f32 	%f1058, %f11, %f1057, %f1056;
	ld.shared.f32 	%f1059, [_ZZ23Single_head_flash_attenPfS_S_S_jfE8k_shared+1452];
	fma.rn.f32 	%f1060, %f12, %f1059, %f1058;
	ld.shared.f32 	%f1061, [_ZZ23Single_head_flash_attenPfS_S_S_jfE8k_shared+1456];
	fma.rn.f32 	%f1062, %f13, %f1061, %f1060;
	ld.shared.f32 	%f1063, [_ZZ23Single_head_flash_attenPfS_S_S_jfE8k_shared+1460];
	fma.rn.f32 	%f1064, %f14, %f1063, %f1062;
	ld.shared.f32 	%f1065, [_ZZ23Single_head_flash_attenPfS_S_S_jfE8k_shared+1464];
	fma.rn.f32 	%f1066, %f15, %f1065, %f1064;
	ld.shared.f32 	%f1067, [_ZZ23Single_head_flash_attenPfS_S_S_jfE8k_shared+1468];
	fma.rn.f32 	%f1068, %f16, %f1067, %f1066;
	ld.shared.f32 	%f1069, [_ZZ23Single_head_flash_attenPfS_S_S_jfE8k_shared+1472];
	fma.rn.f32 	%f1070, %f17, %f1069, %f1068;
	ld.shared.f32 	%f1071, [_ZZ23Single_head_flash_attenPfS_S_S_jfE8k_shared+1476];
	fma.rn.f32 	%f1072, %f18, %f1071, %f1070;
	ld.shared.f32 	%f1073, [_ZZ23Single_head_flash_attenPfS_S_S_jfE8k_shared+1480];
	fma.rn.f32 	%f1074, %f19, %f1073, %f1072;
	ld.shared.f32 	%f1075, [_ZZ23Single_head_flash_attenPfS_S_S_jfE8k_shared+1484];
	fma.rn.f32 	%f1076, %f20, %f1075, %f1074;
	ld.shared.f32 	%f1077, [_ZZ23Single_head_flash_attenPfS_S_S_jfE8k_shared+1488];
	fma.rn.f32 	%f1078, %f21, %f1077, %f1076;
	ld.shared.f32 	%f1079, [_ZZ23Single_head_flash_attenPfS_S_S_jfE8k_shared+1492];
	fma.rn.f32 	%f1080, %f22, %f1079, %f1078;
	ld.shared.f32 	%f1081, [_ZZ23Single_head_flash_attenPfS_S_S_jfE8k_shared+1496];
	fma.rn.f32 	%f1082, %f23, %f1081, %f1080;
	ld.shared.f32 	%f1083, [_ZZ23Single_head_flash_attenPfS_S_S_jfE8k_shared+1500];
	fma.rn.f32 	%f1084, %f24, %f1083, %f1082;
	ld.shared.f32 	%f1085, [_ZZ23Single_head_flash_attenPfS_S_S_jfE8k_shared+1504];
	fma.rn.f32 	%f1086, %f25, %f1085, %f1084;
	ld.shared.f32 	%f1087, [_ZZ23Single_head_flash_attenPfS_S_S_jfE8k_shared+1508];
	fma.rn.f32 	%f1088, %f26, %f1087, %f1086;
	ld.shared.f32 	%f1089, [_ZZ23Single_head_flash_attenPfS_S_S_jfE8k_shared+1512];
	fma.rn.f32 	%f1090, %f27, %f1089, %f1088;
	ld.shared.f32 	%f1091, [_ZZ23Single_head_flash_attenPfS_S_S_jfE8k_shared+1516];
	fma.rn.f32 	%f1092, %f28, %f1091, %f1090;
	ld.shared.f32 	%f1093, [_ZZ23Single_head_flash_attenPfS_S_S_jfE8k_shared+1520];
	fma.rn.f32 	%f1094, %f29, %f1093, %f1092;
	ld.shared.f32 	%f1095, [_ZZ23Single_head_flash_attenPfS_S_S_jfE8k_shared+1524];
	fma.rn.f32 	%f1096, %f30, %f1095, %f1094;
	ld.shared.f32 	%f1097, [_ZZ23Single_head_flash_attenPfS_S_S_jfE8k_shared+1528];
	fma.rn.f32 	%f1098, %f31, %f1097, %f1096;
	ld.shared.f32 	%f1099, [_ZZ23Single_head_flash_attenPfS_S_S_jfE8k_shared+1532];
	fma.rn.f32 	%f1100, %f32, %f1099, %f1098;
	mul.f32 	%f1101, %f9160, %f1100;
	fma.rn.f32 	%f1102, %f1101, 0f3BBB989D, 0f3F000000;
	cvt.sat.f32.f32 	%f1103, %f1102;
	fma.rm.f32 	%f1104, %f1103, %f267, %f266;
	add.f32 	%f1105, %f1104, 0fCB40007F;
	neg.f32 	%f1106, %f1105;
	fma.rn.f32 	%f1107, %f1101, 0f3FB8AA3B, %f1106;
	fma.rn.f32 	%f1108, %f1101, 0f32A57060, %f1107;
	mov.b32 	%r41, %f1104;
	shl.b32 	%r42, %r41, 23;
	mov.b32 	%f1109, %r42;
	ex2.approx.ftz.f32 	%f1110, %f1108;
	mul.f32 	%f1111, %f1110, %f1109;
	add.f32 	%f1112, %f1036, %f1111;
	ld.shared.f32 	%f1113, [_ZZ23Single_head_flash_attenPfS_S_S_jfE8k_shared+1536];
	fma.rn.f32 	%f1114, %f1, %f1113, 0f00000000;
	ld.shared.f32 	%f1115, [_ZZ23Single_head_flash_attenPfS_S_S_jfE8k_shared+1540];
	fma.rn.f32 	%f1116, %f2, %f1115, %f1114;
	ld.shared.f32 	%f1117, [_ZZ23Single_head_flash_attenPfS_S_S_jfE8k_shared+1544];
	fma.rn.f32 	%f1118, %f3, %f1117, %f1116;
	ld.shared.f32 	%f1119, [_ZZ23Single_head_flash_attenPfS_S_S_jfE8k_shared+1548];
	fma.rn.f32 	%f1120, %f4, %f1119, %f1118;
	ld.shared.f32 	%f1121, [_ZZ23Single_head_flash_attenPfS_S_S_jfE8k_shared+1552];
	fma.rn.f32 	%f1122, %f5, %f1121, %f1120;
	ld.shared.f32 	%f1123, [_ZZ23Single_head_flash_attenPfS_S_S_jfE8k_shared+1556];
	fma.rn.f32 	%f1124, %f6, %f1123, %f1122;
	ld.shared.f32 	%f1125, [_ZZ23Single_head_flash_attenPfS_S_S_jfE8k_shared+1560];
	fma.rn.f32 	%f1126, %f7, %f1125, %f1124;
	ld.shared.f32 	%f1127, [_ZZ23Single_head_flash_attenPfS_S_S_jfE8k_shared+1564];
	fma.rn.f32 	%f1128, %f8, %f1127, %f1126;
	ld.shared.f32 	%f1129, [_ZZ23Single_head_flash_attenPfS_S_S_jfE8k_shared+1568];
	fma.rn.f32 	%f1130, %f9, %f1129, %f1128;
	ld.shared.f32 	%f1131, [_ZZ23Single_head_flash_attenPfS_S_S_jfE8k_shared+1572];
	fma.rn.f32 	%f1132, %f10, %f1131, %f1130;
	ld.shared.f32 	%f1133, [_ZZ23Single_head_flash_attenPfS_S_S_jfE8k_shared+1576];
	fma.rn.f32 	%f1134, %f11, %f1133, %f1132;
	ld.shared.f32 	%f1135, [_ZZ23Single_head_flash_attenPfS_S_S_jfE8k_shared+1580];
	fma.rn.f32 	%f1136, %f12, %f1135, %f1134;
	ld.shared.f32 	%f1137, [_ZZ23Single_head_flash_attenPfS_S_S_jfE8k_shared+1584];
	fma.rn.f32 	%f1138, %f13, %f1137, %f1136;
	ld.shared.f32 	%f1139, [_ZZ23Single_head_flash_attenPfS_S_S_jfE8k_shared+1588];
	fma.rn.f32 	%f1140, %f14, %f1139, %f1138;
	ld.shared.f32 	%f1141, [_ZZ23Single_head_flash_attenPfS_S_S_jfE8k_shared+1592];
	fma.rn.f32 	%f1142, %f15, %f1141, %f1140;
	ld.shared.f32 	%f1143, [_ZZ23Single_head_flash_attenPfS_S_S_jfE8k_shared+1596];
	fma.rn.f32 	%f1144, %f16, %f1143, %f1142;
	ld.shared.f32 	%f1145, [_ZZ23Single_head_flash_attenPfS_S_S_jfE8k_shared+1600];
	fma.rn.f32 	%f1146, %f17, %f1145, %f1144;
	ld.shared.f32 	%f1147, [_ZZ23Single_head_flash_attenPfS_S_S_jfE8k_shared+1604];
	fma.rn.f32 	%f1148, %f18, %f1147, %f1146;
	ld.shared.f32 	%f1149, [_ZZ23Single_head_flash_attenPfS_S_S_jfE8k_shared+1608];
	fma.rn.f32 	%f1150, %f19, %f1149, %f1148;
	ld.shared.f32 	%f1151, [_ZZ23Single_head_flash_attenPfS_S_S_jfE8k_shared+1612];
	fma.rn.f32 	%f1152, %f20, %f1151, %f1150;
	ld.shared.f32 	%f1153, [_ZZ23Single_head_flash_attenPfS_S_S_jfE8k_shared+1616];
	fma.rn.f32 	%f1154, %f21, %f1153, %f1152;
	ld.shared.f32 	%f1155, [_ZZ23Single_head_flash_attenPfS_S_S_jfE8k_shared+1620];
	fma.rn.f32 	%f1156, %f22, %f1155, %f1154;
	ld.shared.f32 	%f1157, [_ZZ23Single_head_flash_attenPfS_S_S_jfE8k_shared+1624];
	fma.rn.f32 	%f1158, %f23, %f1157, %f1156;
	ld.shared.f32 	%f1159, [_ZZ23Single_head_flash_attenPfS_S_S_jfE8k_shared+1628];
	fma.rn.f32 	%f1160, %f24, %f1159, %f1158;
	ld.shared.f32 	%f1161, [_ZZ23Single_head_flash_attenPfS_S_S_jfE8k_shared+1632];
	fma.rn.f32 	%f1162, %f25, %f1161, %f1160;
	ld.shared.f32 	%f1163, [_ZZ23Single_head_flash_attenPfS_S_S_jfE8k_shared+1636];
	fma.rn.f32 	%f1164, %f26, %f1163, %f1162;
	ld.shared.f32 	%f1165, [_ZZ23Single_head_flash_attenPfS_S_S_jfE8k_shared+1640];
	fma.rn.f32 	%f1166, %f27, %f1165, %f1164;
	ld.shared.f32 	%f1167, [_ZZ23Single_head_flash_attenPfS_S_S_jfE8k_shared+1644];
	fma.rn.f32 	%f1168, %f28, %f1167, %f1166;
	ld.shared.f32 	%f1169, [_ZZ23Single_head_flash_attenPfS_S_S_jfE8k_shared+1648];
	fma.rn.f32 	%f1170, %f29, %f1169, %f1168;
	ld.shared.f32 	%f1171, [_ZZ23Single_head_flash_attenPfS_S_S_jfE8k_shared+1652];
	fma.rn.f32 	%f1172, %f30, %f1171, %f1170;
	ld.shared.f32 	%f1173, [_ZZ23Single_head_flash_attenPfS_S_S_jfE8k_shared+1656];
	fma.rn.f32 	%f1174, %f31, %f1173, %f1172;
	ld.shared.f32 	%f1175, [_ZZ23Single_head_flash_attenPfS_S_S_jfE8k_shared+1660];
	fma.rn.f32 	%f1176, %f32, %f1175, %f1174;
	mul.f32 	%f1177, %f9160, %f1176;
	fma.rn.f32 	%f1178, %f1177, 0f3BBB989D, 0f3F000000;
	cvt.sat.f32.f32 	%f1179, %f1178;
	fma.rm.f32 	%f1180, %f1179, %f267, %f266;
	add.f32 	%f1181, %f1180, 0fCB40007F;
	neg.f32 	%f1182, %f1181;
	fma.rn.f32 	%f1183, %f1177, 0f3FB8AA3B, %f1182;
	fma.rn.f32 	%f1184, %f1177, 0f32A57060, %f1183;
	mov.b32 	%r43, %f1180;
	shl.b32 	%r44, %r43, 23;
	mov.b32 	%f1185, %r44;
	ex2.approx.ftz.f32 	%f1186, %f1184;
	mul.f32 	%f1187, %f1186, %f1185;
	add.f32 	%f1188, %f1112, %f1187;
	ld.shared.f32 	%f1189, [_ZZ23Single_head_flash_attenPfS_S_S_jfE8k_shared+1664];
	fma.rn.f32 	%f1190, %f1, %f1189, 0f00000000;
	ld.shared.f32 	%f1191, [_ZZ23Single_head_flash_attenPfS_S_S_jfE8k_shared+1668];
	fma.rn.f32 	%f1192, %f2, %f1191, %f1190;
	ld.shared.f32 	%f1193, [_ZZ23Single_head_flash_attenPfS_S_S_jfE8k_shared+1672];
	fma.rn.f32 	%f1194, %f3, %f1193, %f1192;
	ld.shared.f32 	%f1195, [_ZZ23Single_head_flash_attenPfS_S_S_jfE8k_shared+1676];
	fma.rn.f32 	%f1196, %f4, %f1195, %f1194;
	ld.shared.f32 	%f1197, [_ZZ23Single_head_flash_attenPfS_S_S_jfE8k_shared+1680];
	fma.rn.f32 	%f1198, %f5, %f1197, %f1196;
	ld.shared.f32 	%f1199, [_ZZ23Single_head_flash_attenPfS_S_S_jfE8k_shared+1684];
	fma.rn.f32 	%f1200, %f6, %f1199, %f1198;
	ld.shared.f32 	%f1201, [_ZZ23Single_head_flash_attenPfS_S_S_jfE8k_shared+1688];
	fma.rn.f32 	%f1202, %f7, %f1201, %f1200;
	ld.shared.f32 	%f1203, [_ZZ23Single_head_flash_attenPfS_S_S_jfE8k_shared+1692];
	fma.rn.f32 	%f1204, %f8, %f1203, %f1202;
	ld.shared.f32 	%f1205, [_ZZ23Single_head_flash_attenPfS_S_S_jfE8k_shared+1696];
	fma.rn.f32 	%f1206, %f9, %f1205, %f1204;
	ld.shared.f32 	%f1207, [_ZZ23Single_head_flash_attenPfS_S_S_jfE8k_shared+1700];
	fma.rn.f32 	%f1208, %f10, %f1207, %f1206;
	ld.shared.f32 	%f1209, [_ZZ23Single_head_flash_attenPfS_S_S_jfE8k_shared+1704];
	fma.rn.f32 	%f1210, %f11, %f1209, %f1208;
	ld.shared.f32 	%f1211, [_ZZ23Single_head_flash_attenPfS_S_S_jfE8k_shared+1708];
	fma.rn.f32 	%f1212, %f12, %f1211, %f1210;
	ld.shared.f32 	%f1213, [_ZZ23Single_head_flash_attenPfS_S_S_jfE8k_shared+1712];
	fma.rn.f32 	%f1214, %f13, %f1213, %f1212;
	ld.shared.f32 	%f1215, [_ZZ23Single_head_flash_attenPfS_S_S_jfE8k_shared+1716];
	fma.rn.f32 	%f1216, %f14, %f1215, %f1214;
	ld.shared.f32 	%f1217, [_ZZ23Single_head_flash_attenPfS_S_S_jfE8k_shared+1720];
	fma.rn.f32 	%f1218, %f15, %f1217, %f1216;
	ld.shared.f32 	%f1219, [_ZZ23Single_head_flash_attenPfS_S_S_jfE8k_shared+1724];
	fma.rn.f32 	%f1220, %f16, %f1219, %f1218;
	ld.shared.f32 	%f1221, [_ZZ23Single_head_flash_attenPfS_S_S_jfE8k_shared+1728];
	fma.rn.f32 	%f1222, %f17, %f1221, %f1220;
	ld.shared.f32 	%f1223, [_ZZ23Single_head_flash_attenPfS_S_S_jfE8k_shared+1732];
	fma.rn.f32 	%f1224, %f18, %f1223, %f1222;
	ld.shared.f32 	%f1225, [_ZZ23Single_head_flash_attenPfS_S_S_jfE8k_shared+1736];
	fma.rn.f32 	%f1226, %f19, %f1225, %f1224;
	ld.shared.f32 	%f1227, [_ZZ23Single_head_flash_attenPfS_S_S_jfE8k_shared+1740];
	fma.rn.f32 	%f1228, %f20, %f1227, %f1226;
	ld.shared.f32 	%f1229, [_ZZ23Single_head_flash_attenPfS_S_S_jfE8k_shared+1744];
	fma.rn.f32 	%f1230, %f21, %f1229, %f1228;
	ld.shared.f32 	%f1231, [_ZZ23Single_head_flash_attenPfS_S_S_jfE8k_shared+1748];
	fma.rn.f32 	%f1232, %f22, %f1231, %f1230;
	ld.shared.f32 	%f1233, [_ZZ23Single_head_flash_attenPfS_S_S_jfE8k_shared+1752];
	fma.rn.f32 	%f1234, %f23, %f1233, %f1232;
	ld.shared.f32 	%f1235, [_ZZ23Single_head_flash_attenPfS_S_S_jfE8k_shared+1756];
	fma.rn.f32 	%f1236, %f24, %f1235, %f1234;
	ld.shared.f32 	%f1237, [_ZZ23Single_head_flash_attenPfS_S_S_jfE8k_shared+1760];
	fma.rn.f32 	%f1238, %f25, %f1237, %f1236;
	ld.shared.f32 	%f1239, [_ZZ23Single_head_flash_attenPfS_S_S_jfE8k_shared+1764];
	fma.rn.f32 	%f1240, %f26, %f1239, %f1238;
	ld.shared.f32 	%f1241, [_ZZ23Single_head_flash_attenPfS_S_S_jfE8k_shared+1768];
	fma.rn.f32 	%f1242, %f27, %f1241, %f1240;
	ld.shared.f32 	%f1243, [_ZZ23Single_head_flash_attenPfS_S_S_jfE8k_shared+1772];
	fma.rn.f32 	%f1244, %f28, %f1243, %f1242;
	ld.shared.f32 	%f1245, [_ZZ23Single_head_flash_attenPfS_S_S_jfE8k_shared+1776];
	fma.rn.f32 	%f1246, %f29, %f1245, %f1244;
	ld.shared.f32 	%f1247, [_ZZ23Single_head_flash_attenPfS_S_S_jfE8k_shared+1780];
	fma.rn.f32 	%f1248, %f30, %f1247, %f1246;
	ld.shared.f32 	%f1249, [_ZZ23Single_head_flash_attenPfS_S_S_jfE8k_shared+1784];
	fma.rn.f32 	%f1250, %f31, %f1249, %f1248;
	ld.shared.f32 	%f1251, [_ZZ23Single_head_flash_attenPfS_S_S_jfE8k_shared+1788];
	fma.rn.f32 	%f1252, %f32, %f1251, %f1250;
	mul.f32 	%f1253, %f9160, %f1252;
	fma.rn.f32 	%f1254, %f1253, 0f3BBB989D, 0f3F000000;
	cvt.sat.f32.f32 	%f1255, %f1254;
	fma.rm.f32 	%f1256, %f1255, %f267, %f266;
	add.f32 	%f1257, %f1256, 0fCB40007F;
	neg.f32 	%f1258, %f1257;
	fma.rn.f32 	%f1259, %f1253, 0f3FB8AA3B, %f1258;
	fma.rn.f32 	%f1260, %f1253, 0f32A57060, %f1259;
	mov.b32 	%r45, %f1256;
	shl.b32 	%r46, %r45, 23;
	mov.b32 	%f1261, %r46;
	ex2.approx.ftz.f32 	%f1262, %f1260;
	mul.f32 	%f1263, %f1262, %f1261;
	add.f32 	%f1264, %f1188, %f1263;
	ld.shared.f32 	%f1265, [_ZZ23Single_head_flash_attenPfS_S_S_jfE8k_shared+1792];
	fma.rn.f32 	%f1266, %f1, %f1265, 0f00000000;
	ld.shared.f32 	%f1267, [_ZZ23Single_head_flash_attenPfS_S_S_jfE8k_shared+1796];
	fma.rn.f32 	%f1268, %f2, %f1267, %f1266;
	ld.shared.f32 	%f1269, [_ZZ23Single_head_flash_attenPfS_S_S_jfE8k_shared+1800];
	fma.rn.f32 	%f1270, %f3, %f1269, %f1268;
	ld.shared.f32 	%f1271, [_ZZ23Single_head_flash_attenPfS_S_S_jfE8k_shared+1804];
	fma.rn.f32 	%f1272, %f4, %f1271, %f1270;
	ld.shared.f32 	%f1273, [_ZZ23Single_head_flash_attenPfS_S_S_jfE8k_shared+1808];
	fma.rn.f32 	%f1274, %f5, %f1273, %f1272;
	ld.shared.f32 	%f1275, [_ZZ23Single_head_flash_attenPfS_S_S_jfE8k_shared+1812];
	fma.rn.f32 	%f1276, %f6, %f1275, %f1274;
	ld.shared.f32 	%f1277, [_ZZ23Single_head_flash_attenPfS_S_S_jfE8k_shared+1816];
	fma.rn.f32 	%f1278, %f7, %f1277, %f1276;
	ld.shared.f32 	%f1279, [_ZZ23Single_head_flash_attenPfS_S_S_jfE8k_shared+1820];
	fma.rn.f32 	%f1280, %f8, %f1279, %f1278;
	ld.shared.f32 	%f1281, [_ZZ23Single_head_flash_attenPfS_S_S_jfE8k_shared+1824];
	fma.rn.f32 	%f1282, %f9, %f1281, %f1280;
	ld.shared.f32 	%f1283, [_ZZ23Single_head_flash_attenPfS_S_S_jfE8k_shared+1828];
	fma.rn.f32 	%f1284, %f10, %f1283, %f1282;
	ld.shared.f32 	%f1285, [_ZZ23Single_head_flash_attenPfS_S_S_jfE8k_shared+1832];
	fma.rn.f32 	%f1286, %f11, %f1285, %f1284;
	ld.shared.f32 	%f1287, [_ZZ23Single_head_flash_attenPfS_S_S_jfE8k_shared+1836];
	fma.rn.f32 	%f1288, %f12, %f1287, %f1286;
	ld.shared.f32 	%f1289, [_ZZ23Single_head_flash_attenPfS_S_S_jfE8k_shared+1840];
	fma.rn.f32 	%f1290, %f13, %f1289, %f1288;
	ld.shared.f32 	%f1291, [_ZZ23Single_head_flash_attenPfS_S_S_jfE8k_shared+1844];
	fma.rn.f32 	%f1292, %f14, %f1291, %f1290;
	ld.shared.f32 	%f1293, [_ZZ23Single_head_flash_attenPfS_S_S_jfE8k_shared+1848];
	fma.rn.f32 	%f1294, %f15, %f1293, %f1292;
	ld.shared.f32 	%f1295, [_ZZ23Single_head_flash_attenPfS_S_S_jfE8k_shared+1852];
	fma.rn.f32 	%f1296, %f16, %f1295, %f1294;
	ld.shared.f32 	%f1297, [_ZZ23Single_head_flash_attenPfS_S_S_jfE8k_shared+1856];
	fma.rn.f32 	%f1298, %f17, %f1297, %f1296;
	ld.shared.f32 	%f1299, [_ZZ23Single_head_flash_attenPfS_S_S_jfE8k_shared+1860];
	fma.rn.f32 	%f1300, %f18, %f1299, %f1298;
	ld.shared.f32 	%f1301, [_ZZ23Single_head_flash_attenPfS_S_S_jfE8k_shared+1864];
	fma.rn.f32 	%f1302, %f19, %f1301, %f1300;
	ld.shared.f32 	%f1303, [_ZZ23Single_head_flash_attenPfS_S_S_jfE8k_shared+1868];
	fma.rn.f32 	%f1304, %f20, %f1303, %f1302;
	ld.shared.f32 	%f1305, [_ZZ23Single_head_flash_attenPfS_S_S_jfE8k_shared+1872];
	fma.rn.f32 	%f1306, %f21, %f1305, %f1304;
	ld.shared.f32 	%f1307, [_ZZ23Single_head_flash_attenPfS_S_S_jfE8k_shared+1876];
	fma.rn.f32 	%f1308, %f22, %f1307, %f1306;
	ld.shared.f32 	%f1309, [_ZZ23Single_head_flash_attenPfS_S_S_jfE8k_shared+1880];
	fma.rn.f32 	%f1310, %f23, %f1309, %f1308;
	ld.shared.f32 	%f1311, [_ZZ23Single_head_flash_attenPfS_S_S_jfE8k_shared+1884];
	fma.rn.f32 	%f1312, %f24, %f1311, %f1310;
	ld.shared.f32 	%f1313, [_ZZ23Single_head_flash_attenPfS_S_S_jfE8k_shared+1888];
	fma.rn.f32 	%f1314, %f25, %f1313, %f1312;
	ld.shared.f32 	%f1315, [_ZZ23Single_head_flash_attenPfS_S_S_jfE8k_shared+1892];
	fma.rn.f32 	%f1316, %f26, %f1315, %f1314;
	ld.shared.f32 	%f1317, [_ZZ23Single_head_flash_attenPfS_S_S_jfE8k_shared+1896];
	fma.rn.f32 	%f1318, %f27, %f1317, %f1316;
	ld.shared.f32 	%f1319, [_ZZ23Single_head_flash_attenPfS_S_S_jfE8k_shared+1900];
	fma.rn.f32 	%f1320, %f28, %f1319, %f1318;
	ld.shared.f32 	%f1321, [_ZZ23Single_head_flash_attenPfS_S_S_jfE8k_shared+1904];
	fma.rn.f32 	%f1322, %f29, %f1321, %f1320;
	ld.shared.f32 	%f1323, [_ZZ23Single_head_flash_attenPfS_S_S_jfE8k_shared+1908];
	fma.rn.f32 	%f1324, %f30, %f1323, %f1322;
	ld.shared.f32 	%f1325, [_ZZ23Single_head_flash_attenPfS_S_S_jfE8k_shared+1912];
	fma.rn.f32 	%f1326, %f31, %f1325, %f1324;
	ld.shared.f32 	%f1327, [_ZZ23Single_head_flash_attenPfS_S_S_jfE8k_shared+1916];
	fma.rn.f32 	%f1328, %f32, %f1327, %f1326;
	mul.f32 	%f1329, %f9160, %f1328;
	fma.rn.f32 	%f1330, %f1329, 0f3BBB989D, 0f3F000000;
	cvt.sat.f32.f32 	%f1331, %f1330;
	fma.rm.f32 	%f1332, %f1331, %f267, %f266;
	add.f32 	%f1333, %f1332, 0fCB40007F;
	neg.f32 	%f1334, %f1333;
	fma.rn.f32 	%f1335, %f1329, 0f3FB8AA3B, %f1334;
	fma.rn.f32 	%f1336, %f1329, 0f32A57060, %f1335;
	mov.b32 	%r47, %f1332;
	shl.b32 	%r48, %r47, 23;
	mov.b32 	%f1337, %r48;
	ex2.approx.ftz.f32 	%f1338, %f1336;
	mul.f32 	%f1339, %f1338, %f1337;
	add.f32 	%f1340, %f1264, %f1339;
	ld.shared.f32 	%f1341, [_ZZ23Single_head_flash_attenPfS_S_S_jfE8k_shared+1920];
	fma.rn.f32 	%f1342, %f1, %f1341, 0f00000000;
	ld.shared.f32 	%f1343, [_ZZ23Single_head_flash_attenPfS_S_S_jfE8k_shared+1924];
	fma.rn.f32 	%f1344, %f2, %f1343, %f1342;
	ld.shared.f32 	%f1345, [_ZZ23Single_head_flash_attenPfS_S_S_jfE8k_shared+1928];
	fma.rn.f32 	%f1346, %f3, %f1345, %f1344;
	ld.shared.f32 	%f1347, [_ZZ23Single_head_flash_attenPfS_S_S_jfE8k_shared+1932];
	fma.rn.f32 	%f1348, %f4, %f1347, %f1346;
	ld.shared.f32 	%f1349, [_ZZ23Single_head_flash_attenPfS_S_S_jfE8k_shared+1936];
	fma.rn.f32 	%f1350, %f5, %f1349, %f1348;
	ld.shared.f32 	%f1351, [_ZZ23Single_head_flash_attenPfS_S_S_jfE8k_shared+1940];
	fma.rn.f32 	%f1352, %f6, %f1351, %f1350;
	ld.shared.f32 	%f1353, [_ZZ23Single_head_flash_attenPfS_S_S_jfE8k_shared+1944];
	fma.rn.f32 	%f1354, %f7, %f1353, %f1352;
	ld.shared.f32 	%f1355, [_ZZ23Single_head_flash_attenPfS_S_S_jfE8k_shared+1948];
	fma.rn.f32 	%f1356, %f8, %f1355, %f1354;
	ld.shared.f32 	%f1357, [_ZZ23Single_head_flash_attenPfS_S_S_jfE8k_shared+1952];
	fma.rn.f32 	%f1358, %f9, %f1357, %f1356;
	ld.shared.f32 	%f1359, [_ZZ23Single_head_flash_attenPfS_S_S_jfE8k_shared+1956];
	fma.rn.f32 	%f1360, %f10, %f1359, %f1358;
	ld.shared.f32 	%f1361, [_ZZ23Single_head_flash_attenPfS_S_S_jfE8k_shared+1960];
	fma.rn.f32 	%f1362, %f11, %f1361, %f1360;
	ld.shared.f32 	%f1363, [_ZZ23Single_head_flash_attenPfS_S_S_jfE8k_shared+1964];
	fma.rn.f32 	%f1364, %f12, %f1363, %f1362;
	ld.shared.f32 	%f1365, [_ZZ23Single_head_flash_attenPfS_S_S_jfE8k_shared+1968];
	fma.rn.f32 	%f1366, %f13, %f1365, %f1364;
	ld.shared.f32 	%f1367, [_ZZ23Single_head_flash_attenPfS_S_S_jfE8k_shared+1972];
	fma.rn.f32 	%f1368, %f14, %f1367, %f1366;
	ld.shared.f32 	%f1369, [_ZZ23Single_head_flash_attenPfS_S_S_jfE8k_shared+1976];
	fma.rn.f32 	%f1370, %f15, %f1369, %f1368;
	ld.shared.f32 	%f1371, [_ZZ23Single_head_flash_attenPfS_S_S_jfE8k_shared+1980];
	fma.rn.f32 	%f1372, %f16, %f1371, %f1370;
	ld.shared.f32 	%f1373, [_ZZ23Single_head_flash_attenPfS_S_S_jfE8k_shared+1984];
	fma.rn.f32 	%f1374, %f17, %f1373, %f1372;
	ld.shared.f32 	%f1375, [_ZZ23Single_head_flash_attenPfS_S_S_jfE8k_shared+1988];
	fma.rn.f32 	%f1376, %f18, %f1375, %f1374;
	ld.shared.f32 	%f1377, [_ZZ23Single_head_flash_attenPfS_S_S_jfE8k_shared+1992];
	fma.rn.f32 	%f1378, %f19, %f1377, %f1376;
	ld.shared.f32 	%f1379, [_ZZ23Single_head_flash_attenPfS_S_S_jfE8k_shared+1996];
	fma.rn.f32 	%f1380, %f20, %f1379, %f1378;
	ld.shared.f32 	%f1381, [_ZZ23Single_head_flash_attenPfS_S_S_jfE8k_shared+2000];
	fma.rn.f32 	%f1382, %f21, %f1381, %f1380;
	ld.shared.f32 	%f1383, [_ZZ23Single_head_flash_attenPfS_S_S_jfE8k_shared+2004];
	fma.rn.f32 	%f1384, %f22, %f1383, %f1382;
	ld.shared.f32 	%f1385, [_ZZ23Single_head_flash_attenPfS_S_S_jfE8k_shared+2008];
	fma.rn.f32 	%f1386, %f23, %f1385, %f1384;
	ld.shared.f32 	%f1387, [_ZZ23Single_head_flash_attenPfS_S_S_jfE8k_shared+2012];
	fma.rn.f32 	%f1388, %f24, %f1387, %f1386;
	ld.shared.f32 	%f1389, [_ZZ23Single_head_flash_attenPfS_S_S_jfE8k_shared+2016];
	fma.rn.f32 	%f1390, %f25, %f1389, %f1388;
	ld.shared.f32 	%f1391, [_ZZ23Single_head_flash_attenPfS_S_S_jfE8k_shared+2020];
	fma.rn.f32 	%f1392, %f26, %f1391, %f1390;
	ld.shared.f32 	%f1393, [_ZZ23Single_head_flash_attenPfS_S_S_jfE8k_shared+2024];
	fma.rn.f32 	%f1394, %f27, %f1393, %f1392;
	ld.shared.f32 	%f1395, [_ZZ23Single_head_flash_attenPfS_S_S_jfE8k_shared+2028];
	fma.rn.f32 	%f1396, %f28, %f1395, %f1394;
	ld.shared.f32 	%f1397, [_ZZ23Single_head_flash_attenPfS_S_S_jfE8k_shared+2032];
	fma.rn.f32 	%f1398, %f29, %f1397, %f1396;
	ld.shared.f32 	%f1399, [_ZZ23Single_head_flash_attenPfS_S_S_jfE8k_shared+2036];
	fma.rn.f32 	%f1400, %f30, %f1399, %f1398;
	ld.shared.f32 	%f1401, [_ZZ23Single_head_flash_attenPfS_S_S_jfE8k_shared+2040];
	fma.rn.f32 	%f1402, %f31, %f1401, %f1400;
	ld.shared.f32 	%f1403, [_ZZ23Single_head_flash_attenPfS_S_S_jfE8k_shared+2044];
	fma.rn.f32 	%f1404, %f32, %f1403, %f1402;
	mul.f32 	%f1405, %f9160, %f1404;
	fma.rn.f32 	%f1406, %f1405, 0f3BBB989D, 0f3F000000;
	cvt.sat.f32.f32 	%f1407, %f1406;
	fma.rm.f32 	%f1408, %f1407, %f267, %f266;
	add.f32 	%f1409, %f1408, 0fCB40007F;
	neg.f32 	%f1410, %f1409;
	fma.rn.f32 	%f1411, %f1405, 0f3FB8AA3B, %f1410;
	fma.rn.f32 	%f1412, %f1405, 0f32A57060, %f1411;
	mov.b32 	%r49, %f1408;
	shl.b32 	%r50, %r49, 23;
	mov.b32 	%f1413, %r50;
	ex2.approx.ftz.f32 	%f1414, %f1412;
	mul.f32 	%f1415, %f1414, %f1413;
	add.f32 	%f1416, %f1340, %f1415;
	ld.shared.f32 	%f1417, [_ZZ23Single_head_flash_attenPfS_S_S_jfE8k_shared+2048];
	fma.rn.f32 	%f1418, %f1, %f1417, 0f00000000;
	ld.shared.f32 	%f1419, [_ZZ23Single_head_flash_attenPfS_S_S_jfE8k_shared+2052];
	fma.rn.f32 	%f1420, %f2, %f1419, %f1418;
	ld.shared.f32 	%f1421, [_ZZ23Single_head_flash_attenPfS_S_S_jfE8k_shared+2056];
	fma.rn.f32 	%f1422, %f3, %f1421, %f1420;
	ld.shared.f32 	%f1423, [_ZZ23Single_head_flash_attenPfS_S_S_jfE8k_shared+2060];
	fma.rn.f32 	%f1424, %f4, %f1423, %f1422;
	ld.shared.f32 	%f1425, [_ZZ23Single_head_flash_attenPfS_S_S_jfE8k_shared+2064];
	fma.rn.f32 	%f1426, %f5, %f1425, %f1424;
	ld.shared.f32 	%f1427, [_ZZ23Single_head_flash_attenPfS_S_S_jfE8k_shared+2068];
	fma.rn.f32 	%f1428, %f6, %f1427, %f1426;
	ld.shared.f32 	%f1429, [_ZZ23Single_head_flash_attenPfS_S_S_jfE8k_shared+2072];
	fma.rn.f32 	%f1430, %f7, %f1429, %f1428;
	ld.shared.f32 	%f1431, [_ZZ23Single_head_flash_attenPfS_S_S_jfE8k_shared+2076];
	fma.rn.f32 	%f1432, %f8, %f1431, %f1430;
	ld.shared.f32 	%f1433, [_ZZ23Single_head_flash_attenPfS_S_S_jfE8k_shared+2080];
	fma.rn.f32 	%f1434, %f9, %f1433, %f1432;
	ld.shared.f32 	%f1435, [_ZZ23Single_head_flash_attenPfS_S_S_jfE8k_shared+2084];
	fma.rn.f32 	%f1436, %f10, %f1435, %f1434;
	ld.shared.f32 	%f1437, [_ZZ23Single_head_flash_attenPfS_S_S_jfE8k_shared+2088];
	fma.rn.f32 	%f1438, %f11, %f1437, %f1436;
	ld.shared.f32 	%f1439, [_ZZ23Single_head_flash_attenPfS_S_S_jfE8k_shared+2092];
	fma.rn.f32 	%f1440, %f12, %f1439, %f1438;
	ld.shared.f32 	%f1441, [_ZZ23Single_head_flash_attenPfS_S_S_jfE8k_shared+2096];
	fma.rn.f32 	%f1442, %f13, %f1441, %f1440;
	ld.shared.f32 	%f1443, [_ZZ23Single_head_flash_attenPfS_S_S_jfE8k_shared+2100];
	fma.rn.f32 	%f1444, %f14, %f1443, %f1442;
	ld.shared.f32 	%f1445, [_ZZ23Single_head_flash_attenPfS_S_S_jfE8k_shared+2104];
	fma.rn.f32 	%f1446, %f15, %f1445, %f1444;
	ld.shared.f32 	%f1447, [_ZZ23Single_head_flash_attenPfS_S_S_jfE8k_shared+2108];
	fma.rn.f32 	%f1448, %f16, %f1447, %f1446;
	ld.shared.f32 	%f1449, [_ZZ23Single_head_flash_attenPfS_S_S_jfE8k_shared+2112];
	fma.rn.f32 	%f1450, %f17, %f1449, %f1448;
	ld.shared.f32 	%f1451, [_ZZ23Single_head_flash_attenPfS_S_S_jfE8k_shared+2116];
	fma.rn.f32 	%f1452, %f18, %f1451, %f1450;
	ld.shared.f32 	%f1453, [_ZZ23Single_head_flash_attenPfS_S_S_jfE8k_shared+2120];
	fma.rn.f32 	%f1454, %f19, %f1453, %f1452;
	ld.shared.f32 	%f1455, [_ZZ23Single_head_flash_attenPfS_S_S_jfE8k_shared+2124];
	fma.rn.f32 	%f1456, %f20, %f1455, %f1454;
	ld.shared.f32 	%f1457, [_ZZ23Single_head_flash_attenPfS_S_S_jfE8k_shared+2128];
	fma.rn.f32 	%f1458, %f21, %f1457, %f1456;
	ld.shared.f32 	%f1459, [_ZZ23Single_head_flash_attenPfS_S_S_jfE8k_shared+2132];
	fma.rn.f32 	%f1460, %f22, %f1459, %f1458;
	ld.shared.f32 	%f1461, [_ZZ23Single_head_flash_attenPfS_S_S_jfE8k_shared+2136];
	fma.rn.f32 	%f1462, %f23, %f1461, %f1460;
	ld.shared.f32 	%f1463, [_ZZ23Single_head_flash_attenPfS_S_S_jfE8k_shared+2140];
	fma.rn.f32 	%f1464, %f24, %f1463, %f1462;
	ld.shared.f32 	%f1465, [_ZZ23Single_head_flash_attenPfS_S_S_jfE8k_shared+2144];
	fma.rn.f32 	%f1466, %f25, %f1465, %f1464;
	ld.shared.f32 	%f1467, [_ZZ23Single_head_flash_attenPfS_S_S_jfE8k_shared+2148];
	fma.rn.f32 	%f1468, %f26, %f1467, %f1466;
	ld.shared.f32 	%f1469, [_ZZ23Single_head_flash_attenPfS_S_S_jfE8k_shared+2152];
	fma.rn.f32 	%f1470, %f27, %f1469, %f1468;
	ld.shared.f32 	%f1471, [_ZZ23Single_head_flash_attenPfS_S_S_jfE8k_shared+2156];
	fma.rn.f32 	%f1472, %f28, %f1471, %f1470;
	ld.shared.f32 	%f1473, [_ZZ23Single_head_flash_attenPfS_S_S_jfE8k_shared+2160];
	fma.rn.f32 	%f1474, %f29, %f1473, %f1472;
	ld.shared.f32 	%f1475, [_ZZ23Single_head_flash_attenPfS_S_S_jfE8k_shared+2164];
	fma.rn.f32 	%f1476, %f30, %f1475, %f1474;
	ld.shared.f32 	%f1477, [_ZZ23Single_head_flash_attenPfS_S_S_jfE8k_shared+2168];
	fma.rn.f32 	%f1478, %f31, %f1477, %f1476;
	ld.shared.f32 	%f1479, [_ZZ23Single_head_flash_attenPfS_S_S_jfE8k_shared+2172];
	fma.rn.f32 	%f1480, %f32, %f1479, %f1478;
	mul.f32 	%f1481, %f9160, %f1480;
	fma.rn.f32 	%f1482, %f1481, 0f3BBB989D, 0f3F000000;
	cvt.sat.f32.f32 	%f1483, %f1482;
	fma.rm.f32 	%f1484, %f1483, %f267, %f266;
	add.f32 	%f1485, %f1484, 0fCB40007F;
	neg.f32 	%f1486, %f1485;
	fma.rn.f32 	%f1487, %f1481, 0f3FB8AA3B, %f1486;
	fma.rn.f32 	%f1488, %f1481, 0f32A57060, %f1487;
	mov.b32 	%r51, %f1484;
	shl.b32 	%r52, %r51, 23;
	mov.b32 	%f1489, %r52;
	ex2.approx.ftz.f32 	%f1490, %f1488;
	mul.f32 	%f1491, %f1490, %f1489;
	add.f32 	%f1492, %f1416, %f1491;
	ld.shared.f32 	%f1493, [_ZZ23Single_head_flash_attenPfS_S_S_jfE8k_shared+2176];
	fma.rn.f32 	%f1494, %f1, %f1493, 0f00000000;
	ld.shared.f32 	%f1495, [_ZZ23Single_head_flash_attenPfS_S_S_jfE8k_shared+2180];
	fma.rn.f32 	%f1496, %f2, %f1495, %f1494;
	ld.shared.f32 	%f1497, [_ZZ23Single_head_flash_attenPfS_S_S_jfE8k_shared+2184];
	fma.rn.f32 	%f1498, %f3, %f1497, %f1496;
	ld.shared.f32 	%f1499, [_ZZ23Single_head_flash_attenPfS_S_S_jfE8k_shared+2188];
	fma.rn.f32 	%f1500, %f4, %f1499, %f1498;
	ld.shared.f32 	%f1501, [_ZZ23Single_head_flash_attenPfS_S_S_jfE8k_shared+2192];
	fma.rn.f32 	%f1502, %f5, %f1501, %f1500;
	ld.shared.f32 	%f1503, [_ZZ23Single_head_flash_attenPfS_S_S_jfE8k_shared+2196];
	fma.rn.f32 	%f1504, %f6, %f1503, %f1502;
	ld.shared.f32 	%f1505, [_ZZ23Single_head_flash_attenPfS_S_S_jfE8k_shared+2200];
	fma.rn.f32 	%f1506, %f7, %f1505, %f1504;
	ld.shared.f32 	%f1507, [_ZZ23Single_head_flash_attenPfS_S_S_jfE8k_shared+2204];
	fma.rn.f32 	%f1508, %f8, %f1507, %f1506;
	ld.shared.f32 	%f1509, [_ZZ23Single_head_flash_attenPfS_S_S_jfE8k_shared+2208];
	fma.rn.f32 	%f1510, %f9, %f1509, %f1508;
	ld.shared.f32 	%f1511, [_ZZ23Single_head_flash_attenPfS_S_S_jfE8k_shared+2212];
	fma.rn.f32 	%f1512, %f10, %f1511, %f1510;
	ld.shared.f32 	%f1513, [_ZZ23Single_head_flash_attenPfS_S_S_jfE8k_shared+2216];
	fma.rn.f32 	%f1514, %f11, %f1513, %f1512;
	ld.shared.f32 	%f1515, [_ZZ23Single_head_flash_attenPfS_S_S_jfE8k_shared+2220];
	fma.rn.f32 	%f1516, %f12, %f1515, %f1514;
	ld.shared.f32 	%f1517, [_ZZ23Single_head_flash_attenPfS_S_S_jfE8k_shared+2224];
	fma.rn.f32 	%f1518, %f13, %f1517, %f1516;
	ld.shared.f32 	%f1519, [_ZZ23Single_head_flash_attenPfS_S_S_jfE8k_shared+2228];
	fma.rn.f32 	%f1520, %f14, %f1519, %f1518;
	ld.shared.f32 	%f1521, [_ZZ23Single_head_flash_attenPfS_S_S_jfE8k_shared+2232];
	fma.rn.f32 	%f1522, %f15, %f1521, %f1520;
	ld.shared.f32 	%f1523, [_ZZ23Single_head_flash_attenPfS_S_S_jfE8k_shared+2236];
	fma.rn.f32 	%f1524, %f16, %f1523, %f1522;
	ld.shared.f32 	%f1525, [_ZZ23Single_head_flash_attenPfS_S_S_jfE8k_shared+2240];
	fma.rn.f32 	%f1526, %f17, %f1525, %f1524;
	ld.shared.f32 	%f1527, [_ZZ23Single_head_flash_attenPfS_S_S_jfE8k_shared+2244];
	fma.rn.f32 	%f1528, %f18, %f1527, %f1526;
	ld.shared.f32 	%f1529, [_ZZ23Single_head_flash_attenPfS_S_S_jfE8k_shared+2248];
	fma.rn.f32 	%f1530, %f19, %f1529, %f1528;
	ld.shared.f32 	%f1531, [_ZZ23Single_head_flash_attenPfS_S_S_jfE8k_shared+2252];
	fma.rn.f32 	%f1532, %f20, %f1531, %f1530;
	ld.shared.f32 	%f1533, [_ZZ23Single_head_flash_attenPfS_S_S_jfE8k_shared+2256];
	fma.rn.f32 	%f1534, %f21, %f1533, %f1532;
	ld.shared.f32 	%f1535, [_ZZ23Single_head_flash_attenPfS_S_S_jfE8k_shared+2260];
	fma.rn.f32 	%f1536, %f22, %f1535, %f1534;
	ld.shared.f32 	%f1537, [_ZZ23Single_head_flash_attenPfS_S_S_jfE8k_shared+2264];
	fma.rn.f32 	%f1538, %f23, %f1537, %f1536;
	ld.shared.f32 	%f1539, [_ZZ23Single_head_flash_attenPfS_S_S_jfE8k_shared+2268];
	fma.rn.f32 	%f1540, %f24, %f1539, %f1538;
	ld.shared.f32 	%f1541, [_ZZ23Single_head_flash_attenPfS_S_S_jfE8k_shared+2272];
	fma.rn.f32 	%f1542, %f25, %f1541, %f1540;
	ld.shared.f32 	%f1543, [_ZZ23Single_head_flash_attenPfS_S_S_jfE8k_shared+2276];
	fma.rn.f32 	%f1544, %f26, %f1543, %f1542;
	ld.shared.f32 	%f1545, [_ZZ23Single_head_flash_attenPfS_S_S_jfE8k_shared+2280];
	fma.rn.f32 	%f1546, %f27, %f1545, %f1544;
	ld.shared.f32 	%f1547, [_ZZ23Single_head_flash_attenPfS_S_S_jfE8k_shared+2284];
	fma.rn.f32 	%f1548, %f28, %f1547, %f1546;
	ld.shared.f32 	%f1549, [_ZZ23Single_head_flash_attenPfS_S_S_jfE8k_shared+2288];
	fma.rn.f32 	%f1550, %f29, %f1549, %f1548;
	ld.shared.f32 	%f1551, [_ZZ23Single_head_flash_attenPfS_S_S_jfE8k_shared+2292];
	fma.rn.f32 	%f1552, %f30, %f1551, %f1550;
	ld.shared.f32 	%f1553, [_ZZ23Single_head_flash_attenPfS_S_S_jfE8k_shared+2296];
	fma.rn.f32 	%f1554, %f31, %f1553, %f1552;
	ld.shared.f32 	%f1555, [_ZZ23Single_head_flash_attenPfS_S_S_jfE8k_shared+2300];
	fma.rn.f32 	%f1556, %f32, %f1555, %f1554;
	mul.f32 	%f1557, %f9160, %f1556;
	fma.rn.f32 	%f1558, %f1557, 0f3BBB989D, 0f3F000000;
	cvt.sat.f32.f32 	%f1559, %f1558;
	fma.rm.f32 	%f1560, %f1559, %f267, %f266;
	add.f32 	%f1561, %f1560, 0fCB40007F;
	neg.f32 	%f1562, %f1561;
	fma.rn.f32 	%f1563, %f1557, 0f3FB8AA3B, %f1562;
	fma.rn.f32 	%f1564, %f1557, 0f32A57060, %f1563;
	mov.b32 	%r53, %f1560;
	shl.b32 	%r54, %r53, 23;
	mov.b32 	%f1565, %r54;
	ex2.approx.ftz.f32 	%f1566, %f1564;
	mul.f32 	%f1567, %f1566, %f1565;
	add.f32 	%f1568, %f1492, %f1567;
	ld.shared.f32 	%f1569, [_ZZ23Single_head_flash_attenPfS_S_S_jfE8k_shared+2304];
	fma.rn.f32 	%f1570, %f1, %f1569, 0f00000000;
	ld.shared.f32 	%f1571, [_ZZ23Single_head_flash_attenPfS_S_S_jfE8k_shared+2308];
	fma.rn.f32 	%f1572, %f2, %f1571, %f1570;
	ld.shared.f32 	%f1573, [_ZZ23Single_head_flash_attenPfS_S_S_jfE8k_shared+2312];
	fma.rn.f32 	%f1574, %f3, %f1573, %f1572;
	ld.shared.f32 	%f1575, [_ZZ23Single_head_flash_attenPfS_S_S_jfE8k_shared+2316];
	fma.rn.f32 	%f1576, %f4, %f1575, %f1574;
	ld.shared.f32 	%f1577, [_ZZ23Single_head_flash_attenPfS_S_S_jfE8k_shared+2320];
	fma.rn.f32 	%f1578, %f5, %f1577, %f1576;
	ld.shared.f32 	%f1579, [_ZZ23Single_head_flash_attenPfS_S_S_jfE8k_shared+2324];
	fma.rn.f32 	%f1580, %f6, %f1579, %f1578;
	ld.shared.f32 	%f1581, [_ZZ23Single_head_flash_attenPfS_S_S_jfE8k_shared+2328];
	fma.rn.f32 	%f1582, %f7, %f1581, %f1580;
	ld.shared.f32 	%f1583, [_ZZ23Single_head_flash_attenPfS_S_S_jfE8k_shared+2332];
	fma.rn.f32 	%f1584, %f8, %f1583, %f1582;
	ld.shared.f32 	%f1585, [_ZZ23Single_head_flash_attenPfS_S_S_jfE8k_shared+2336];
	fma.rn.f32 	%f1586, %f9, %f1585, %f1584;
	ld.shared.f32 	%f1587, [_ZZ23Single_head_flash_attenPfS_S_S_jfE8k_shared+2340];
	fma.rn.f32 	%f1588, %f10, %f1587, %f1586;
	ld.shared.f32 	%f1589, [_ZZ23Single_head_flash_attenPfS_S_S_jfE8k_shared+2344];
	fma.rn.f32 	%f1590, %f11, %f1589, %f1588;
	ld.shared.f32 	%f1591, [_ZZ23Single_head_flash_attenPfS_S_S_jfE8k_shared+2348];
	fma.rn.f32 	%f1592, %f12, %f1591, %f1590;
	ld.shared.f32 	%f1593, [_ZZ23Single_head_flash_attenPfS_S_S_jfE8k_shared+2352];
	fma.rn.f32 	%f1594, %f13, %f1593, %f1592;
	ld.shared.f32 	%f1595, [_ZZ23Single_head_flash_attenPfS_S_S_jfE8k_shared+2356];
	fma.rn.f32 	%f1596, %f14, %f1595, %f1594;
	ld.shared.f32 	%f1597, [_ZZ23Single_head_flash_attenPfS_S_S_jfE8k_shared+2360];
	fma.rn.f32 	%f1598, %f15, %f1597, %f1596;
	ld.shared.f32 	%f1599, [_ZZ23Single_head_flash_attenPfS_S_S_jfE8k_shared+2364];
	fma.rn.f32 	%f1600, %f16, %f1599, %f1598;
	ld.shared.f32 	%f1601, [_ZZ23Single_head_flash_attenPfS_S_S_jfE8k_shared+2368];
	fma.rn.f32 	%f1602, %f17, %f1601, %f1600;
	ld.shared.f32 	%f1603, [_ZZ23Single_head_flash_attenPfS_S_S_jfE8k_shared+2372];
	fma.rn.f32 	%f1604, %f18, %f1603, %f1602;
	ld.shared.f32 	%f1605, [_ZZ23Single_head_flash_attenPfS_S_S_jfE8k_shared+2376];
	fma.rn.f32 	%f1606, %f19, %f1605, %f1604;
	ld.shared.f32 	%f1607, [_ZZ23Single_head_flash_attenPfS_S_S_jfE8k_shared+2380];
	fma.rn.f32 	%f1608, %f20, %f1607, %f1606;
	ld.shared.f32 	%f1609, [_ZZ23Single_head_flash_attenPfS_S_S_jfE8k_shared+2384];
	fma.rn.f32 	%f1610, %f21, %f1609, %f1608;
	ld.shared.f32 	%f1611, [_ZZ23Single_head_flash_attenPfS_S_S_jfE8k_shared+2388];
	fma.rn.f32 	%f1612, %f22, %f1611, %f1610;
	ld.shared.f32 	%f1613, [_ZZ23Single_head_flash_attenPfS_S_S_jfE8k_shared+2392];
	fma.rn.f32 	%f1614, %f23, %f1613, %f1612;
	ld.shared.f32 	%f1615, [_ZZ23Single_head_flash_attenPfS_S_S_jfE8k_shared+2396];
	fma.rn.f32 	%f1616, %f24, %f1615, %f1614;
	ld.shared.f32 	%f1617, [_ZZ23Single_head_flash_attenPfS_S_S_jfE8k_shared+2400];
	fma.rn.f32 	%f1618, %f25, %f1617, %f1616;
	ld.shared.f32 	%f1619, [_ZZ23Single_head_flash_attenPfS_S_S_jfE8k_shared+2404];
	fma.rn.f32 	%f1620, %f26, %f1619, %f1618;
	ld.shared.f32 	%f1621, [_ZZ23Single_head_flash_attenPfS_S_S_jfE8k_shared+2408];
	fma.rn.f32 	%f1622, %f27, %f1621, %f1620;
	ld.shared.f32 	%f1623, [_ZZ23Single_head_flash_attenPfS_S_S_jfE8k_shared+2412];
	fma.rn.f32 	%f1624, %f28, %f1623, %f1622;
	ld.shared.f32 	%f1625, [_ZZ23Single_head_flash_attenPfS_S_S_jfE8k_shared+2416];
	fma.rn.f32 	%f1626, %f29, %f1625, %f1624;
	ld.shared.f32 	%f1627, [_ZZ23Single_head_flash_attenPfS_S_S_jfE8k_shared+2420];
	fma.rn.f32 	%f1628, %f30, %f1627, %f1626;
	ld.shared.f32 	%f1629, [_ZZ23Single_head_flash_attenPfS_S_S_jfE8k_shared+2424];
	fma.rn.f32 	%f1630, %f31, %f1629, %f1628;
	ld.shared.f32 	%f1631, [_ZZ23Single_head_flash_attenPfS_S_S_jfE8k_shared+2428];
	fma.rn.f32 	%f1632, %f32, %f1631, %f1630;
	mul.f32 	%f1633, %f9160, %f1632;
	fma.rn.f32 	%f1634, %f1633, 0f3BBB989D, 0f3F000000;
	cvt.sat.f32.f32 	%f1635, %f1634;
	fma.rm.f32 	%f1636, %f1635, %f267, %f266;
	add.f32 	%f1637, %f1636, 0fCB40007F;
	neg.f32 	%f1638, %f1637;
	fma.rn.f32 	%f1639, %f1633, 0f3FB8AA3B, %f1638;
	fma.rn.f32 	%f1640, %f1633, 0f32A57060, %f1639;
	mov.b32 	%r55, %f1636;
	shl.b32 	%r56, %r55, 23;
	mov.b32 	%f1641, %r56;
	ex2.approx.ftz.f32 	%f1642, %f1640;
	mul.f32 	%f1643, %f1642, %f1641;
	add.f32 	%f1644, %f1568, %f1643;
	ld.shared.f32 	%f1645, [_ZZ23Single_head_flash_attenPfS_S_S_jfE8k_shared+2432];
	fma.rn.f32 	%f1646, %f1, %f1645, 0f00000000;
	ld.shared.f32 	%f1647, [_ZZ23Single_head_flash_attenPfS_S_S_jfE8k_shared+2436];
	fma.rn.f32 	%f1648, %f2, %f1647, %f1646;
	ld.shared.f32 	%f1649, [_ZZ23Single_head_flash_attenPfS_S_S_jfE8k_shared+2440];
	fma.rn.f32 	%f1650, %f3, %f1649, %f1648;
	ld.shared.f32 	%f1651, [_ZZ23Single_head_flash_attenPfS_S_S_jfE8k_shared+2444];
	fma.rn.f32 	%f1652, %f4, %f1651, %f1650;
	ld.shared.f32 	%f1653, [_ZZ23Single_head_flash_attenPfS_S_S_jfE8k_shared+2448];
	fma.rn.f32 	%f1654, %f5, %f1653, %f1652;
	ld.shared.f32 	%f1655, [_ZZ23Single_head_flash_attenPfS_S_S_jfE8k_shared+2452];
	fma.rn.f32 	%f1656, %f6, %f1655, %f1654;
	ld.shared.f32 	%f1657, [_ZZ23Single_head_flash_attenPfS_S_S_jfE8k_shared+2456];
	fma.rn.f32 	%f1658, %f7, %f1657, %f1656;
	ld.shared.f32 	%f1659, [_ZZ23Single_head_flash_attenPfS_S_S_jfE8k_shared+2460];
	fma.rn.f32 	%f1660, %f8, %f1659, %f1658;
	ld.shared.f32 	%f1661, [_ZZ23Single_head_flash_attenPfS_S_S_jfE8k_shared+2464];
	fma.rn.f32 	%f1662, %f9, %f1661, %f1660;
	ld.shared.f32 	%f1663, [_ZZ23Single_head_flash_attenPfS_S_S_jfE8k_shared+2468];
	fma.rn.f32 	%f1664, %f10, %f1663, %f1662;
	ld.shared.f32 	%f1665, [_ZZ23Single_head_flash_attenPfS_S_S_jfE8k_shared+2472];
	fma.rn.f32 	%f1666, %f11, %f1665, %f1664;
	ld.shared.f32 	%f1667, [_ZZ23Single_head_flash_attenPfS_S_S_jfE8k_shared+2476];
	fma.rn.f32 	%f1668, %f12, %f1667, %f1666;
	ld.shared.f32 	%f1669, [_ZZ23Single_head_flash_attenPfS_S_S_jfE8k_shared+2480];
	fma.rn.f32 	%f1670, %f13, %f1669, %f1668;
	ld.shared.f32 	%f1671, [_ZZ23Single_head_flash_attenPfS_S_S_jfE8k_shared+2484];
	fma.rn.f32 	%f1672, %f14, %f1671, %f1670;
	ld.shared.f32 	%f1673, [_ZZ23Single_head_flash_attenPfS_S_S_jfE8k_shared+2488];
	fma.rn.f32 	%f1674, %f15, %f1673, %f1672;
	ld.shared.f32 	%f1675, [_ZZ23Single_head_flash_attenPfS_S_S_jfE8k_shared+2492];
	fma.rn.f32 	%f1676, %f16, %f1675, %f1674;
	ld.shared.f32 	%f1677, [_ZZ23Single_head_flash_attenPfS_S_S_jfE8k_shared+2496];
	fma.rn.f32 	%f1678, %f17, %f1677, %f1676;
	ld.shared.f32 	%f1679, [_ZZ23Single_head_flash_attenPfS_S_S_jfE8k_shared+2500];
	fma.rn.f32 	%f1680, %f18, %f1679, %f1678;
	ld.shared.f32 	%f1681, [_ZZ23Single_head_flash_attenPfS_S_S_jfE8k_shared+2504];
	fma.rn.f32 	%f1682, %f19, %f1681, %f1680;
	ld.shared.f32 	%f1683, [_ZZ23Single_head_flash_attenPfS_S_S_jfE8k_shared+2508];
	fma.rn.f32 	%f1684, %f20, %f1683, %f1682;
	ld.shared.f32 	%f1685, [_ZZ23Single_head_flash_attenPfS_S_S_jfE8k_shared+2512];
	fma.rn.f32 	%f1686, %f21, %f1685, %f1684;
	ld.shared.f32 	%f1687, [_ZZ23Single_head_flash_attenPfS_S_S_jfE8k_shared+2516];
	fma.rn.f32 	%f1688, %f22, %f1687, %f1686;
	ld.shared.f32 	%f1689, [_ZZ23Single_head_flash_attenPfS_S_S_jfE8k_shared+2520];
	fma.rn.f32 	%f1690, %f23, %f1689, %f1688;
	ld.shared.f32 	%f1691, [_ZZ23Single_head_flash_attenPfS_S_S_jfE8k_shared+2524];
	fma.rn.f32 	%f1692, %f24, %f1691, %f1690;
	ld.shared.f32 	%f1693, [_ZZ23Single_head_flash_attenPfS_S_S_jfE8k_shared+2528];
	fma.rn.f32 	%f1694, %f25, %f1693, %f1692;
	ld.shared.f32 	%f1695, [_ZZ23Single_head_flash_attenPfS_S_S_jfE8k_shared+2532];
	fma.rn.f32 	%f1696, %f26, %f1695, %f1694;
	ld.shared.f32 	%f1697, [_ZZ23Single_head_flash_attenPfS_S_S_jfE8k_shared+2536];
	fma.rn.f32 	%f1698, %f27, %f1697, %f1696;
	ld.shared.f32 	%f1699, [_ZZ23Single_head_flash_attenPfS_S_S_jfE8k_shared+2540];
	fma.rn.f32 	%f1700, %f28, %f1699, %f1698;
	ld.shared.f32 	%f1701, [_ZZ23Single_head_flash_attenPfS_S_S_jfE8k_shared+2544];
	fma.rn.f32 	%f1702, %f29, %f1701, %f1700;
	ld.shared.f32 	%f1703, [_ZZ23Single_head_flash_attenPfS_S_S_jfE8k_shared+2548];
	fma.rn.f32 	%f1704, %f30, %f1703, %f1702;
	ld.shared.f32 	%f1705, [_ZZ23Single_head_flash_attenPfS_S_S_jfE8k_shared+2552];
	fma.rn.f32 	%f1706, %f31, %f1705, %f1704;
	ld.shared.f32 	%f1707, [_ZZ23Single_head_flash_attenPfS_S_S_jfE8k_shared+2556];
	fma.rn.f32 	%f1708, %f32, %f1707, %f1706;
	mul.f32 	%f1709, %f9160, %f1708;
	fma.rn.f32 	%f1710, %f1709, 0f3BBB989D, 0f3F000000;
	cvt.sat.f32.f32 	%f1711, %f1710;
	fma.rm.f32 	%f1712, %f1711, %f267, %f266;
	add.f32 	%f1713, %f1712, 0fCB40007F;
	neg.f32 	%f1714, %f1713;
	fma.rn.f32 	%f1715, %f1709, 0f3FB8AA3B, %f1714;
	fma.rn.f32 	%f1716, %f1709, 0f32A57060, %f1715;
	mov.b32 	%r57, %f1712;
	shl.b32 	%r58, %r57, 23;
	mov.b32 	%f1717, %r58;
	ex2.approx.ftz.f32 	%f1718, %f1716;
	mul.f32 	%f1719, %f1718, %f1717;
	add.f32 	%f1720, %f1644, %f1719;
	ld.shared.f32 	%f1721, [_ZZ23Single_head_flash_attenPfS_S_S_jfE8k_shared+2560];
	fma.rn.f32 	%f1722, %f1, %f1721, 0f00000000;
	ld.shared.f32 	%f1723, [_ZZ23Single_head_flash_attenPfS_S_S_jfE8k_shared+2564];
	fma.rn.f32 	%f1724, %f2, %f1723, %f1722;
	ld.shared.f32 	%f1725, [_ZZ23Single_head_flash_attenPfS_S_S_jfE8k_shared+2568];
	fma.rn.f32 	%f1726, %f3, %f1725, %f1724;
	ld.shared.f32 	%f1727, [_ZZ23Single_head_flash_attenPfS_S_S_jfE8k_shared+2572];
	fma.rn.f32 	%f1728, %f4, %f1727, %f1726;
	ld.shared.f32 	%f1729, [_ZZ23Single_head_flash_attenPfS_S_S_jfE8k_shared+2576];
	fma.rn.f32 	%f1730, %f5, %f1729, %f1728;
	ld.shared.f32 	%f1731, [_ZZ23Single_head_flash_attenPfS_S_S_jfE8k_shared+2580];
	fma.rn.f32 	%f1732, %f6, %f1731, %f1730;
	ld.shared.f32 	%f1733, [_ZZ23Single_head_flash_attenPfS_S_S_jfE8k_shared+2584];
	fma.rn.f32 	%f1734, %f7, %f1733, %f1732;
	ld.shared.f32 	%f1735, [_ZZ23Single_head_flash_attenPfS_S_S_jfE8k_shared+2588];
	fma.rn.f32 	%f1736, %f8, %f1735, %f1734;
	ld.shared.f32 	%f1737, [_ZZ23Single_head_flash_attenPfS_S_S_jfE8k_shared+2592];
	fma.rn.f32 	%f1738, %f9, %f1737, %f1736;
	ld.shared.f32 	%f1739, [_ZZ23Single_head_flash_attenPfS_S_S_jfE8k_shared+2596];
	fma.rn.f32 	%f1740, %f10, %f1739, %f1738;
	ld.shared.f32 	%f1741, [_ZZ23Single_head_flash_attenPfS_S_S_jfE8k_shared+2600];
	fma.rn.f32 	%f1742, %f11, %f1741, %f1740;
	ld.shared.f32 	%f1743, [_ZZ23Single_head_flash_attenPfS_S_S_jfE8k_shared+2604];
	fma.rn.f32 	%f1744, %f12, %f1743, %f1742;
	ld.shared.f32 	%f1745, [_ZZ23Single_head_flash_attenPfS_S_S_jfE8k_shared+2608];
	fma.rn.f32 	%f1746, %f13, %f1745, %f1744;
	ld.shared.f32 	%f1747, [_ZZ23Single_head_flash_attenPfS_S_S_jfE8k_shared+2612];
	fma.rn.f32 	%f1748, %f14, %f1747, %f1746;
	ld.shared.f32 	%f1749, [_ZZ23Single_head_flash_attenPfS_S_S_jfE8k_shared+2616];
	fma.rn.f32 	%f1750, %f15, %f1749, %f1748;
	ld.shared.f32 	%f1751, [_ZZ23Single_head_flash_attenPfS_S_S_jfE8k_shared+2620];
	fma.rn.f32 	%f1752, %f16, %f1751, %f1750;
	ld.shared.f32 	%f1753, [_ZZ23Single_head_flash_attenPfS_S_S_jfE8k_shared+2624];
	fma.rn.f32 	%f1754, %f17, %f1753, %f1752;
	ld.shared.f32 	%f1755, [_ZZ23Single_head_flash_attenPfS_S_S_jfE8k_shared+2628];
	fma.rn.f32 	%f1756, %f18, %f1755, %f1754;
	ld.shared.f32 	%f1757, [_ZZ23Single_head_flash_attenPfS_S_S_jfE8k_shared+2632];
	fma.rn.f32 	%f1758, %f19, %f1757, %f1756;
	ld.shared.f32 	%f1759, [_ZZ23Single_head_flash_attenPfS_S_S_jfE8k_shared+2636];
	fma.rn.f32 	%f1760, %f20, %f1759, %f1758;
	ld.shared.f32 	%f1761, [_ZZ23Single_head_flash_attenPfS_S_S_jfE8k_shared+2640];
	fma.rn.f32 	%f1762, %f21, %f1761, %f1760;
	ld.shared.f32 	%f1763, [_ZZ23Single_head_flash_attenPfS_S_S_jfE8k_shared+2644];
	fma.rn.f32 	%f1764, %f22, %f1763, %f1762;
	ld.shared.f32 	%f1765, [_ZZ23Single_head_flash_attenPfS_S_S_jfE8k_shared+2648];
	fma.rn.f32 	%f1766, %f23, %f1765, %f1764;
	ld.shared.f32 	%f1767, [_ZZ23Single_head_flash_attenPfS_S_S_jfE8k_shared+2652];
	fma.rn.f32 	%f1768, %f24, %f1767, %f1766;
	ld.shared.f32 	%f1769, [_ZZ23Single_head_flash_attenPfS_S_S_jfE8k_shared+2656];
	fma.rn.f32 	%f1770, %f25, %f1769, %f1768;
	ld.shared.f32 	%f1771, [_ZZ23Single_head_flash_attenPfS_S_S_jfE8k_shared+2660];
	fma.rn.f32 	%f1772, %f26, %f1771, %f1770;
	ld.shared.f32 	%f1773, [_ZZ23Single_head_flash_attenPfS_S_S_jfE8k_shared+2664];
	fma.rn.f32 	%f1774, %f27, %f1773, %f1772;
	ld.shared.f32 	%f1775, [_ZZ23Single_head_flash_attenPfS_S_S_jfE8k_shared+2668];
	fma.rn.f32 	%f1776, %f28, %f1775, %f1774;
	ld.shared.f32 	%f1777, [_ZZ23Single_head_flash_attenPfS_S_S_jfE8k_shared+2672];
	fma.rn.f32 	%f1778, %f29, %f1777, %f1776;
	ld.shared.f32 	%f1779, [_ZZ23Single_head_flash_attenPfS_S_S_jfE8k_shared+2676];
	fma.rn.f32 	%f1780, %f30, %f1779, %f1778;
	ld.shared.f32 	%f1781, [_ZZ23Single_head_flash_attenPfS_S_S_jfE8k_shared+2680];
	fma.rn.f32 	%f1782, %f31, %f1781, %f1780;
	ld.shared.f32 	%f1783, [_ZZ23Single_head_flash_attenPfS_S_S_jfE8k_shared+2684];
	fma.rn.f32 	%f1784, %f32, %f1783, %f1782;
	mul.f32 	%f1785, %f9160, %f1784;
	fma.rn.f32 	%f1786, %f1785, 0f3BBB989D, 0f3F000000;
	cvt.sat.f32.f32 	%f1787, %f1786;
	fma.rm.f32 	%f1788, %f1787, %f267, %f266;
	add.f32 	%f1789, %f1788, 0fCB40007F;
	neg.f32 	%f1790, %f1789;
	fma.rn.f32 	%f1791, %f1785, 0f3FB8AA3B, %f1790;
	fma.rn.f32 	%f1792, %f1785, 0f32A57060, %f1791;
	mov.b32 	%r59, %f1788;
	shl.b32 	%r60, %r59, 23;
	mov.b32 	%f1793, %r60;
	ex2.approx.ftz.f32 	%f1794, %f1792;
	mul.f32 	%f1795, %f1794, %f1793;
	add.f32 	%f1796, %f1720, %f1795;
	ld.shared.f32 	%f1797, [_ZZ23Single_head_flash_attenPfS_S_S_jfE8k_shared+2688];
	fma.rn.f32 	%f1798, %f1, %f1797, 0f00000000;
	ld.shared.f32 	%f1799, [_ZZ23Single_head_flash_attenPfS_S_S_jfE8k_shared+2692];
	fma.rn.f32 	%f1800, %f2, %f1799, %f1798;
	ld.shared.f32 	%f1801, [_ZZ23Single_head_flash_attenPfS_S_S_jfE8k_shared+2696];
	fma.rn.f32 	%f1802, %f3, %f1801, %f1800;
	ld.shared.f32 	%f1803, [_ZZ23Single_head_flash_attenPfS_S_S_jfE8k_shared+2700];
	fma.rn.f32 	%f1804, %f4, %f1803, %f1802;
	ld.shared.f32 	%f1805, [_ZZ23Single_head_flash_attenPfS_S_S_jfE8k_shared+2704];
	fma.rn.f32 	%f1806, %f5, %f1805, %f1804;
	ld.shared.f32 	%f1807, [_ZZ23Single_head_flash_attenPfS_S_S_jfE8k_shared+2708];
	fma.rn.f32 	%f1808, %f6, %f1807, %f1806;
	ld.shared.f32 	%f1809, [_ZZ23Single_head_flash_attenPfS_S_S_jfE8k_shared+2712];
	fma.rn.f32 	%f1810, %f7, %f1809, %f1808;
	ld.shared.f32 	%f1811, [_ZZ23Single_head_flash_attenPfS_S_S_jfE8k_shared+2716];
	fma.rn.f32 	%f1812, %f8, %f1811, %f1810;
	ld.shared.f32 	%f1813, [_ZZ23Single_head_flash_attenPfS_S_S_jfE8k_shared+2720];
	fma.rn.f32 	%f1814, %f9, %f1813, %f1812;
	ld.shared.f32 	%f1815, [_ZZ23Single_head_flash_attenPfS_S_S_jfE8k_shared+2724];
	fma.rn.f32 	%f1816, %f10, %f1815, %f1814;
	ld.shared.f32 	%f1817, [_ZZ23Single_head_flash_attenPfS_S_S_jfE8k_shared+2728];
	fma.rn.f32 	%f1818, %f11, %f1817, %f1816;
	ld.shared.f32 	%f1819, [_ZZ23Single_head_flash_attenPfS_S_S_jfE8k_shared+2732];
	fma.rn.f32 	%f1820, %f12, %f1819, %f1818;
	ld.shared.f32 	%f1821, [_ZZ23Single_head_flash_attenPfS_S_S_jfE8k_shared+2736];
	fma.rn.f32 	%f1822, %f13, %f1821, %f1820;
	ld.shared.f32 	%f1823, [_ZZ23Single_head_flash_attenPfS_S_S_jfE8k_shared+2740];
	fma.rn.f32 	%f1824, %f14, %f1823, %f1822;
	ld.shared.f32 	%f1825, [_ZZ23Single_head_flash_attenPfS_S_S_jfE8k_shared+2744];
	fma.rn.f32 	%f1826, %f15, %f1825, %f1824;
	ld.shared.f32 	%f1827, [_ZZ23Single_head_flash_attenPfS_S_S_jfE8k_shared+2748];
	fma.rn.f32 	%f1828, %f16, %f1827, %f1826;
	ld.shared.f32 	%f1829, [_ZZ23Single_head_flash_attenPfS_S_S_jfE8k_shared+2752];
	fma.rn.f32 	%f1830, %f17, %f1829, %f1828;
	ld.shared.f32 	%f1831, [_ZZ23Single_head_flash_attenPfS_S_S_jfE8k_shared+2756];
	fma.rn.f32 	%f1832, %f18, %f1831, %f1830;
	ld.shared.f32 	%f1833, [_ZZ23Single_head_flash_attenPfS_S_S_jfE8k_shared+2760];
	fma.rn.f32 	%f1834, %f19, %f1833, %f1832;
	ld.shared.f32 	%f1835, [_ZZ23Single_head_flash_attenPfS_S_S_jfE8k_shared+2764];
	fma.rn.f32 	%f1836, %f20, %f1835, %f1834;
	ld.shared.f32 	%f1837, [_ZZ23Single_head_flash_attenPfS_S_S_jfE8k_shared+2768];
	fma.rn.f32 	%f1838, %f21, %f1837, %f1836;
	ld.shared.f32 	%f1839, [_ZZ23Single_head_flash_attenPfS_S_S_jfE8k_shared+2772];
	fma.rn.f32 	%f1840, %f22, %f1839, %f1838;
	ld.shared.f32 	%f1841, [_ZZ23Single_head_flash_attenPfS_S_S_jfE8k_shared+2776];
	fma.rn.f32 	%f1842, %f23, %f1841, %f1840;
	ld.shared.f32 	%f1843, [_ZZ23Single_head_flash_attenPfS_S_S_jfE8k_shared+2780];
	fma.rn.f32 	%f1844, %f24, %f1843, %f1842;
	ld.shared.f32 	%f1845, [_ZZ23Single_head_flash_attenPfS_S_S_jfE8k_shared+2784];
	fma.rn.f32 	%f1846, %f25, %f1845, %f1844;
	ld.shared.f32 	%f1847, [_ZZ23Single_head_flash_attenPfS_S_S_jfE8k_shared+2788];
	fma.rn.f32 	%f1848, %f26, %f1847, %f1846;
	ld.shared.f32 	%f1849, [_ZZ23Single_head_flash_attenPfS_S_S_jfE8k_shared+2792];
	fma.rn.f32 	%f1850, %f27, %f1849, %f1848;
	ld.shared.f32 	%f1851, [_ZZ23Single_head_flash_attenPfS_S_S_jfE8k_shared+2796];
	fma.rn.f32 	%f1852, %f28, %f1851, %f1850;
	ld.shared.f32 	%f1853, [_ZZ23Single_head_flash_attenPfS_S_S_jfE8k_shared+2800];
	fma.rn.f32 	%f1854, %f29, %f1853, %f1852;
	ld.shared.f32 	%f1855, [_ZZ23Single_head_flash_attenPfS_S_S_jfE8k_shared+2804];
	fma.rn.f32 	%f1856, %f30, %f1855, %f1854;
	ld.shared.f32 	%f1857, [_ZZ23Single_head_flash_attenPfS_S_S_jfE8k_shared+2808];
	fma.rn.f32 	%f1858, %f31, %f1857, %f1856;
	ld.shared.f32 	%f1859, [_ZZ23Single_head_flash_attenPfS_S_S_jfE8k_shared+2812];
	fma.rn.f32 	%f1860, %f32, %f1859, %f1858;
	mul.f32 	%f1861, %f9160, %f1860;
	fma.rn.f32 	%f1862, %f1861, 0f3BBB989D, 0f3F000000;
	cvt.sat.f32.f32 	%f1863, %f1862;
	fma.rm.f32 	%f1864, %f1863, %f267, %f266;
	add.f32 	%f1865, %f1864, 0fCB40007F;
	neg.f32 	%f1866, %f1865;
	fma.rn.f32 	%f1867, %f1861, 0f3FB8AA3B, %f1866;
	fma.rn.f32 	%f1868, %f1861, 0f32A57060, %f1867;
	mov.b32 	%r61, %f1864;
	shl.b32 	%r62, %r61, 23;
	mov.b32 	%f1869, %r62;
	ex2.approx.ftz.f32 	%f1870, %f1868;
	mul.f32 	%f1871, %f1870, %f1869;
	add.f32 	%f1872, %f1796, %f1871;
	ld.shared.f32 	%f1873, [_ZZ23Single_head_flash_attenPfS_S_S_jfE8k_shared+2816];
	fma.rn.f32 	%f1874, %f1, %f1873, 0f00000000;
	ld.shared.f32 	%f1875, [_ZZ23Single_head_flash_attenPfS_S_S_jfE8k_shared+2820];
	fma.rn.f32 	%f1876, %f2, %f1875, %f1874;
	ld.shared.f32 	%f1877, [_ZZ23Single_head_flash_attenPfS_S_S_jfE8k_shared+2824];
	fma.rn.f32 	%f1878, %f3, %f1877, %f1876;
	ld.shared.f32 	%f1879, [_ZZ23Single_head_flash_attenPfS_S_S_jfE8k_shared+2828];
	fma.rn.f32 	%f1880, %f4, %f1879, %f1878;
	ld.shared.f32 	%f1881, [_ZZ23Single_head_flash_attenPfS_S_S_jfE8k_shared+2832];
	fma.rn.f32 	%f1882, %f5, %f1881, %f1880;
	ld.shared.f32 	%f1883, [_ZZ23Single_head_flash_attenPfS_S_S_jfE8k_shared+2836];
	fma.rn.f32 	%f1884, %f6, %f1883, %f1882;
	ld.shared.f32 	%f1885, [_ZZ23Single_head_flash_attenPfS_S_S_jfE8k_shared+2840];
	fma.rn.f32 	%f1886, %f7, %f1885, %f1884;
	ld.shared.f32 	%f1887, [_ZZ23Single_head_flash_attenPfS_S_S_jfE8k_shared+2844];
	fma.rn.f32 	%f1888, %f8, %f1887, %f1886;
	ld.shared.f32 	%f1889, [_ZZ23Single_head_flash_attenPfS_S_S_jfE8k_shared+2848];
	fma.rn.f32 	%f1890, %f9, %f1889, %f1888;
	ld.shared.f32 	%f1891, [_ZZ23Single_head_flash_attenPfS_S_S_jfE8k_shared+2852];
	fma.rn.f32 	%f1892, %f10, %f1891, %f1890;
	ld.shared.f32 	%f1893, [_ZZ23Single_head_flash_attenPfS_S_S_jfE8k_shared+2856];
	fma.rn.f32 	%f1894, %f11, %f1893, %f1892;
	ld.shared.f32 	%f1895, [_ZZ23Single_head_flash_attenPfS_S_S_jfE8k_shared+2860];
	fma.rn.f32 	%f1896, %f12, %f1895, %f1894;
	ld.shared.f32 	%f1897, [_ZZ23Single_head_flash_attenPfS_S_S_jfE8k_shared+2864];
	fma.rn.f32 	%f1898, %f13, %f1897, %f1896;
	ld.shared.f32 	%f1899, [_ZZ23Single_head_flash_attenPfS_S_S_jfE8k_shared+2868];
	fma.rn.f32 	%f1900, %f14, %f1899, %f1898;
	ld.shared.f32 	%f1901, [_ZZ23Single_head_flash_attenPfS_S_S_jfE8k_shared+2872];
	fma.rn.f32 	%f1902, %f15, %f1901, %f1900;
	ld.shared.f32 	%f1903, [_ZZ23Single_head_flash_attenPfS_S_S_jfE8k_shared+2876];
	fma.rn.f32 	%f1904, %f16, %f1903, %f1902;
	ld.shared.f32 	%f1905, [_ZZ23Single_head_flash_attenPfS_S_S_jfE8k_shared+2880];
	fma.rn.f32 	%f1906, %f17, %f1905, %f1904;
	ld.shared.f32 	%f1907, [_ZZ23Single_head_flash_attenPfS_S_S_jfE8k_shared+2884];
	fma.rn.f32 	%f1908, %f18, %f1907, %f1906;
	ld.shared.f32 	%f1909, [_ZZ23Single_head_flash_attenPfS_S_S_jfE8k_shared+2888];
	fma.rn.f32 	%f1910, %f19, %f1909, %f1908;
	ld.shared.f32 	%f1911, [_ZZ23Single_head_flash_attenPfS_S_S_jfE8k_shared+2892];
	fma.rn.f32 	%f1912, %f20, %f1911, %f1910;
	ld.shared.f32 	%f1913, [_ZZ23Single_head_flash_attenPfS_S_S_jfE8k_shared+2896];
	fma.rn.f32 	%f1914, %f21, %f1913, %f1912;
	ld.shared.f32 	%f1915, [_ZZ23Single_head_flash_attenPfS_S_S_jfE8k_shared+2900];
	fma.rn.f32 	%f1916, %f22, %f1915, %f1914;
	ld.shared.f32 	%f1917, [_ZZ23Single_head_flash_attenPfS_S_S_jfE8k_shared+2904];
	fma.rn.f32 	%f1918, %f23, %f1917, %f1916;
	ld.shared.f32 	%f1919, [_ZZ23Single_head_flash_attenPfS_S_S_jfE8k_shared+2908];
	fma.rn.f32 	%f1920, %f24, %f1919, %f1918;
	ld.shared.f32 	%f1921, [_ZZ23Single_head_flash_attenPfS_S_S_jfE8k_shared+2912];
	fma.rn.f32 	%f1922, %f25, %f1921, %f1920;
	ld.shared.f32 	%f1923, [_ZZ23Single_head_flash_attenPfS_S_S_jfE8k_shared+2916];
	fma.rn.f32 	%f1924, %f26, %f1923, %f1922;
	ld.shared.f32 	%f1925, [_ZZ23Single_head_flash_attenPfS_S_S_jfE8k_shared+2920];
	fma.rn.f32 	%f1926, %f27, %f1925, %f1924;
	ld.shared.f32 	%f1927, [_ZZ23Single_head_flash_attenPfS_S_S_jfE8k_shared+2924];
	fma.rn.f32 	%f1928, %f28, %f1927, %f1926;
	ld.shared.f32 	%f1929, [_ZZ23Single_head_flash_attenPfS_S_S_jfE8k_shared+2928];
	fma.rn.f32 	%f1930, %f29, %f1929, %f1928;
	ld.shared.f32 	%f1931, [_ZZ23Single_head_flash_attenPfS_S_S_jfE8k_shared+2932];
	fma.rn.f32 	%f1932, %f30, %f1931, %f1930;
	ld.shared.f32 	%f1933, [_ZZ23Single_head_flash_attenPfS_S_S_jfE8k_shared+2936];
	fma.rn.f32 	%f1934, %f31, %f1933, %f1932;
	ld.shared.f32 	%f1935, [_ZZ23Single_head_flash_attenPfS_S_S_jfE8k_shared+2940];
	fma.rn.f32 	%f1936, %f32, %f1935, %f1934;
	mul.f32 	%f1937, %f9160, %f1936;
	fma.rn.f32 	%f1938, %f1937, 0f3BBB989D, 0f3F000000;
	cvt.sat.f32.f32 	%f1939, %f1938;
	fma.rm.f32 	%f1940, %f1939, %f267, %f266;
	add.f32 	%f1941, %f1940, 0fCB40007F;
	neg.f32 	%f1942, %f1941;
	fma.rn.f32 	%f1943, %f1937, 0f3FB8AA3B, %f1942;
	fma.rn.f32 	%f1944, %f1937, 0f32A57060, %f1943;
	mov.b32 	%r63, %f1940;
	shl.b32 	%r64, %r63, 23;
	mov.b32 	%f1945, %r64;
	ex2.approx.ftz.f32 	%f1946, %f1944;
	mul.f32 	%f1947, %f1946, %f1945;
	add.f32 	%f1948, %f1872, %f1947;
	ld.shared.f32 	%f1949, [_ZZ23Single_head_flash_attenPfS_S_S_jfE8k_shared+2944];
	fma.rn.f32 	%f1950, %f1, %f1949, 0f00000000;
	ld.shared.f32 	%f1951, [_ZZ23Single_head_flash_attenPfS_S_S_jfE8k_shared+2948];
	fma.rn.f32 	%f1952, %f2, %f1951, %f1950;
	ld.shared.f32 	%f1953, [_ZZ23Single_head_flash_attenPfS_S_S_jfE8k_shared+2952];
	fma.rn.f32 	%f1954, %f3, %f1953, %f1952;
	ld.shared.f32 	%f1955, [_ZZ23Single_head_flash_attenPfS_S_S_jfE8k_shared+2956];
	fma.rn.f32 	%f1956, %f4, %f1955, %f1954;
	ld.shared.f32 	%f1957, [_ZZ23Single_head_flash_attenPfS_S_S_jfE8k_shared+2960];
	fma.rn.f32 	%f1958, %f5, %f1957, %f1956;
	ld.shared.f32 	%f1959, [_ZZ23Single_head_flash_attenPfS_S_S_jfE8k_shared+2964];
	fma.rn.f32 	%f1960, %f6, %f1959, %f1958;
	ld.shared.f32 	%f1961, [_ZZ23Single_head_flash_attenPfS_S_S_jfE8k_shared+2968];
	fma.rn.f32 	%f1962, %f7, %f1961, %f1960;
	ld.shared.f32 	%f1963, [_ZZ23Single_head_flash_attenPfS_S_S_jfE8k_shared+2972];
	fma.rn.f32 	%f1964, %f8, %f1963, %f1962;
	ld.shared.f32 	%f1965, [_ZZ23Single_head_flash_attenPfS_S_S_jfE8k_shared+2976];
	fma.rn.f32 	%f1966, %f9, %f1965, %f1964;
	ld.shared.f32 	%f1967, [_ZZ23Single_head_flash_attenPfS_S_S_jfE8k_shared+2980];
	fma.rn.f32 	%f1968, %f10, %f1967, %f1966;
	ld.shared.f32 	%f1969, [_ZZ23Single_head_flash_attenPfS_S_S_jfE8k_shared+2984];
	fma.rn.f32 	%f1970, %f11, %f1969, %f1968;
	ld.shared.f32 	%f1971, [_ZZ23Single_head_flash_attenPfS_S_S_jfE8k_shared+2988];
	fma.rn.f32 	%f1972, %f12, %f1971, %f1970;
	ld.shared.f32 	%f1973, [_ZZ23Single_head_flash_attenPfS_S_S_jfE8k_shared+2992];
	fma.rn.f32 	%f1974, %f13, %f1973, %f1972;
	ld.shared.f32 	%f1975, [_ZZ23Single_head_flash_attenPfS_S_S_jfE8k_shared+2996];
	fma.rn.f32 	%f1976, %f14, %f1975, %f1974;
	ld.shared.f32 	%f1977, [_ZZ23Single_head_flash_attenPfS_S_S_jfE8k_shared+3000];
	fma.rn.f32 	%f1978, %f15, %f1977, %f1976;
	ld.shared.f32 	%f1979, [_ZZ23Single_head_flash_attenPfS_S_S_jfE8k_shared+3004];
	fma.rn.f32 	%f1980, %f16, %f1979, %f1978;
	ld.shared.f32 	%f1981, [_ZZ23Single_head_flash_attenPfS_S_S_jfE8k_shared+3008];
	fma.rn.f32 	%f1982, %f17, %f1981, %f1980;
	ld.shared.f32 	%f1983, [_ZZ23Single_head_flash_attenPfS_S_S_jfE8k_shared+3012];
	fma.rn.f32 	%f1984, %f18, %f1983, %f1982;
	ld.shared.f32 	%f1985, [_ZZ23Single_head_flash_attenPfS_S_S_jfE8k_shared+3016];
	fma.rn.f32 	%f1986, %f19, %f1985, %f1984;
	ld.shared.f32 	%f1987, [_ZZ23Single_head_flash_attenPfS_S_S_jfE8k_shared+3020];
	fma.rn.f32 	%f1988, %f20, %f1987, %f1986;
	ld.shared.f32 	%f1989, [_ZZ23Single_head_flash_attenPfS_S_S_jfE8k_shared+3024];
	fma.rn.f32 	%f1990, %f21, %f1989, %f1988;
	ld.shared.f32 	%f1991, [_ZZ23Single_head_flash_attenPfS_S_S_jfE8k_shared+3028];
	fma.rn.f32 	%f1992, %f22, %f1991, %f1990;
	ld.shared.f32 	%f1993, [_ZZ23Single_head_flash_attenPfS_S_S_jfE8k_shared+3032];
	fma.rn.f32 	%f1994, %f23, %f1993, %f1992;
	ld.shared.f32 	%f1995, [_ZZ23Single_head_flash_attenPfS_S_S_jfE8k_shared+3036];
	fma.rn.f32 	%f1996, %f24, %f1995, %f1994;
	ld.shared.f32 	%f1997, [_ZZ23Single_head_flash_attenPfS_S_S_jfE8k_shared+3040];
	fma.rn.f32 	%f1998, %f25, %f1997, %f1996;
	ld.shared.f32 	%f1999, [_ZZ23Single_head_flash_attenPfS_S_S_jfE8k_shared+3044];
	fma.rn.f32 	%f2000, %f26, %f1999, %f1998;
	ld.shared.f32 	%f2001, [_ZZ23Single_head_flash_attenPfS_S_S_jfE8k_shared+3048];
	fma.rn.f32 	%f2002, %f27, %f2001, %f2000;
	ld.shared.f32 	%f2003, [_ZZ23Single_head_flash_attenPfS_S_S_jfE8k_shared+3052];
	fma.rn.f32 	%f2004, %f28, %f2003, %f2002;
	ld.shared.f32 	%f2005, [_ZZ23Single_head_flash_attenPfS_S_S_jfE8k_shared+3056];
	fma.rn.f32 	%f2006, %f29, %f2005, %f2004;
	ld.shared.f32 	%f2007, [_ZZ23Single_head_flash_attenPfS_S_S_jfE8k_shared+3060];
	fma.rn.f32 	%f2008, %f30, %f2007, %f2006;
	ld.shared.f32 	%f2009, [_ZZ23Single_head_flash_attenPfS_S_S_jfE8k_shared+3064];
	fma.rn.f32 	%f2010, %f31, %f2009, %f2008;
	ld.shared.f32 	%f2011, [_ZZ23Single_head_flash_attenPfS_S_S_jfE8k_shared+3068];
	fma.rn.f32 	%f2012, %f32, %f2011, %f2010;
	mul.f32 	%f2013, %f9160, %f2012;
	fma.rn.f32 	%f2014, %f2013, 0f3BBB989D, 0f3F000000;
	cvt.sat.f32.f32 	%f2015, %f2014;
	fma.rm.f32 	%f2016, %f2015, %f267, %f266;
	add.f32 	%f2017, %f2016, 0fCB40007F;
	neg.f32 	%f2018, %f2017;
	fma.rn.f32 	%f2019, %f2013, 0f3FB8AA3B, %f2018;
	fma.rn.f32 	%f2020, %f2013, 0f32A57060, %f2019;
	mov.b32 	%r65, %f2016;
	shl.b32 	%r66, %r65, 23;
	mov.b32 	%f2021, %r66;
	ex2.approx.ftz.f32 	%f2022, %f2020;
	mul.f32 	%f2023, %f2022, %f2021;
	add.f32 	%f2024, %f1948, %f2023;
	ld.shared.f32 	%f2025, [_ZZ23Single_head_flash_attenPfS_S_S_jfE8k_shared+3072];
	fma.rn.f32 	%f2026, %f1, %f2025, 0f00000000;
	ld.shared.f32 	%f2027, [_ZZ23Single_head_flash_attenPfS_S_S_jfE8k_shared+3076];
	fma.rn.f32 	%f2028, %f2, %f2027, %f2026;
	ld.shared.f32 	%f2029, [_ZZ23Single_head_flash_attenPfS_S_S_jfE8k_shared+3080];
	fma.rn.f32 	%f2030, %f3, %f2029, %f2028;
	ld.shared.f32 	%f2031, [_ZZ23Single_head_flash_attenPfS_S_S_jfE8k_shared+3084];
	fma.rn.f32 	%f2032, %f4, %f2031, %f2030;
	ld.shared.f32 	%f2033, [_ZZ23Single_head_flash_attenPfS_S_S_jfE8k_shared+3088];
	fma.rn.f32 	%f2034, %f5, %f2033, %f2032;
	ld.shared.f32 	%f2035, [_ZZ23Single_head_flash_attenPfS_S_S_jfE8k_shared+3092];
	fma.rn.f32 	%f2036, %f6, %f2035, %f2034;
	ld.shared.f32 	%f2037, [_ZZ23Single_head_flash_attenPfS_S_S_jfE8k_shared+3096];
	fma.rn.f32 	%f2038, %f7, %f2037, %f2036;
	ld.shared.f32 	%f2039, [_ZZ23Single_head_flash_attenPfS_S_S_jfE8k_shared+3100];
	fma.rn.f32 	%f2040, %f8, %f2039, %f2038;
	ld.shared.f32 	%f2041, [_ZZ23Single_head_flash_attenPfS_S_S_jfE8k_shared+3104];
	fma.rn.f32 	%f2042, %f9, %f2041, %f2040;
	ld.shared.f32 	%f2043, [_ZZ23Single_head_flash_attenPfS_S_S_jfE8k_shared+3108];
	fma.rn.f32 	%f2044, %f10, %f2043, %f2042;
	ld.shared.f32 	%f2045, [_ZZ23Single_head_flash_attenPfS_S_S_jfE8k_shared+3112];
	fma.rn.f32 	%f2046, %f11, %f2045, %f2044;
	ld.shared.f32 	%f2047, [_ZZ23Single_head_flash_attenPfS_S_S_jfE8k_shared+3116];
	fma.rn.f32 	%f2048, %f12, %f2047, %f2046;
	ld.shared.f32 	%f2049, [_ZZ23Single_head_flash_attenPfS_S_S_jfE8k_shared+3120];
	fma.rn.f32 	%f2050, %f13, %f2049, %f2048;
	ld.shared.f32 	%f2051, [_ZZ23Single_head_flash_attenPfS_S_S_jfE8k_shared+3124];
	fma.rn.f32 	%f2052, %f14, %f2051, %f2050;
	ld.shared.f32 	%f2053, [_ZZ23Single_head_flash_attenPfS_S_S_jfE8k_shared+3128];
	fma.rn.f32 	%f2054, %f15, %f2053, %f2052;
	ld.shared.f32 	%f2055, [_ZZ23Single_head_flash_attenPfS_S_S_jfE8k_shared+3132];
	fma.rn.f32 	%f2056, %f16, %f2055, %f2054;
	ld.shared.f32 	%f2057, [_ZZ23Single_head_flash_attenPfS_S_S_jfE8k_shared+3136];
	fma.rn.f32 	%f2058, %f17, %f2057, %f2056;
	ld.shared.f32 	%f2059, [_ZZ23Single_head_flash_attenPfS_S_S_jfE8k_shared+3140];
	fma.rn.f32 	%f2060, %f18, %f2059, %f2058;
	ld.shared.f32 	%f2061, [_ZZ23Single_head_flash_attenPfS_S_S_jfE8k_shared+3144];
	fma.rn.f32 	%f2062, %f19, %f2061, %f2060;
	ld.shared.f32 	%f2063, [_ZZ23Single_head_flash_attenPfS_S_S_jfE8k_shared+3148];
	fma.rn.f32 	%f2064, %f20, %f2063, %f2062;
	ld.shared.f32 	%f2065, [_ZZ23Single_head_flash_attenPfS_S_S_jfE8k_shared+3152];
	fma.rn.f32 	%f2066, %f21, %f2065, %f2064;
	ld.shared.f32 	%f2067, [_ZZ23Single_head_flash_attenPfS_S_S_jfE8k_shared+3156];
	fma.rn.f32 	%f2068, %f22, %f2067, %f2066;
	ld.shared.f32 	%f2069, [_ZZ23Single_head_flash_attenPfS_S_S_jfE8k_shared+3160];
	fma.rn.f32 	%f2070, %f23, %f2069, %f2068;
	ld.shared.f32 	%f2071, [_ZZ23Single_head_flash_attenPfS_S_S_jfE8k_shared+3164];
	fma.rn.f32 	%f2072, %f24, %f2071, %f2070;
	ld.shared.f32 	%f2073, [_ZZ23Single_head_flash_attenPfS_S_S_jfE8k_shared+3168];
	fma.rn.f32 	%f2074, %f25, %f2073, %f2072;
	ld.shared.f32 	%f2075, [_ZZ23Single_head_flash_attenPfS_S_S_jfE8k_shared+3172];
	fma.rn.f32 	%f2076, %f26, %f2075, %f2074;
	ld.shared.f32 	%f2077, [_ZZ23Single_head_flash_attenPfS_S_S_jfE8k_shared+3176];
	fma.rn.f32 	%f2078, %f27, %f2077, %f2076;
	ld.shared.f32 	%f2079, [_ZZ23Single_head_flash_attenPfS_S_S_jfE8k_shared+3180];
	fma.rn.f32 	%f2080, %f28, %f2079, %f2078;
	ld.shared.f32 	%f2081, [_ZZ23Single_head_flash_attenPfS_S_S_jfE8k_shared+3184];
	fma.rn.f32 	%f2082, %f29, %f2081, %f2080;
	ld.shared.f32 	%f2083, [_ZZ23Single_head_flash_attenPfS_S_S_jfE8k_shared+3188];
	fma.rn.f32 	%f2084, %f30, %f2083, %f2082;
	ld.shared.f32 	%f2085, [_ZZ23Single_head_flash_attenPfS_S_S_jfE8k_shared+3192];
	fma.rn.f32 	%f2086, %f31, %f2085, %f2084;
	ld.shared.f32 	%f2087, [_ZZ23Single_head_flash_attenPfS_S_S_jfE8k_shared+3196];
	fma.rn.f32 	%f2088, %f32, %f2087, %f2086;
	mul.f32 	%f2089, %f9160, %f2088;
	fma.rn.f32 	%f2090, %f2089, 0f3BBB989D, 0f3F000000;
	cvt.sat.f32.f32 	%f2091, %f2090;
	fma.rm.f32 	%f2092, %f2091, %f267, %f266;
	add.f32 	%f2093, %f2092, 0fCB40007F;
	neg.f32 	%f2094, %f2093;
	fma.rn.f32 	%f2095, %f2089, 0f3FB8AA3B, %f2094;
	fma.rn.f32 	%f2096, %f2089, 0f32A57060, %f2095;
	mov.b32 	%r67, %f2092;
	shl.b32 	%r68, %r67, 23;
	mov.b32 	%f2097, %r68;
	ex2.approx.ftz.f32 	%f2098, %f2096;
	mul.f32 	%f2099, %f2098, %f2097;
	add.f32 	%f2100, %f2024, %f2099;
	ld.shared.f32 	%f2101, [_ZZ23Single_head_flash_attenPfS_S_S_jfE8k_shared+3200];
	fma.rn.f32 	%f2102, %f1, %f2101, 0f00000000;
	ld.shared.f32 	%f2103, [_ZZ23Single_head_flash_attenPfS_S_S_jfE8k_shared+3204];
	fma.rn.f32 	%f2104, %f2, %f2103, %f2102;
	ld.shared.f32 	%f2105, [_ZZ23Single_head_flash_attenPfS_S_S_jfE8k_shared+3208];
	fma.rn.f32 	%f2106, %f3, %f2105, %f2104;
	ld.shared.f32 	%f2107, [_ZZ23Single_head_flash_attenPfS_S_S_jfE8k_shared+3212];
	fma.rn.f32 	%f2108, %f4, %f2107, %f2106;
	ld.shared.f32 	%f2109, [_ZZ23Single_head_flash_attenPfS_S_S_jfE8k_shared+3216];
	fma.rn.f32 	%f2110, %f5, %f2109, %f2108;
	ld.shared.f32 	%f2111, [_ZZ23Single_head_flash_attenPfS_S_S_jfE8k_shared+3220];
	fma.rn.f32 	%f2112, %f6, %f2111, %f2110;
	ld.shared.f32 	%f2113, [_ZZ23Single_head_flash_attenPfS_S_S_jfE8k_shared+3224];
	fma.rn.f32 	%f2114, %f7, %f2113, %f2112;
	ld.shared.f32 	%f2115, [_ZZ23Single_head_flash_attenPfS_S_S_jfE8k_shared+3228];
	fma.rn.f32 	%f2116, %f8, %f2115, %f2114;
	ld.shared.f32 	%f2117, [_ZZ23Single_head_flash_attenPfS_S_S_jfE8k_shared+3232];
	fma.rn.f32 	%f2118, %f9, %f2117, %f2116;
	ld.shared.f32 	%f2119, [_ZZ23Single_head_flash_attenPfS_S_S_jfE8k_shared+3236];
	fma.rn.f32 	%f2120, %f10, %f2119, %f2118;
	ld.shared.f32 	%f2121, [_ZZ23Single_head_flash_attenPfS_S_S_jfE8k_shared+3240];
	fma.rn.f32 	%f2122, %f11, %f2121, %f2120;
	ld.shared.f32 	%f2123, [_ZZ23Single_head_flash_attenPfS_S_S_jfE8k_shared+3244];
	fma.rn.f32 	%f2124, %f12, %f2123, %f2122;
	ld.shared.f32 	%f2125, [_ZZ23Single_head_flash_attenPfS_S_S_jfE8k_shared+3248];
	fma.rn.f32 	%f2126, %f13, %f2125, %f2124;
	ld.shared.f32 	%f2127, [_ZZ23Single_head_flash_attenPfS_S_S_jfE8k_shared+3252];
	fma.rn.f32 	%f2128, %f14, %f2127, %f2126;
	ld.shared.f32 	%f2129, [_ZZ23Single_head_flash_attenPfS_S_S_jfE8k_shared+3256];
	fma.rn.f32 	%f2130, %f15, %f2129, %f2128;
	ld.shared.f32 	%f2131, [_ZZ23Single_head_flash_attenPfS_S_S_jfE8k_shared+3260];
	fma.rn.f32 	%f2132, %f16, %f2131, %f2130;
	ld.shared.f32 	%f2133, [_ZZ23Single_head_flash_attenPfS_S_S_jfE8k_shared+3264];
	fma.rn.f32 	%f2134, %f17, %f2133, %f2132;
	ld.shared.f32 	%f2135, [_ZZ23Single_head_flash_attenPfS_S_S_jfE8k_shared+3268];
	fma.rn.f32 	%f2136, %f18, %f2135, %f2134;
	ld.shared.f32 	%f2137, [_ZZ23Single_head_flash_attenPfS_S_S_jfE8k_shared+3272];
	fma.rn.f32 	%f2138, %f19, %f2137, %f2136;
	ld.shared.f32 	%f2139, [_ZZ23Single_head_flash_attenPfS_S_S_jfE8k_shared+3276];
	fma.rn.f32 	%f2140, %f20, %f2139, %f2138;
	ld.shared.f32 	%f2141, [_ZZ23Single_head_flash_attenPfS_S_S_jfE8k_shared+3280];
	fma.rn.f32 	%f2142, %f21, %f2141, %f2140;
	ld.shared.f32 	%f2143, [_ZZ23Single_head_flash_attenPfS_S_S_jfE8k_shared+3284];
	fma.rn.f32 	%f2144, %f22, %f2143, %f2142;
	ld.shared.f32 	%f2145, [_ZZ23Single_head_flash_attenPfS_S_S_jfE8k_shared+3288];
	fma.rn.f32 	%f2146, %f23, %f2145, %f2144;
	ld.shared.f32 	%f2147, [_ZZ23Single_head_flash_attenPfS_S_S_jfE8k_shared+3292];
	fma.rn.f32 	%f2148, %f24, %f2147, %f2146;
	ld.shared.f32 	%f2149, [_ZZ23Single_head_flash_attenPfS_S_S_jfE8k_shared+3296];
	fma.rn.f32 	%f2150, %f25, %f2149, %f2148;
	ld.shared.f32 	%f2151, [_ZZ23Single_head_flash_attenPfS_S_S_jfE8k_shared+3300];
	fma.rn.f32 	%f2152, %f26, %f2151, %f2150;
	ld.shared.f32 	%f2153, [_ZZ23Single_head_flash_attenPfS_S_S_jfE8k_shared+3304];
	fma.rn.f32 	%f2154, %f27, %f2153, %f2152;
	ld.shared.f32 	%f2155, [_ZZ23Single_head_flash_attenPfS_S_S_jfE8k_shared+3308];
	fma.rn.f32 	%f2156, %f28, %f2155, %f2154;
	ld.shared.f32 	%f2157, [_ZZ23Single_head_flash_attenPfS_S_S_jfE8k_shared+3312];
	fma.rn.f32 	%f2158, %f29, %f2157, %f2156;
	ld.shared.f32 	%f2159, [_ZZ23Single_head_flash_attenPfS_S_S_jfE8k_shared+3316];
	fma.rn.f32 	%f2160, %f30, %f2159, %f2158;
	ld.shared.f32 	%f2161, [_ZZ23Single_head_flash_attenPfS_S_S_jfE8k_shared+3320];
	fma.rn.f32 	%f2162, %f31, %f2161, %f2160;
	ld.shared.f32 	%f2163, [_ZZ23Single_head_flash_attenPfS_S_S_jfE8k_shared+3324];
	fma.rn.f32 	%f2164, %f32, %f2163, %f2162;
	mul.f32 	%f2165, %f9160, %f2164;
	fma.rn.f32 	%f2166, %f2165, 0f3BBB989D, 0f3F000000;
	cvt.sat.f32.f32 	%f2167, %f2166;
	fma.rm.f32 	%f2168, %f2167, %f267, %f266;
	add.f32 	%f2169, %f2168, 0fCB40007F;
	neg.f32 	%f2170, %f2169;
	fma.rn.f32 	%f2171, %f2165, 0f3FB8AA3B, %f2170;
	fma.rn.f32 	%f2172, %f2165, 0f32A57060, %f2171;
	mov.b32 	%r69, %f2168;
	shl.b32 	%r70, %r69, 23;
	mov.b32 	%f2173, %r70;
	ex2.approx.ftz.f32 	%f2174, %f2172;
	mul.f32 	%f2175, %f2174, %f2173;
	add.f32 	%f2176, %f2100, %f2175;
	ld.shared.f32 	%f2177, [_ZZ23Single_head_flash_attenPfS_S_S_jfE8k_shared+3328];
	fma.rn.f32 	%f2178, %f1, %f2177, 0f00000000;
	ld.shared.f32 	%f2179, [_ZZ23Single_head_flash_attenPfS_S_S_jfE8k_shared+3332];
	fma.rn.f32 	%f2180, %f2, %f2179, %f2178;
	ld.shared.f32 	%f2181, [_ZZ23Single_head_flash_attenPfS_S_S_jfE8k_shared+3336];
	fma.rn.f32 	%f2182, %f3, %f2181, %f2180;
	ld.shared.f32 	%f2183, [_ZZ23Single_head_flash_attenPfS_S_S_jfE8k_shared+3340];
	fma.rn.f32 	%f2184, %f4, %f2183, %f2182;
	ld.shared.f32 	%f2185, [_ZZ23Single_head_flash_attenPfS_S_S_jfE8k_shared+3344];
	fma.rn.f32 	%f2186, %f5, %f2185, %f2184;
	ld.shared.f32 	%f2187, [_ZZ23Single_head_flash_attenPfS_S_S_jfE8k_shared+3348];
	fma.rn.f32 	%f2188, %f6, %f2187, %f2186;
	ld.shared.f32 	%f2189, [_ZZ23Single_head_flash_attenPfS_S_S_jfE8k_shared+3352];
	fma.rn.f32 	%f2190, %f7, %f2189, %f2188;
	ld.shared.f32 	%f2191, [_ZZ23Single_head_flash_attenPfS_S_S_jfE8k_shared+3356];
	fma.rn.f32 	%f2192, %f8, %f2191, %f2190;
	ld.shared.f32 	%f2193, [_ZZ23Single_head_flash_attenPfS_S_S_jfE8k_shared+3360];
	fma.rn.f32 	%f2194, %f9, %f2193, %f2192;
	ld.shared.f32 	%f2195, [_ZZ23Single_head_flash_attenPfS_S_S_jfE8k_shared+3364];
	fma.rn.f32 	%f2196, %f10, %f2195, %f2194;
	ld.shared.f32 	%f2197, [_ZZ23Single_head_flash_attenPfS_S_S_jfE8k_shared+3368];
	fma.rn.f32 	%f2198, %f11, %f2197, %f2196;
	ld.shared.f32 	%f2199, [_ZZ23Single_head_flash_attenPfS_S_S_jfE8k_shared+3372];
	fma.rn.f32 	%f2200, %f12, %f2199, %f2198;
	ld.shared.f32 	%f2201, [_ZZ23Single_head_flash_attenPfS_S_S_jfE8k_shared+3376];
	fma.rn.f32 	%f2202, %f13, %f2201, %f2200;
	ld.shared.f32 	%f2203, [_ZZ23Single_head_flash_attenPfS_S_S_jfE8k_shared+3380];
	fma.rn.f32 	%f2204, %f14, %f2203, %f2202;
	ld.shared.f32 	%f2205, [_ZZ23Single_head_flash_attenPfS_S_S_jfE8k_shared+3384];
	fma.rn.f32 	%f2206, %f15, %f2205, %f2204;
	ld.shared.f32 	%f2207, [_ZZ23Single_head_flash_attenPfS_S_S_jfE8k_shared+3388];
	fma.rn.f32 	%f2208, %f16, %f2207, %f2206;
	ld.shared.f32 	%f2209, [_ZZ23Single_head_flash_attenPfS_S_S_jfE8k_shared+3392];
	fma.rn.f32 	%f2210, %f17, %f2209, %f2208;
	ld.shared.f32 	%f2211, [_ZZ23Single_head_flash_attenPfS_S_S_jfE8k_shared+3396];
	fma.rn.f32 	%f2212, %f18, %f2211, %f2210;
	ld.shared.f32 	%f2213, [_ZZ23Single_head_flash_attenPfS_S_S_jfE8k_shared+3400];
	fma.rn.f32 	%f2214, %f19, %f2213, %f2212;
	ld.shared.f32 	%f2215, [_ZZ23Single_head_flash_attenPfS_S_S_jfE8k_shared+3404];
	fma.rn.f32 	%f2216, %f20, %f2215, %f2214;
	ld.shared.f32 	%f2217, [_ZZ23Single_head_flash_attenPfS_S_S_jfE8k_shared+3408];
	fma.rn.f32 	%f2218, %f21, %f2217, %f2216;
	ld.shared.f32 	%f2219, [_ZZ23Single_head_flash_attenPfS_S_S_jfE8k_shared+3412];
	fma.rn.f32 	%f2220, %f22, %f2219, %f2218;
	ld.shared.f32 	%f2221, [_ZZ23Single_head_flash_attenPfS_S_S_jfE8k_shared+3416];
	fma.rn.f32 	%f2222, %f23, %f2221, %f2220;
	ld.shared.f32 	%f2223, [_ZZ23Single_head_flash_attenPfS_S_S_jfE8k_shared+3420];
	fma.rn.f32 	%f2224, %f24, %f2223, %f2222;
	ld.shared.f32 	%f2225, [_ZZ23Single_head_flash_attenPfS_S_S_jfE8k_shared+3424];
	fma.rn.f32 	%f2226, %f25, %f2225, %f2224;
	ld.shared.f32 	%f2227, [_ZZ23Single_head_flash_attenPfS_S_S_jfE8k_shared+3428];
	fma.rn.f32 	%f2228, %f26, %f2227, %f2226;
	ld.shared.f32 	%f2229, [_ZZ23Single_head_flash_attenPfS_S_S_jfE8k_shared+3432];
	fma.rn.f32 	%f2230, %f27, %f2229, %f2228;
	ld.shared.f32 	%f2231, [_ZZ23Single_head_flash_attenPfS_S_S_jfE8k_shared+3436];
	fma.rn.f32 	%f2232, %f28, %f2231, %f2230;
	ld.shared.f32 	%f2233, [_ZZ23Single_head_flash_attenPfS_S_S_jfE8k_shared+3440];
	fma.rn.f32 	%f2234, %f29, %f2233, %f2232;
	ld.shared.f32 	%f2235, [_ZZ23Single_head_flash_attenPfS_S_S_jfE8k_shared+3444];
	fma.rn.f32 	%f2236, %f30, %f2235, %f2234;
	ld.shared.f32 	%f2237, [_ZZ23Single_head_flash_attenPfS_S_S_jfE8k_shared+3448];
	fma.rn.f32 	%f2238, %f31, %f2237, %f2236;
	ld.shared.f32 	%f2239, [_ZZ23Single_head_flash_attenPfS_S_S_jfE8k_shared+3452];
	fma.rn.f32 	%f2240, %f32, %f2239, %f2238;
	mul.f32 	%f2241, %f9160, %f2240;
	fma.rn.f32 	%f2242, %f2241, 0f3BBB989D, 0f3F000000;
	cvt.sat.f32.f32 	%f2243, %f2242;
	fma.rm.f32 	%f2244, %f2243, %f267, %f266;
	add.f32 	%f2245, %f2244, 0fCB40007F;
	neg.f32 	%f2246, %f2245;
	fma.rn.f32 	%f2247, %f2241, 0f3FB8AA3B, %f2246;
	fma.rn.f32 	%f2248, %f2241, 0f32A57060, %f2247;
	mov.b32 	%r71, %f2244;
	shl.b32 	%r72, %r71, 23;
	mov.b32 	%f2249, %r72;
	ex2.approx.ftz.f32 	%f2250, %f2248;
	mul.f32 	%f2251, %f2250, %f2249;
	add.f32 	%f2252, %f2176, %f2251;
	ld.shared.f32 	%f2253, [_ZZ23Single_head_flash_attenPfS_S_S_jfE8k_shared+3456];
	fma.rn.f32 	%f2254, %f1, %f2253, 0f00000000;
	ld.shared.f32 	%f2255, [_ZZ23Single_head_flash_attenPfS_S_S_jfE8k_shared+3460];
	fma.rn.f32 	%f2256, %f2, %f2255, %f2254;
	ld.shared.f32 	%f2257, [_ZZ23Single_head_flash_attenPfS_S_S_jfE8k_shared+3464];
	fma.rn.f32 	%f2258, %f3, %f2257, %f2256;
	ld.shared.f32 	%f2259, [_ZZ23Single_head_flash_attenPfS_S_S_jfE8k_shared+3468];
	fma.rn.f32 	%f2260, %f4, %f2259, %f2258;
	ld.shared.f32 	%f2261, [_ZZ23Single_head_flash_attenPfS_S_S_jfE8k_shared+3472];
	fma.rn.f32 	%f2262, %f5, %f2261, %f2260;
	ld.shared.f32 	%f2263, [_ZZ23Single_head_flash_attenPfS_S_S_jfE8k_shared+3476];
	fma.rn.f32 	%f2264, %f6, %f2263, %f2262;
	ld.shared.f32 	%f2265, [_ZZ23Single_head_flash_attenPfS_S_S_jfE8k_shared+3480];
	fma.rn.f32 	%f2266, %f7, %f2265, %f2264;
	ld.shared.f32 	%f2267, [_ZZ23Single_head_flash_attenPfS_S_S_jfE8k_shared+3484];
	fma.rn.f32 	%f2268, %f8, %f2267, %f2266;
	ld.shared.f32 	%f2269, [_ZZ23Single_head_flash_attenPfS_S_S_jfE8k_shared+3488];
	fma.rn.f32 	%f2270, %f9, %f2269, %f2268;
	ld.shared.f32 	%f2271, [_ZZ23Single_head_flash_attenPfS_S_S_jfE8k_shared+3492];
	fma.rn.f32 	%f2272, %f10, %f2271, %f2270;
	ld.shared.f32 	%f2273, [_ZZ23Single_head_flash_attenPfS_S_S_jfE8k_shared+3496];
	fma.rn.f32 	%f2274, %f11, %f2273, %f2272;
	ld.shared.f32 	%f2275, [_ZZ23Single_head_flash_attenPfS_S_S_jfE8k_shared+3500];
	fma.rn.f32 	%f2276, %f12, %f2275, %f2274;
	ld.shared.f32 	%f2277, [_ZZ23Single_head_flash_attenPfS_S_S_jfE8k_shared+3504];
	fma.rn.f32 	%f2278, %f13, %f2277, %f2276;
	ld.shared.f32 	%f2279, [_ZZ23Single_head_flash_attenPfS_S_S_jfE8k_shared+3508];
	fma.rn.f32 	%f2280, %f14, %f2279, %f2278;
	ld.shared.f32 	%f2281, [_ZZ23Single_head_flash_attenPfS_S_S_jfE8k_shared+3512];
	fma.rn.f32 	%f2282, %f15, %f2281, %f2280;
	ld.shared.f32 	%f2283, [_ZZ23Single_head_flash_attenPfS_S_S_jfE8k_shared+3516];
	fma.rn.f32 	%f2284, %f16, %f2283, %f2282;
	ld.shared.f32 	%f2285, [_ZZ23Single_head_flash_attenPfS_S_S_jfE8k_shared+3520];
	fma.rn.f32 	%f2286, %f17, %f2285, %f2284;
	ld.shared.f32 	%f2287, [_ZZ23Single_head_flash_attenPfS_S_S_jfE8k_shared+3524];
	fma.rn.f32 	%f2288, %f18, %f2287, %f2286;
	ld.shared.f32 	%f2289, [_ZZ23Single_head_flash_attenPfS_S_S_jfE8k_shared+3528];
	fma.rn.f32 	%f2290, %f19, %f2289, %f2288;
	ld.shared.f32 	%f2291, [_ZZ23Single_head_flash_attenPfS_S_S_jfE8k_shared+3532];
	fma.rn.f32 	%f2292, %f20, %f2291, %f2290;
	ld.shared.f32 	%f2293, [_ZZ23Single_head_flash_attenPfS_S_S_jfE8k_shared+3536];
	fma.rn.f32 	%f2294, %f21, %f2293, %f2292;
	ld.shared.f32 	%f2295, [_ZZ23Single_head_flash_attenPfS_S_S_jfE8k_shared+3540];
	fma.rn.f32 	%f2296, %f22, %f2295, %f2294;
	ld.shared.f32 	%f2297, [_ZZ23Single_head_flash_attenPfS_S_S_jfE8k_shared+3544];
	fma.rn.f32 	%f2298, %f23, %f2297, %f2296;
	ld.shared.f32 	%f2299, [_ZZ23Single_head_flash_attenPfS_S_S_jfE8k_shared+3548];
	fma.rn.f32 	%f2300, %f24, %f2299, %f2298;
	ld.shared.f32 	%f2301, [_ZZ23Single_head_flash_attenPfS_S_S_jfE8k_shared+3552];
	fma.rn.f32 	%f2302, %f25, %f2301, %f2300;
	ld.shared.f32 	%f2303, [_ZZ23Single_head_flash_attenPfS_S_S_jfE8k_shared+3556];
	fma.rn.f32 	%f2304, %f26, %f2303, %f2302;
	ld.shared.f32 	%f2305, [_ZZ23Single_head_flash_attenPfS_S_S_jfE8k_shared+3560];
	fma.rn.f32 	%f2306, %f27, %f2305, %f2304;
	ld.shared.f32 	%f2307, [_ZZ23Single_head_flash_attenPfS_S_S_jfE8k_shared+3564];
	fma.rn.f32 	%f2308, %f28, %f2307, %f2306;
	ld.shared.f32 	%f2309, [_ZZ23Single_head_flash_attenPfS_S_S_jfE8k_shared+3568];
	fma.rn.f32 	%f2310, %f29, %f2309, %f2308;
	ld.shared.f32 	%f2311, [_ZZ23Single_head_flash_attenPfS_S_S_jfE8k_shared+3572];
	fma.rn.f32 	%f2312, %f30, %f2311, %f2310;
	ld.shared.f32 	%f2313, [_ZZ23Single_head_flash_attenPfS_S_S_jfE8k_shared+3576];
	fma.rn.f32 	%f2314, %f31, %f2313, %f2312;
	ld.shared.f32 	%f2315, [_ZZ23Single_head_flash_attenPfS_S_S_jfE8k_shared+3580];
	fma.rn.f32 	%f2316, %f32, %f2315, %f2314;
	mul.f32 	%f2317, %f9160, %f2316;
	fma.rn.f32 	%f2318, %f2317, 0f3BBB989D, 0f3F000000;
	cvt.sat.f32.f32 	%f2319, %f2318;
	fma.rm.f32 	%f2320, %f2319, %f267, %f266;
	add.f32 	%f2321, %f2320, 0fCB40007F;
	neg.f32 	%f2322, %f2321;
	fma.rn.f32 	%f2323, %f2317, 0f3FB8AA3B, %f2322;
	fma.rn.f32 	%f2324, %f2317, 0f32A57060, %f2323;
	mov.b32 	%r73, %f2320;
	shl.b32 	%r74, %r73, 23;
	mov.b32 	%f2325, %r74;
	ex2.approx.ftz.f32 	%f2326, %f2324;
	mul.f32 	%f2327, %f2326, %f2325;
	add.f32 	%f2328, %f2252, %f2327;
	ld.shared.f32 	%f2329, [_ZZ23Single_head_flash_attenPfS_S_S_jfE8k_shared+3584];
	fma.rn.f32 	%f2330, %f1, %f2329, 0f00000000;
	ld.shared.f32 	%f2331, [_ZZ23Single_head_flash_attenPfS_S_S_jfE8k_shared+3588];
	fma.rn.f32 	%f2332, %f2, %f2331, %f2330;
	ld.shared.f32 	%f2333, [_ZZ23Single_head_flash_attenPfS_S_S_jfE8k_shared+3592];
	fma.rn.f32 	%f2334, %f3, %f2333, %f2332;
	ld.shared.f32 	%f2335, [_ZZ23Single_head_flash_attenPfS_S_S_jfE8k_shared+3596];
	fma.rn.f32 	%f2336, %f4, %f2335, %f2334;
	ld.shared.f32 	%f2337, [_ZZ23Single_head_flash_attenPfS_S_S_jfE8k_shared+3600];
	fma.rn.f32 	%f2338, %f5, %f2337, %f2336;
	ld.shared.f32 	%f2339, [_ZZ23Single_head_flash_attenPfS_S_S_jfE8k_shared+3604];
	fma.rn.f32 	%f2340, %f6, %f2339, %f2338;
	ld.shared.f32 	%f2341, [_ZZ23Single_head_flash_attenPfS_S_S_jfE8k_shared+3608];
	fma.rn.f32 	%f2342, %f7, %f2341, %f2340;
	ld.shared.f32 	%f2343, [_ZZ23Single_head_flash_attenPfS_S_S_jfE8k_shared+3612];
	fma.rn.f32 	%f2344, %f8, %f2343, %f2342;
	ld.shared.f32 	%f2345, [_ZZ23Single_head_flash_attenPfS_S_S_jfE8k_shared+3616];
	fma.rn.f32 	%f2346, %f9, %f2345, %f2344;
	ld.shared.f32 	%f2347, [_ZZ23Single_head_flash_attenPfS_S_S_jfE8k_shared+3620];
	fma.rn.f32 	%f2348, %f10, %f2347, %f2346;
	ld.shared.f32 	%f2349, [_ZZ23Single_head_flash_attenPfS_S_S_jfE8k_shared+3624];
	fma.rn.f32 	%f2350, %f11, %f2349, %f2348;
	ld.shared.f32 	%f2351, [_ZZ23Single_head_flash_attenPfS_S_S_jfE8k_shared+3628];
	fma.rn.f32 	%f2352, %f12, %f2351, %f2350;
	ld.shared.f32 	%f2353, [_ZZ23Single_head_flash_attenPfS_S_S_jfE8k_shared+3632];
	fma.rn.f32 	%f2354, %f13, %f2353, %f2352;
	ld.shared.f32 	%f2355, [_ZZ23Single_head_flash_attenPfS_S_S_jfE8k_shared+3636];
	fma.rn.f32 	%f2356, %f14, %f2355, %f2354;
	ld.shared.f32 	%f2357, [_ZZ23Single_head_flash_attenPfS_S_S_jfE8k_shared+3640];
	fma.rn.f32 	%f2358, %f15, %f2357, %f2356;
	ld.shared.f32 	%f2359, [_ZZ23Single_head_flash_attenPfS_S_S_jfE8k_shared+3644];
	fma.rn.f32 	%f2360, %f16, %f2359, %f2358;
	ld.shared.f32 	%f2361, [_ZZ23Single_head_flash_attenPfS_S_S_jfE8k_shared+3648];
	fma.rn.f32 	%f2362, %f17, %f2361, %f2360;
	ld.shared.f32 	%f2363, [_ZZ23Single_head_flash_attenPfS_S_S_jfE8k_shared+3652];
	fma.rn.f32 	%f2364, %f18, %f2363, %f2362;
	ld.shared.f32 	%f2365, [_ZZ23Single_head_flash_attenPfS_S_S_jfE8k_shared+3656];
	fma.rn.f32 	%f2366, %f19, %f2365, %f2364;
	ld.shared.f32 	%f2367, [_ZZ23Single_head_flash_attenPfS_S_S_jfE8k_shared+3660];
	fma.rn.f32 	%f2368, %f20, %f2367, %f2366;
	ld.shared.f32 	%f2369, [_ZZ23Single_head_flash_attenPfS_S_S_jfE8k_shared+3664];
	fma.rn.f32 	%f2370, %f21, %f2369, %f2368;
	ld.shared.f32 	%f2371, [_ZZ23Single_head_flash_attenPfS_S_S_jfE8k_shared+3668];
	fma.rn.f32 	%f2372, %f22, %f2371, %f2370;
	ld.shared.f32 	%f2373, [_ZZ23Single_head_flash_attenPfS_S_S_jfE8k_shared+3672];
	fma.rn.f32 	%f2374, %f23, %f2373, %f2372;
	ld.shared.f32 	%f2375, [_ZZ23Single_head_flash_attenPfS_S_S_jfE8k_shared+3676];
	fma.rn.f32 	%f2376, %f24, %f2375, %f2374;
	ld.shared.f32 	%f2377, [_ZZ23Single_head_flash_attenPfS_S_S_jfE8k_shared+3680];
	fma.rn.f32 	%f2378, %f25, %f2377, %f2376;
	ld.shared.f32 	%f2379, [_ZZ23Single_head_flash_attenPfS_S_S_jfE8k_shared+3684];
	fma.rn.f32 	%f2380, %f26, %f2379, %f2378;
	ld.shared.f32 	%f2381, [_ZZ23Single_head_flash_attenPfS_S_S_jfE8k_shared+3688];
	fma.rn.f32 	%f2382, %f27, %f2381, %f2380;
	ld.shared.f32 	%f2383, [_ZZ23Single_head_flash_attenPfS_S_S_jfE8k_shared+3692];
	fma.rn.f32 	%f2384, %f28, %f2383, %f2382;
	ld.shared.f32 	%f2385, [_ZZ23Single_head_flash_attenPfS_S_S_jfE8k_shared+3696];
	fma.rn.f32 	%f2386, %f29, %f2385, %f2384;
	ld.shared.f32 	%f2387, [_ZZ23Single_head_flash_attenPfS_S_S_jfE8k_shared+3700];
	fma.rn.f32 	%f2388, %f30, %f2387, %f2386;
	ld.shared.f32 	%f2389, [_ZZ23Single_head_flash_attenPfS_S_S_jfE8k_shared+3704];
	fma.rn.f32 	%f2390, %f31, %f2389, %f2388;
	ld.shared.f32 	%f2391, [_ZZ23Single_head_flash_attenPfS_S_S_jfE8k_shared+3708];
	fma.rn.f32 	%f2392, %f32, %f2391, %f2390;
	mul.f32 	%f2393, %f9160, %f2392;
	fma.rn.f32 	%f2394, %f2393, 0f3BBB989D, 0f3F000000;
	cvt.sat.f32.f32 	%f2395, %f2394;
	fma.rm.f32 	%f2396, %f2395, %f267, %f266;
	add.f32 	%f2397, %f2396, 0fCB40007F;
	neg.f32 	%f2398, %f2397;
	fma.rn.f32 	%f2399, %f2393, 0f3FB8AA3B, %f2398;
	fma.rn.f32 	%f2400, %f2393, 0f32A57060, %f2399;
	mov.b32 	%r75, %f2396;
	shl.b32 	%r76, %r75, 23;
	mov.b32 	%f2401, %r76;
	ex2.approx.ftz.f32 	%f2402, %f2400;
	mul.f32 	%f2403, %f2402, %f2401;
	add.f32 	%f2404, %f2328, %f2403;
	ld.shared.f32 	%f2405, [_ZZ23Single_head_flash_attenPfS_S_S_jfE8k_shared+3712];
	fma.rn.f32 	%f2406, %f1, %f2405, 0f00000000;
	ld.shared.f32 	%f2407, [_ZZ23Single_head_flash_attenPfS_S_S_jfE8k_shared+3716];
	fma.rn.f32 	%f2408, %f2, %f2407, %f2406;
	ld.shared.f32 	%f2409, [_ZZ23Single_head_flash_attenPfS_S_S_jfE8k_shared+3720];
	fma.rn.f32 	%f2410, %f3, %f2409, %f2408;
	ld.shared.f32 	%f2411, [_ZZ23Single_head_flash_attenPfS_S_S_jfE8k_shared+3724];
	fma.rn.f32 	%f2412, %f4, %f2411, %f2410;
	ld.shared.f32 	%f2413, [_ZZ23Single_head_flash_attenPfS_S_S_jfE8k_shared+3728];
	fma.rn.f32 	%f2414, %f5, %f2413, %f2412;
	ld.shared.f32 	%f2415, [_ZZ23Single_head_flash_attenPfS_S_S_jfE8k_shared+3732];
	fma.rn.f32 	%f2416, %f6, %f2415, %f2414;
	ld.shared.f32 	%f2417, [_ZZ23Single_head_flash_attenPfS_S_S_jfE8k_shared+3736];
	fma.rn.f32 	%f2418, %f7, %f2417, %f2416;
	ld.shared.f32 	%f2419, [_ZZ23Single_head_flash_attenPfS_S_S_jfE8k_shared+3740];
	fma.rn.f32 	%f2420, %f8, %f2419, %f2418;
	ld.shared.f32 	%f2421, [_ZZ23Single_head_flash_attenPfS_S_S_jfE8k_shared+3744];
	fma.rn.f32 	%f2422, %f9, %f2421, %f2420;
	ld.shared.f32 	%f2423, [_ZZ23Single_head_flash_attenPfS_S_S_jfE8k_shared+3748];
	fma.rn.f32 	%f2424, %f10, %f2423, %f2422;
	ld.shared.f32 	%f2425, [_ZZ23Single_head_flash_attenPfS_S_S_jfE8k_shared+3752];
	fma.rn.f32 	%f2426, %f11, %f2425, %f2424;
	ld.shared.f32 	%f2427, [_ZZ23Single_head_flash_attenPfS_S_S_jfE8k_shared+3756];
	fma.rn.f32 	%f2428, %f12, %f2427, %f2426;
	ld.shared.f32 	%f2429, [_ZZ23Single_head_flash_attenPfS_S_S_jfE8k_shared+3760];
	fma.rn.f32 	%f2430, %f13, %f2429, %f2428;
	ld.shared.f32 	%f2431, [_ZZ23Single_head_flash_attenPfS_S_S_jfE8k_shared+3764];
	fma.rn.f32 	%f2432, %f14, %f2431, %f2430;
	ld.shared.f32 	%f2433, [_ZZ23Single_head_flash_attenPfS_S_S_jfE8k_shared+3768];
	fma.rn.f32 	%f2434, %f15, %f2433, %f2432;
	ld.shared.f32 	%f2435, [_ZZ23Single_head_flash_attenPfS_S_S_jfE8k_shared+3772];
	fma.rn.f32 	%f2436, %f16, %f2435, %f2434;
	ld.shared.f32 	%f2437, [_ZZ23Single_head_flash_attenPfS_S_S_jfE8k_shared+3776];
	fma.rn.f32 	%f2438, %f17, %f2437, %f2436;
	ld.shared.f32 	%f2439, [_ZZ23Single_head_flash_attenPfS_S_S_jfE8k_shared+3780];
	fma.rn.f32 	%f2440, %f18, %f2439, %f2438;
	ld.shared.f32 	%f2441, [_ZZ23Single_head_flash_attenPfS_S_S_jfE8k_shared+3784];
	fma.rn.f32 	%f2442, %f19, %f2441, %f2440;
	ld.shared.f32 	%f2443, [_ZZ23Single_head_flash_attenPfS_S_S_jfE8k_shared+3788];
	fma.rn.f32 	%f2444, %f20, %f2443, %f2442;
	ld.shared.f32 	%f2445, [_ZZ23Single_head_flash_attenPfS_S_S_jfE8k_shared+3792];
	fma.rn.f32 	%f2446, %f21, %f2445, %f2444;
	ld.shared.f32 	%f2447, [_ZZ23Single_head_flash_attenPfS_S_S_jfE8k_shared+3796];
	fma.rn.f32 	%f2448, %f22, %f2447, %f2446;
	ld.shared.f32 	%f2449, [_ZZ23Single_head_flash_attenPfS_S_S_jfE8k_shared+3800];
	fma.rn.f32 	%f2450, %f23, %f2449, %f2448;
	ld.shared.f32 	%f2451, [_ZZ23Single_head_flash_attenPfS_S_S_jfE8k_shared+3804];
	fma.rn.f32 	%f2452, %f24, %f2451, %f2450;
	ld.shared.f32 	%f2453, [_ZZ23Single_head_flash_attenPfS_S_S_jfE8k_shared+3808];
	fma.rn.f32 	%f2454, %f25, %f2453, %f2452;
	ld.shared.f32 	%f2455, [_ZZ23Single_head_flash_attenPfS_S_S_jfE8k_shared+3812];
	fma.rn.f32 	%f2456, %f26, %f2455, %f2454;
	ld.shared.f32 	%f2457, [_ZZ23Single_head_flash_attenPfS_S_S_jfE8k_shared+3816];
	fma.rn.f32 	%f2458, %f27, %f2457, %f2456;
	ld.shared.f32 	%f2459, [_ZZ23Single_head_flash_attenPfS_S_S_jfE8k_shared+3820];
	fma.rn.f32 	%f2460, %f28, %f2459, %f2458;
	ld.shared.f32 	%f2461, [_ZZ23Single_head_flash_attenPfS_S_S_jfE8k_shared+3824];
	fma.rn.f32 	%f2462, %f29, %f2461, %f2460;
	ld.shared.f32 	%f2463, [_ZZ23Single_head_flash_attenPfS_S_S_jfE8k_shared+3828];
	fma.rn.f32 	%f2464, %f30, %f2463, %f2462;
	ld.shared.f32 	%f2465, [_ZZ23Single_head_flash_attenPfS_S_S_jfE8k_shared+3832];
	fma.rn.f32 	%f2466, %f31, %f2465, %f2464;
	ld.shared.f32 	%f2467, [_ZZ23Single_head_flash_attenPfS_S_S_jfE8k_shared+3836];
	fma.rn.f32 	%f2468, %f32, %f2467, %f2466;
	mul.f32 	%f2469, %f9160, %f2468;
	fma.rn.f32 	%f2470, %f2469, 0f3BBB989D, 0f3F000000;
	cvt.sat.f32.f32 	%f2471, %f2470;
	fma.rm.f32 	%f2472, %f2471, %f267, %f266;
	add.f32 	%f2473, %f2472, 0fCB40007F;
	neg.f32 	%f2474, %f2473;
	fma.rn.f32 	%f2475, %f2469, 0f3FB8AA3B, %f2474;
	fma.rn.f32 	%f2476, %f2469, 0f32A57060, %f2475;
	mov.b32 	%r77, %f2472;
	shl.b32 	%r78, %r77, 23;
	mov.b32 	%f2477, %r78;
	ex2.approx.ftz.f32 	%f2478, %f2476;
	mul.f32 	%f2479, %f2478, %f2477;
	add.f32 	%f2480, %f2404, %f2479;
	ld.shared.f32 	%f2481, [_ZZ23Single_head_flash_attenPfS_S_S_jfE8k_shared+3840];
	fma.rn.f32 	%f2482, %f1, %f2481, 0f00000000;
	ld.shared.f32 	%f2483, [_ZZ23Single_head_flash_attenPfS_S_S_jfE8k_shared+3844];
	fma.rn.f32 	%f2484, %f2, %f2483, %f2482;
	ld.shared.f32 	%f2485, [_ZZ23Single_head_flash_attenPfS_S_S_jfE8k_shared+3848];
	fma.rn.f32 	%f2486, %f3, %f2485, %f2484;
	ld.shared.f32 	%f2487, [_ZZ23Single_head_flash_attenPfS_S_S_jfE8k_shared+3852];
	fma.rn.f32 	%f2488, %f4, %f2487, %f2486;
	ld.shared.f32 	%f2489, [_ZZ23Single_head_flash_attenPfS_S_S_jfE8k_shared+3856];
	fma.rn.f32 	%f2490, %f5, %f2489, %f2488;
	ld.shared.f32 	%f2491, [_ZZ23Single_head_flash_attenPfS_S_S_jfE8k_shared+3860];
	fma.rn.f32 	%f2492, %f6, %f2491, %f2490;
	ld.shared.f32 	%f2493, [_ZZ23Single_head_flash_attenPfS_S_S_jfE8k_shared+3864];
	fma.rn.f32 	%f2494, %f7, %f2493, %f2492;
	ld.shared.f32 	%f2495, [_ZZ23Single_head_flash_attenPfS_S_S_jfE8k_shared+3868];
	fma.rn.f32 	%f2496, %f8, %f2495, %f2494;
	ld.shared.f32 	%f2497, [_ZZ23Single_head_flash_attenPfS_S_S_jfE8k_shared+3872];
	fma.rn.f32 	%f2498, %f9, %f2497, %f2496;
	ld.shared.f32 	%f2499, [_ZZ23Single_head_flash_attenPfS_S_S_jfE8k_shared+3876];
	fma.rn.f32 	%f2500, %f10, %f2499, %f2498;
	ld.shared.f32 	%f2501, [_ZZ23Single_head_flash_attenPfS_S_S_jfE8k_shared+3880];
	fma.rn.f32 	%f2502, %f11, %f2501, %f2500;
	ld.shared.f32 	%f2503, [_ZZ23Single_head_flash_attenPfS_S_S_jfE8k_shared+3884];
	fma.rn.f32 	%f2504, %f12, %f2503, %f2502;
	ld.shared.f32 	%f2505, [_ZZ23Single_head_flash_attenPfS_S_S_jfE8k_shared+3888];
	fma.rn.f32 	%f2506, %f13, %f2505, %f2504;
	ld.shared.f32 	%f2507, [_ZZ23Single_head_flash_attenPfS_S_S_jfE8k_shared+3892];
	fma.rn.f32 	%f2508, %f14, %f2507, %f2506;
	ld.shared.f32 	%f2509, [_ZZ23Single_head_flash_attenPfS_S_S_jfE8k_shared+3896];
	fma.rn.f32 	%f2510, %f15, %f2509, %f2508;
	ld.shared.f32 	%f2511, [_ZZ23Single_head_flash_attenPfS_S_S_jfE8k_shared+3900];
	fma.rn.f32 	%f2512, %f16, %f2511, %f2510;
	ld.shared.f32 	%f2513, [_ZZ23Single_head_flash_attenPfS_S_S_jfE8k_shared+3904];
	fma.rn.f32 	%f2514, %f17, %f2513, %f2512;
	ld.shared.f32 	%f2515, [_ZZ23Single_head_flash_attenPfS_S_S_jfE8k_shared+3908];
	fma.rn.f32 	%f2516, %f18, %f2515, %f2514;
	ld.shared.f32 	%f2517, [_ZZ23Single_head_flash_attenPfS_S_S_jfE8k_shared+3912];
	fma.rn.f32 	%f2518, %f19, %f2517, %f2516;
	ld.shared.f32 	%f2519, [_ZZ23Single_head_flash_attenPfS_S_S_jfE8k_shared+3916];
	fma.rn.f32 	%f2520, %f20, %f2519, %f2518;
	ld.shared.f32 	%f2521, [_ZZ23Single_head_flash_attenPfS_S_S_jfE8k_shared+3920];
	fma.rn.f32 	%f2522, %f21, %f2521, %f2520;
	ld.shared.f32 	%f2523, [_ZZ23Single_head_flash_attenPfS_S_S_jfE8k_shared+3924];
	fma.rn.f32 	%f2524, %f22, %f2523, %f2522;
	ld.shared.f32 	%f2525, [_ZZ23Single_head_flash_attenPfS_S_S_jfE8k_shared+3928];
	fma.rn.f32 	%f2526, %f23, %f2525, %f2524;
	ld.shared.f32 	%f2527, [_ZZ23Single_head_flash_attenPfS_S_S_jfE8k_shared+3932];
	fma.rn.f32 	%f2528, %f24, %f2527, %f2526;
	ld.shared.f32 	%f2529, [_ZZ23Single_head_flash_attenPfS_S_S_jfE8k_shared+3936];
	fma.rn.f32 	%f2530, %f25, %f2529, %f2528;
	ld.shared.f32 	%f2531, [_ZZ23Single_head_flash_attenPfS_S_S_jfE8k_shared+3940];
	fma.rn.f32 	%f2532, %f26, %f2531, %f2530;
	ld.shared.f32 	%f2533, [_ZZ23Single_head_flash_attenPfS_S_S_jfE8k_shared+3944];
	fma.rn.f32 	%f2534, %f27, %f2533, %f2532;
	ld.shared.f32 	%f2535, [_ZZ23Single_head_flash_attenPfS_S_S_jfE8k_shared+3948];
	fma.rn.f32 	%f2536, %f28, %f2535, %f2534;
	ld.shared.f32 	%f2537, [_ZZ23Single_head_flash_attenPfS_S_S_jfE8k_shared+3952];
	fma.rn.f32 	%f2538, %f29, %f2537, %f2536;
	ld.shared.f32 	%f2539, [_ZZ23Single_head_flash_attenPfS_S_S_jfE8k_shared+3956];
	fma.rn.f32 	%f2540, %f30, %f2539, %f2538;
	ld.shared.f32 	%f2541, [_ZZ23Single_head_flash_attenPfS_S_S_jfE8k_shared+3960];
	fma.rn.f32 	%f2542, %f31, %f2541, %f2540;
	ld.shared.f32 	%f2543, [_ZZ23Single_head_flash_attenPfS_S_S_jfE8k_shared+3964];
	fma.rn.f32 	%f2544, %f32, %f2543, %f2542;
	mul.f32 	%f2545, %f9160, %f2544;
	fma.rn.f32 	%f2546, %f2545, 0f3BBB989D, 0f3F000000;
	cvt.sat.f32.f32 	%f2547, %f2546;
	fma.rm.f32 	%f2548, %f2547, %f267, %f266;
	add.f32 	%f2549, %f2548, 0fCB40007F;
	neg.f32 	%f2550, %f2549;
	fma.rn.f32 	%f2551, %f2545, 0f3FB8AA3B, %f2550;
	fma.rn.f32 	%f2552, %f2545, 0f32A57060, %f2551;
	mov.b32 	%r79, %f2548;
	shl.b32 	%r80, %r79, 23;
	mov.b32 	%f2553, %r80;
	ex2.approx.ftz.f32 	%f2554, %f2552;
	mul.f32 	%f2555, %f2554, %f2553;
	add.f32 	%f2556, %f2480, %f2555;
	ld.shared.f32 	%f2557, [_ZZ23Single_head_flash_attenPfS_S_S_jfE8k_shared+3968];
	fma.rn.f32 	%f2558, %f1, %f2557, 0f00000000;
	ld.shared.f32 	%f2559, [_ZZ23Single_head_flash_attenPfS_S_S_jfE8k_shared+3972];
	fma.rn.f32 	%f2560, %f2, %f2559, %f2558;
	ld.shared.f32 	%f2561, [_ZZ23Single_head_flash_attenPfS_S_S_jfE8k_shared+3976];
	fma.rn.f32 	%f2562, %f3, %f2561, %f2560;
	ld.shared.f32 	%f2563, [_ZZ23Single_head_flash_attenPfS_S_S_jfE8k_shared+3980];
	fma.rn.f32 	%f2564, %f4, %f2563, %f2562;
	ld.shared.f32 	%f2565, [_ZZ23Single_head_flash_attenPfS_S_S_jfE8k_shared+3984];
	fma.rn.f32 	%f2566, %f5, %f2565, %f2564;
	ld.shared.f32 	%f2567, [_ZZ23Single_head_flash_attenPfS_S_S_jfE8k_shared+3988];
	fma.rn.f32 	%f2568, %f6, %f2567, %f2566;
	ld.shared.f32 	%f2569, [_ZZ23Single_head_flash_attenPfS_S_S_jfE8k_shared+3992];
	fma.rn.f32 	%f2570, %f7, %f2569, %f2568;
	ld.shared.f32 	%f2571, [_ZZ23Single_head_flash_attenPfS_S_S_jfE8k_shared+3996];
	fma.rn.f32 	%f2572, %f8, %f2571, %f2570;
	ld.shared.f32 	%f2573, [_ZZ23Single_head_flash_attenPfS_S_S_jfE8k_shared+4000];
	fma.rn.f32 	%f2574, %f9, %f2573, %f2572;
	ld.shared.f32 	%f2575, [_ZZ23Single_head_flash_attenPfS_S_S_jfE8k_shared+4004];
	fma.rn.f32 	%f2576, %f10, %f2575, %f2574;
	ld.shared.f32 	%f2577, [_ZZ23Single_head_flash_attenPfS_S_S_jfE8k_shared+4008];
	fma.rn.f32 	%f2578, %f11, %f2577, %f2576;
	ld.shared.f32 	%f2579, [_ZZ23Single_head_flash_attenPfS_S_S_jfE8k_shared+4012];
	fma.rn.f32 	%f2580, %f12, %f2579, %f2578;
	ld.shared.f32 	%f2581, [_ZZ23Single_head_flash_attenPfS_S_S_jfE8k_shared+4016];
	fma.rn.f32 	%f2582, %f13, %f2581, %f2580;
	ld.shared.f32 	%f2583, [_ZZ23Single_head_flash_attenPfS_S_S_jfE8k_shared+4020];
	fma.rn.f32 	%f2584, %f14, %f2583, %f2582;
	ld.shared.f32 	%f2585, [_ZZ23Single_head_flash_attenPfS_S_S_jfE8k_shared+4024];
	fma.rn.f32 	%f2586, %f15, %f2585, %f2584;
	ld.shared.f32 	%f2587, [_ZZ23Single_head_flash_attenPfS_S_S_jfE8k_shared+4028];
	fma.rn.f32 	%f2588, %f16, %f2587, %f2586;
	ld.shared.f32 	%f2589, [_ZZ23Single_head_flash_attenPfS_S_S_jfE8k_shared+4032];
	fma.rn.f32 	%f2590, %f17, %f2589, %f2588;
	ld.shared.f32 	%f2591, [_ZZ23Single_head_flash_attenPfS_S_S_jfE8k_shared+4036];
	fma.rn.f32 	%f2592, %f18, %f2591, %f2590;
	ld.shared.f32 	%f2593, [_ZZ23Single_head_flash_attenPfS_S_S_jfE8k_shared+4040];
	fma.rn.f32 	%f2594, %f19, %f2593, %f2592;
	ld.shared.f32 	%f2595, [_ZZ23Single_head_flash_attenPfS_S_S_jfE8k_shared+4044];
	fma.rn.f32 	%f2596, %f20, %f2595, %f2594;
	ld.shared.f32 	%f2597, [_ZZ23Single_head_flash_attenPfS_S_S_jfE8k_shared+4048];
	fma.rn.f32 	%f2598, %f21, %f2597, %f2596;
	ld.shared.f32 	%f2599, [_ZZ23Single_head_flash_attenPfS_S_S_jfE8k_shared+4052];
	fma.rn.f32 	%f2600, %f22, %f2599, %f2598;
	ld.shared.f32 	%f2601, [_ZZ23Single_head_flash_attenPfS_S_S_jfE8k_shared+4056];
	fma.rn.f32 	%f2602, %f23, %f2601, %f2600;
	ld.shared.f32 	%f2603, [_ZZ23Single_head_flash_attenPfS_S_S_jfE8k_shared+4060];
	fma.rn.f32 	%f2604, %f24, %f2603, %f2602;
	ld.shared.f32 	%f2605, [_ZZ23Single_head_flash_attenPfS_S_S_jfE8k_shared+4064];
	fma.rn.f32 	%f2606, %f25, %f2605, %f2604;
	ld.shared.f32 	%f2607, [_ZZ23Single_head_flash_attenPfS_S_S_jfE8k_shared+4068];
	fma.rn.f32 	%f2608, %f26, %f2607, %f2606;
	ld.shared.f32 	%f2609, [_ZZ23Single_head_flash_attenPfS_S_S_jfE8k_shared+4072];
	fma.rn.f32 	%f2610, %f27, %f2609, %f2608;
	ld.shared.f32 	%f2611, [_ZZ23Single_head_flash_attenPfS_S_S_jfE8k_shared+4076];
	fma.rn.f32 	%f2612, %f28, %f2611, %f2610;
	ld.shared.f32 	%f2613, [_ZZ23Single_head_flash_attenPfS_S_S_jfE8k_shared+4080];
	fma.rn.f32 	%f2614, %f29, %f2613, %f2612;
	ld.shared.f32 	%f2615, [_ZZ23Single_head_flash_attenPfS_S_S_jfE8k_shared+4084];
	fma.rn.f32 	%f2616, %f30, %f2615, %f2614;
	ld.shared.f32 	%f2617, [_ZZ23Single_head_flash_attenPfS_S_S_jfE8k_shared+4088];
	fma.rn.f32 	%f2618, %f31, %f2617, %f2616;
	ld.shared.f32 	%f2619, [_ZZ23Single_head_flash_attenPfS_S_S_jfE8k_shared+4092];
	fma.rn.f32 	%f2620, %f32, %f2619, %f2618;
	mul.f32 	%f2621, %f9160, %f2620;
	fma.rn.f32 	%f2622, %f2621, 0f3BBB989D, 0f3F000000;
	cvt.sat.f32.f32 	%f2623, %f2622;
	fma.rm.f32 	%f2624, %f2623, %f267, %f266;
	add.f32 	%f2625, %f2624, 0fCB40007F;
	neg.f32 	%f2626, %f2625;
	fma.rn.f32 	%f2627, %f2621, 0f3FB8AA3B, %f2626;
	fma.rn.f32 	%f2628, %f2621, 0f32A57060, %f2627;
	mov.b32 	%r81, %f2624;
	shl.b32 	%r82, %r81, 23;
	mov.b32 	%f2629, %r82;
	ex2.approx.ftz.f32 	%f2630, %f2628;
	mul.f32 	%f2631, %f2630, %f2629;
	add.f32 	%f2632, %f2556, %f2631;
	ld.shared.f32 	%f2633, [_ZZ23Single_head_flash_attenPfS_S_S_jfE8k_shared+4096];
	fma.rn.f32 	%f2634, %f1, %f2633, 0f00000000;
	ld.shared.f32 	%f2635, [_ZZ23Single_head_flash_attenPfS_S_S_jfE8k_shared+4100];
	fma.rn.f32 	%f2636, %f2, %f2635, %f2634;
	ld.shared.f32 	%f2637, [_ZZ23Single_head_flash_attenPfS_S_S_jfE8k_shared+4104];
	fma.rn.f32 	%f2638, %f3, %f2637, %f2636;
	ld.shared.f32 	%f2639, [_ZZ23Single_head_flash_attenPfS_S_S_jfE8k_shared+4108];
	fma.rn.f32 	%f2640, %f4, %f2639, %f2638;
	ld.shared.f32 	%f2641, [_ZZ23Single_head_flash_attenPfS_S_S_jfE8k_shared+4112];
	fma.rn.f32 	%f2642, %f5, %f2641, %f2640;
	ld.shared.f32 	%f2643, [_ZZ23Single_head_flash_attenPfS_S_S_jfE8k_shared+4116];
	fma.rn.f32 	%f2644, %f6, %f2643, %f2642;
	ld.shared.f32 	%f2645, [_ZZ23Single_head_flash_attenPfS_S_S_jfE8k_shared+4120];
	fma.rn.f32 	%f2646, %f7, %f2645, %f2644;
	ld.shared.f32 	%f2647, [_ZZ23Single_head_flash_attenPfS_S_S_jfE8k_shared+4124];
	fma.rn.f32 	%f2648, %f8, %f2647, %f2646;
	ld.shared.f32 	%f2649, [_ZZ23Single_head_flash_attenPfS_S_S_jfE8k_shared+4128];
	fma.rn.f32 	%f2650, %f9, %f2649, %f2648;
	ld.shared.f32 	%f2651, [_ZZ23Single_head_flash_attenPfS_S_S_jfE8k_shared+4132];
	fma.rn.f32 	%f2652, %f10, %f2651, %f2650;
	ld.shared.f32 	%f2653, [_ZZ23Single_head_flash_attenPfS_S_S_jfE8k_shared+4136];
	fma.rn.f32 	%f2654, %f11, %f2653, %f2652;
	ld.shared.f32 	%f2655, [_ZZ23Single_head_flash_attenPfS_S_S_jfE8k_shared+4140];
	fma.rn.f32 	%f2656, %f12, %f2655, %f2654;
	ld.shared.f32 	%f2657, [_ZZ23Single_head_flash_attenPfS_S_S_jfE8k_shared+4144];
	fma.rn.f32 	%f2658, %f13, %f2657, %f2656;
	ld.shared.f32 	%f2659, [_ZZ23Single_head_flash_attenPfS_S_S_jfE8k_shared+4148];
	fma.rn.f32 	%f2660, %f14, %f2659, %f2658;
	ld.shared.f32 	%f2661, [_ZZ23Single_head_flash_attenPfS_S_S_jfE8k_shared+4152];
	fma.rn.f32 	%f2662, %f15, %f2661, %f2660;
	ld.shared.f32 	%f2663, [_ZZ23Single_head_flash_attenPfS_S_S_jfE8k_shared+4156];
	fma.rn.f32 	%f2664, %f16, %f2663, %f2662;
	ld.shared.f32 	%f2665, [_ZZ23Single_head_flash_attenPfS_S_S_jfE8k_shared+4160];
	fma.rn.f32 	%f2666, %f17, %f2665, %f2664;
	ld.shared.f32 	%f2667, [_ZZ23Single_head_flash_attenPfS_S_S_jfE8k_shared+4164];
	fma.rn.f32 	%f2668, %f18, %f2667, %f2666;
	ld.shared.f32 	%f2669, [_ZZ23Single_head_flash_attenPfS_S_S_jfE8k_shared+4168];
	fma.rn.f32 	%f2670, %f19, %f2669, %f2668;
	ld.shared.f32 	%f2671, [_ZZ23Single_head_flash_attenPfS_S_S_jfE8k_shared+4172];
	fma.rn.f32 	%f2672, %f20, %f2671, %f2670;
	ld.shared.f32 	%f2673, [_ZZ23Single_head_flash_attenPfS_S_S_jfE8k_shared+4176];
	fma.rn.f32 	%f2674, %f21, %f2673, %f2672;
	ld.shared.f32 	%f2675, [_ZZ23Single_head_flash_attenPfS_S_S_jfE8k_shared+4180];
	fma.rn.f32 	%f2676, %f22, %f2675, %f2674;
	ld.shared.f32 	%f2677, [_ZZ23Single_head_flash_attenPfS_S_S_jfE8k_shared+4184];
	fma.rn.f32 	%f2678, %f23, %f2677, %f2676;
	ld.shared.f32 	%f2679, [_ZZ23Single_head_flash_attenPfS_S_S_jfE8k_shared+4188];
	fma.rn.f32 	%f2680, %f24, %f2679, %f2678;
	ld.shared.f32 	%f2681, [_ZZ23Single_head_flash_attenPfS_S_S_jfE8k_shared+4192];
	fma.rn.f32 	%f2682, %f25, %f2681, %f2680;
	ld.shared.f32 	%f2683, [_ZZ23Single_head_flash_attenPfS_S_S_jfE8k_shared+4196];
	fma.rn.f32 	%f2684, %f26, %f2683, %f2682;
	ld.shared.f32 	%f2685, [_ZZ23Single_head_flash_attenPfS_S_S_jfE8k_shared+4200];
	fma.rn.f32 	%f2686, %f27, %f2685, %f2684;
	ld.shared.f32 	%f2687, [_ZZ23Single_head_flash_attenPfS_S_S_jfE8k_shared+4204];
	fma.rn.f32 	%f2688, %f28, %f2687, %f2686;
	ld.shared.f32 	%f2689, [_ZZ23Single_head_flash_attenPfS_S_S_jfE8k_shared+4208];
	fma.rn.f32 	%f2690, %f29, %f2689, %f2688;
	ld.shared.f32 	%f2691, [_ZZ23Single_head_flash_attenPfS_S_S_jfE8k_shared+4212];
	fma.rn.f32 	%f2692, %f30, %f2691, %f2690;
	ld.shared.f32 	%f2693, [_ZZ23Single_head_flash_attenPfS_S_S_jfE8k_shared+4216];
	fma.rn.f32 	%f2694, %f31, %f2693, %f2692;
	ld.shared.f32 	%f2695, [_ZZ23Single_head_flash_attenPfS_S_S_jfE8k_shared+4220];
	fma.rn.f32 	%f2696, %f32, %f2695, %f2694;
	mul.f32 	%f2697, %f9160, %f2696;
	fma.rn.f32 	%f2698, %f2697, 0f3BBB989D, 0f3F000000;
	cvt.sat.f32.f32 	%f2699, %f2698;
	fma.rm.f32 	%f2700, %f2699, %f267, %f266;
	add.f32 	%f2701, %f2700, 0fCB40007F;
	neg.f32 	%f2702, %f2701;
	fma.rn.f32 	%f2703, %f2697, 0f3FB8AA3B, %f2702;
	fma.rn.f32 	%f2704, %f2697, 0f32A57060, %f2703;
	mov.b32 	%r83, %f2700;
	shl.b32 	%r84, %r83, 23;
	mov.b32 	%f2705, %r84;
	ex2.approx.ftz.f32 	%f2706, %f2704;
	mul.f32 	%f2707, %f2706, %f2705;
	add.f32 	%f2708, %f2632, %f2707;
	ld.shared.f32 	%f2709, [_ZZ23Single_head_flash_attenPfS_S_S_jfE8k_shared+4224];
	fma.rn.f32 	%f2710, %f1, %f2709, 0f00000000;
	ld.shared.f32 	%f2711, [_ZZ23Single_head_flash_attenPfS_S_S_jfE8k_shared+4228];
	fma.rn.f32 	%f2712, %f2, %f2711, %f2710;
	ld.shared.f32 	%f2713, [_ZZ23Single_head_flash_attenPfS_S_S_jfE8k_shared+4232];
	fma.rn.f32 	%f2714, %f3, %f2713, %f2712;
	ld.shared.f32 	%f2715, [_ZZ23Single_head_flash_attenPfS_S_S_jfE8k_shared+4236];
	fma.rn.f32 	%f2716, %f4, %f2715, %f2714;
	ld.shared.f32 	%f2717, [_ZZ23Single_head_flash_attenPfS_S_S_jfE8k_shared+4240];
	fma.rn.f32 	%f2718, %f5, %f2717, %f2716;
	ld.shared.f32 	%f2719, [_ZZ23Single_head_flash_attenPfS_S_S_jfE8k_shared+4244];
	fma.rn.f32 	%f2720, %f6, %f2719, %f2718;
	ld.shared.f32 	%f2721, [_ZZ23Single_head_flash_attenPfS_S_S_jfE8k_shared+4248];
	fma.rn.f32 	%f2722, %f7, %f2721, %f2720;
	ld.shared.f32 	%f2723, [_ZZ23Single_head_flash_attenPfS_S_S_jfE8k_shared+4252];
	fma.rn.f32 	%f2724, %f8, %f2723, %f2722;
	ld.shared.f32 	%f2725, [_ZZ23Single_head_flash_attenPfS_S_S_jfE8k_shared+4256];
	fma.rn.f32 	%f2726, %f9, %f2725, %f2724;
	ld.shared.f32 	%f2727, [_ZZ23Single_head_flash_attenPfS_S_S_jfE8k_shared+4260];
	fma.rn.f32 	%f2728, %f10, %f2727, %f2726;
	ld.shared.f32 	%f2729, [_ZZ23Single_head_flash_attenPfS_S_S_jfE8k_shared+4264];
	fma.rn.f32 	%f2730, %f11, %f2729, %f2728;
	ld.shared.f32 	%f2731, [_ZZ23Single_head_flash_attenPfS_S_S_jfE8k_shared+4268];
	fma.rn.f32 	%f2732, %f12, %f2731, %f2730;
	ld.shared.f32 	%f2733, [_ZZ23Single_head_flash_attenPfS_S_S_jfE8k_shared+4272];
	fma.rn.f32 	%f2734, %f13, %f2733, %f2732;
	ld.shared.f32 	%f2735, [_ZZ23Single_head_flash_attenPfS_S_S_jfE8k_shared+4276];
	fma.rn.f32 	%f2736, %f14, %f2735, %f2734;
	ld.shared.f32 	%f2737, [_ZZ23Single_head_flash_attenPfS_S_S_jfE8k_shared+4280];
	fma.rn.f32 	%f2738, %f15, %f2737, %f2736;
	ld.shared.f32 	%f2739, [_ZZ23Single_head_flash_attenPfS_S_S_jfE8k_shared+4284];
	fma.rn.f32 	%f2740, %f16, %f2739, %f2738;
	ld.shared.f32 	%f2741, [_ZZ23Single_head_flash_attenPfS_S_S_jfE8k_shared+4288];
	fma.rn.f32 	%f2742, %f17, %f2741, %f2740;
	ld.shared.f32 	%f2743, [_ZZ23Single_head_flash_attenPfS_S_S_jfE8k_shared+4292];
	fma.rn.f32 	%f2744, %f18, %f2743, %f2742;
	ld.shared.f32 	%f2745, [_ZZ23Single_head_flash_attenPfS_S_S_jfE8k_shared+4296];
	fma.rn.f32 	%f2746, %f19, %f2745, %f2744;
	ld.shared.f32 	%f2747, [_ZZ23Single_head_flash_attenPfS_S_S_jfE8k_shared+4300];
	fma.rn.f32 	%f2748, %f20, %f2747, %f2746;
	ld.shared.f32 	%f2749, [_ZZ23Single_head_flash_attenPfS_S_S_jfE8k_shared+4304];
	fma.rn.f32 	%f2750, %f21, %f2749, %f2748;
	ld.shared.f32 	%f2751, [_ZZ23Single_head_flash_attenPfS_S_S_jfE8k_shared+4308];
	fma.rn.f32 	%f2752, %f22, %f2751, %f2750;
	ld.shared.f32 	%f2753, [_ZZ23Single_head_flash_attenPfS_S_S_jfE8k_shared+4312];
	fma.rn.f32 	%f2754, %f23, %f2753, %f2752;
	ld.shared.f32 	%f2755, [_ZZ23Single_head_flash_attenPfS_S_S_jfE8k_shared+4316];
	fma.rn.f32 	%f2756, %f24, %f2755, %f2754;
	ld.shared.f32 	%f2757, [_ZZ23Single_head_flash_attenPfS_S_S_jfE8k_shared+4320];
	fma.rn.f32 	%f2758, %f25, %f2757, %f2756;
	ld.shared.f32 	%f2759, [_ZZ23Single_head_flash_attenPfS_S_S_jfE8k_shared+4324];
	fma.rn.f32 	%f2760, %f26, %f2759, %f2758;
	ld.shared.f32 	%f2761, [_ZZ23Single_head_flash_attenPfS_S_S_jfE8k_shared+4328];
	fma.rn.f32 	%f2762, %f27, %f2761, %f2760;
	ld.shared.f32 	%f2763, [_ZZ23Single_head_flash_attenPfS_S_S_jfE8k_shared+4332];
	fma.rn.f32 	%f2764, %f28, %f2763, %f2762;
	ld.shared.f32 	%f2765, [_ZZ23Single_head_flash_attenPfS_S_S_jfE8k_shared+4336];
	fma.rn.f32 	%f2766, %f29, %f2765, %f2764;
	ld.shared.f32 	%f2767, [_ZZ23Single_head_flash_attenPfS_S_S_jfE8k_shared+4340];
	fma.rn.f32 	%f2768, %f30, %f2767, %f2766;
	ld.shared.f32 	%f2769, [_ZZ23Single_head_flash_attenPfS_S_S_jfE8k_shared+4344];
	fma.rn.f32 	%f2770, %f31, %f2769, %f2768;
	ld.shared.f32 	%f2771, [_ZZ23Single_head_flash_attenPfS_S_S_jfE8k_shared+4348];
	fma.rn.f32 	%f2772, %f32, %f2771, %f2770;
	mul.f32 	%f2773, %f9160, %f2772;
	fma.rn.f32 	%f2774, %f2773, 0f3BBB989D, 0f3F000000;
	cvt.sat.f32.f32 	%f2775, %f2774;
	fma.rm.f32 	%f2776, %f2775, %f267, %f266;
	add.f32 	%f2777, %f2776, 0fCB40007F;
	neg.f32 	%f2778, %f2777;
	fma.rn.f32 	%f2779, %f2773, 0f3FB8AA3B, %f2778;
	fma.rn.f32 	%f2780, %f2773, 0f32A57060, %f2779;
	mov.b32 	%r85, %f2776;
	shl.b32 	%r86, %r85, 23;
	mov.b32 	%f2781, %r86;
	ex2.approx.ftz.f32 	%f2782, %f2780;
	mul.f32 	%f2783, %f2782, %f2781;
	add.f32 	%f2784, %f2708, %f2783;
	ld.shared.f32 	%f2785, [_ZZ23Single_head_flash_attenPfS_S_S_jfE8k_shared+4352];
	fma.rn.f32 	%f2786, %f1, %f2785, 0f00000000;
	ld.shared.f32 	%f2787, [_ZZ23Single_head_flash_attenPfS_S_S_jfE8k_shared+4356];
	fma.rn.f32 	%f2788, %f2, %f2787, %f2786;
	ld.shared.f32 	%f2789, [_ZZ23Single_head_flash_attenPfS_S_S_jfE8k_shared+4360];
	fma.rn.f32 	%f2790, %f3, %f2789, %f2788;
	ld.shared.f32 	%f2791, [_ZZ23Single_head_flash_attenPfS_S_S_jfE8k_shared+4364];
	fma.rn.f32 	%f2792, %f4, %f2791, %f2790;
	ld.shared.f32 	%f2793, [_ZZ23Single_head_flash_attenPfS_S_S_jfE8k_shared+4368];
	fma.rn.f32 	%f2794, %f5, %f2793, %f2792;
	ld.shared.f32 	%f2795, [_ZZ23Single_head_flash_attenPfS_S_S_jfE8k_shared+4372];
	fma.rn.f32 	%f2796, %f6, %f2795, %f2794;
	ld.shared.f32 	%f2797, [_ZZ23Single_head_flash_attenPfS_S_S_jfE8k_shared+4376];
	fma.rn.f32 	%f2798, %f7, %f2797, %f2796;
	ld.shared.f32 	%f2799, [_ZZ23Single_head_flash_attenPfS_S_S_jfE8k_shared+4380];
	fma.rn.f32 	%f2800, %f8, %f2799, %f2798;
	ld.shared.f32 	%f2801, [_ZZ23Single_head_flash_attenPfS_S_S_jfE8k_shared+4384];
	fma.rn.f32 	%f2802, %f9, %f2801, %f2800;
	ld.shared.f32 	%f2803, [_ZZ23Single_head_flash_attenPfS_S_S_jfE8k_shared+4388];
	fma.rn.f32 	%f2804, %f10, %f2803, %f2802;
	ld.shared.f32 	%f2805, [_ZZ23Single_head_flash_attenPfS_S_S_jfE8k_shared+4392];
	fma.rn.f32 	%f2806, %f11, %f2805, %f2804;
	ld.shared.f32 	%f2807, [_ZZ23Single_head_flash_attenPfS_S_S_jfE8k_shared+4396];
	fma.rn.f32 	%f2808, %f12, %f2807, %f2806;
	ld.shared.f32 	%f2809, [_ZZ23Single_head_flash_attenPfS_S_S_jfE8k_shared+4400];
	fma.rn.f32 	%f2810, %f13, %f2809, %f2808;
	ld.shared.f32 	%f2811, [_ZZ23Single_head_flash_attenPfS_S_S_jfE8k_shared+4404];
	fma.rn.f32 	%f2812, %f14, %f2811, %f2810;
	ld.shared.f32 	%f2813, [_ZZ23Single_head_flash_attenPfS_S_S_jfE8k_shared+4408];
	fma.rn.f32 	%f2814, %f15, %f2813, %f2812;
	ld.shared.f32 	%f2815, [_ZZ23Single_head_flash_attenPfS_S_S_jfE8k_shared+4412];
	fma.rn.f32 	%f2816, %f16, %f2815, %f2814;
	ld.shared.f32 	%f2817, [_ZZ23Single_head_flash_attenPfS_S_S_jfE8k_shared+4416];
	fma.rn.f32 	%f2818, %f17, %f2817, %f2816;
	ld.shared.f32 	%f2819, [_ZZ23Single_head_flash_attenPfS_S_S_jfE8k_shared+4420];
	fma.rn.f32 	%f2820, %f18, %f2819, %f2818;
	ld.shared.f32 	%f2821, [_ZZ23Single_head_flash_attenPfS_S_S_jfE8k_shared+4424];
	fma.rn.f32 	%f2822, %f19, %f2821, %f2820;
	ld.shared.f32 	%f2823, [_ZZ23Single_head_flash_attenPfS_S_S_jfE8k_shared+4428];
	fma.rn.f32 	%f2824, %f20, %f2823, %f2822;
	ld.shared.f32 	%f2825, [_ZZ23Single_head_flash_attenPfS_S_S_jfE8k_shared+4432];
	fma.rn.f32 	%f2826, %f21, %f2825, %f2824;
	ld.shared.f32 	%f2827, [_ZZ23Single_head_flash_attenPfS_S_S_jfE8k_shared+4436];
	fma.rn.f32 	%f2828, %f22, %f2827, %f2826;
	ld.shared.f32 	%f2829, [_ZZ23Single_head_flash_attenPfS_S_S_jfE8k_shared+4440];
	fma.rn.f32 	%f2830, %f23, %f2829, %f2828;
	ld.shared.f32 	%f2831, [_ZZ23Single_head_flash_attenPfS_S_S_jfE8k_shared+4444];
	fma.rn.f32 	%f2832, %f24, %f2831, %f2830;
	ld.shared.f32 	%f2833, [_ZZ23Single_head_flash_attenPfS_S_S_jfE8k_shared+4448];
	fma.rn.f32 	%f2834, %f25, %f2833, %f2832;
	ld.shared.f32 	%f2835, [_ZZ23Single_head_flash_attenPfS_S_S_jfE8k_shared+4452];
	fma.rn.f32 	%f2836, %f26, %f2835, %f2834;
	ld.shared.f32 	%f2837, [_ZZ23Single_head_flash_attenPfS_S_S_jfE8k_shared+4456];
	fma.rn.f32 	%f2838, %f27, %f2837, %f2836;
	ld.shared.f32 	%f2839, [_ZZ23Single_head_flash_attenPfS_S_S_jfE8k_shared+4460];
	fma.rn.f32 	%f2840, %f28, %f2839, %f2838;
	ld.shared.f32 	%f2841, [_ZZ23Single_head_flash_attenPfS_S_S_jfE8k_shared+4464];
	fma.rn.f32 	%f2842, %f29, %f2841, %f2840;
	ld.shared.f32 	%f2843, [_ZZ23Single_head_flash_attenPfS_S_S_jfE8k_shared+4468];
	fma.rn.f32 	%f2844, %f30, %f2843, %f2842;
	ld.shared.f32 	%f2845, [_ZZ23Single_head_flash_attenPfS_S_S_jfE8k_shared+4472];
	fma.rn.f32 	%f2846, %f31, %f2845, %f2844;
	ld.shared.f32 	%f2847, [_ZZ23Single_head_flash_attenPfS_S_S_jfE8k_shared+4476];
	fma.rn.f32 	%f2848, %f32, %f2847, %f2846;
	mul.f32 	%f2849, %f9160, %f2848;
	fma.rn.f32 	%f2850, %f2849, 0f3BBB989D, 0f3F000000;
	cvt.sat.f32.f32 	%f2851, %f2850;
	fma.rm.f32 	%f2852, %f2851, %f267, %f266;
	add.f32 	%f2853, %f2852, 0fCB40007F;
	neg.f32 	%f2854, %f2853;
	fma.rn.f32 	%f2855, %f2849, 0f3FB8AA3B, %f2854;
	fma.rn.f32 	%f2856, %f2849, 0f32A57060, %f2855;
	mov.b32 	%r87, %f2852;
	shl.b32 	%r88, %r87, 23;
	mov.b32 	%f2857, %r88;
	ex2.approx.ftz.f32 	%f2858, %f2856;
	mul.f32 	%f2859, %f2858, %f2857;
	add.f32 	%f2860, %f2784, %f2859;
	ld.shared.f32 	%f2861, [_ZZ23Single_head_flash_attenPfS_S_S_jfE8k_shared+4480];
	fma.rn.f32 	%f2862, %f1, %f2861, 0f00000000;
	ld.shared.f32 	%f2863, [_ZZ23Single_head_flash_attenPfS_S_S_jfE8k_shared+4484];
	fma.rn.f32 	%f2864, %f2, %f2863, %f2862;
	ld.shared.f32 	%f2865, [_ZZ23Single_head_flash_attenPfS_S_S_jfE8k_shared+4488];
	fma.rn.f32 	%f2866, %f3, %f2865, %f2864;
	ld.shared.f32 	%f2867, [_ZZ23Single_head_flash_attenPfS_S_S_jfE8k_shared+4492];
	fma.rn.f32 	%f2868, %f4, %f2867, %f2866;
	ld.shared.f32 	%f2869, [_ZZ23Single_head_flash_attenPfS_S_S_jfE8k_shared+4496];
	fma.rn.f32 	%f2870, %f5, %f2869, %f2868;
	ld.shared.f32 	%f2871, [_ZZ23Single_head_flash_attenPfS_S_S_jfE8k_shared+4500];
	fma.rn.f32 	%f2872, %f6, %f2871, %f2870;
	ld.shared.f32 	%f2873, [_ZZ23Single_head_flash_attenPfS_S_S_jfE8k_shared+4504];
	fma.rn.f32 	%f2874, %f7, %f2873, %f2872;
	ld.shared.f32 	%f2875, [_ZZ23Single_head_flash_attenPfS_S_S_jfE8k_shared+4508];
	fma.rn.f32 	%f2876, %f8, %f2875, %f2874;
	ld.shared.f32 	%f2877, [_ZZ23Single_head_flash_attenPfS_S_S_jfE8k_shared+4512];
	fma.rn.f32 	%f2878, %f9, %f2877, %f2876;
	ld.shared.f32 	%f2879, [_ZZ23Single_head_flash_attenPfS_S_S_jfE8k_shared+4516];
	fma.rn.f32 	%f2880, %f10, %f2879, %f2878;
	ld.shared.f32 	%f2881, [_ZZ23Single_head_flash_attenPfS_S_S_jfE8k_shared+4520];
	fma.rn.f32 	%f2882, %f11, %f2881, %f2880;
	ld.shared.f32 	%f2883, [_ZZ23Single_head_flash_attenPfS_S_S_jfE8k_shared+4524];
	fma.rn.f32 	%f2884, %f12, %f2883, %f2882;
	ld.shared.f32 	%f2885, [_ZZ23Single_head_flash_attenPfS_S_S_jfE8k_shared+4528];
	fma.rn.f32 	%f2886, %f13, %f2885, %f2884;
	ld.shared.f32 	%f2887, [_ZZ23Single_head_flash_attenPfS_S_S_jfE8k_shared+4532];
	fma.rn.f32 	%f2888, %f14, %f2887, %f2886;
	ld.shared.f32 	%f2889, [_ZZ23Single_head_flash_attenPfS_S_S_jfE8k_shared+4536];
	fma.rn.f32 	%f2890, %f15, %f2889, %f2888;
	ld.shared.f32 	%f2891, [_ZZ23Single_head_flash_attenPfS_S_S_jfE8k_shared+4540];
	fma.rn.f32 	%f2892, %f16, %f2891, %f2890;
	ld.shared.f32 	%f2893, [_ZZ23Single_head_flash_attenPfS_S_S_jfE8k_shared+4544];
	fma.rn.f32 	%f2894, %f17, %f2893, %f2892;
	ld.shared.f32 	%f2895, [_ZZ23Single_head_flash_attenPfS_S_S_jfE8k_shared+4548];
	fma.rn.f32 	%f2896, %f18, %f2895, %f2894;
	ld.shared.f32 	%f2897, [_ZZ23Single_head_flash_attenPfS_S_S_jfE8k_shared+4552];
	fma.rn.f32 	%f2898, %f19, %f2897, %f2896;
	ld.shared.f32 	%f2899, [_ZZ23Single_head_flash_attenPfS_S_S_jfE8k_shared+4556];
	fma.rn.f32 	%f2900, %f20, %f2899, %f2898;
	ld.shared.f32 	%f2901, [_ZZ23Single_head_flash_attenPfS_S_S_jfE8k_shared+4560];
	fma.rn.f32 	%f2902, %f21, %f2901, %f2900;
	ld.shared.f32 	%f2903, [_ZZ23Single_head_flash_attenPfS_S_S_jfE8k_shared+4564];
	fma.rn.f32 	%f2904, %f22, %f2903, %f2902;
	ld.shared.f32 	%f2905, [_ZZ23Single_head_flash_attenPfS_S_S_jfE8k_shared+4568];
	fma.rn.f32 	%f2906, %f23, %f2905, %f2904;
	ld.shared.f32 	%f2907, [_ZZ23Single_head_flash_attenPfS_S_S_jfE8k_shared+4572];
	fma.rn.f32 	%f2908, %f24, %f2907, %f2906;
	ld.shared.f32 	%f2909, [_ZZ23Single_head_flash_attenPfS_S_S_jfE8k_shared+4576];
	fma.rn.f32 	%f2910, %f25, %f2909, %f2908;
	ld.shared.f32 	%f2911, [_ZZ23Single_head_flash_attenPfS_S_S_jfE8k_shared+4580];
	fma.rn.f32 	%f2912, %f26, %f2911, %f2910;
	ld.shared.f32 	%f2913, [_ZZ23Single_head_flash_attenPfS_S_S_jfE8k_shared+4584];
	fma.rn.f32 	%f2914, %f27, %f2913, %f2912;
	ld.shared.f32 	%f2915, [_ZZ23Single_head_flash_attenPfS_S_S_jfE8k_shared+4588];
	fma.rn.f32 	%f2916, %f28, %f2915, %f2914;
	ld.shared.f32 	%f2917, [_ZZ23Single_head_flash_attenPfS_S_S_jfE8k_shared+4592];
	fma.rn.f32 	%f2918, %f29, %f2917, %f2916;
	ld.shared.f32 	%f2919, [_ZZ23Single_head_flash_attenPfS_S_S_jfE8k_shared+4596];
	fma.rn.f32 	%f2920, %f30, %f2919, %f2918;
	ld.shared.f32 	%f2921, [_ZZ23Single_head_flash_attenPfS_S_S_jfE8k_shared+4600];
	fma.rn.f32 	%f2922, %f31, %f2921, %f2920;
	ld.shared.f32 	%f2923, [_ZZ23Single_head_flash_attenPfS_S_S_jfE8k_shared+4604];
	fma.rn.f32 	%f2924, %f32, %f2923, %f2922;
	mul.f32 	%f2925, %f9160, %f2924;
	fma.rn.f32 	%f2926, %f2925, 0f3BBB989D, 0f3F000000;
	cvt.sat.f32.f32 	%f2927, %f2926;
	fma.rm.f32 	%f2928, %f2927, %f267, %f266;
	add.f32 	%f2929, %f2928, 0fCB40007F;
	neg.f32 	%f2930, %f2929;
	fma.rn.f32 	%f2931, %f2925, 0f3FB8AA3B, %f2930;
	fma.rn.f32 	%f2932, %f2925, 0f32A57060, %f2931;
	mov.b32 	%r89, %f2928;
	shl.b32 	%r90, %r89, 23;
	mov.b32 	%f2933, %r90;
	ex2.approx.ftz.f32 	%f2934, %f2932;
	mul.f32 	%f2935, %f2934, %f2933;
	add.f32 	%f2936, %f2860, %f2935;
	ld.shared.f32 	%f2937, [_ZZ23Single_head_flash_attenPfS_S_S_jfE8k_shared+4608];
	fma.rn.f32 	%f2938, %f1, %f2937, 0f00000000;
	ld.shared.f32 	%f2939, [_ZZ23Single_head_flash_attenPfS_S_S_jfE8k_shared+4612];
	fma.rn.f32 	%f2940, %f2, %f2939, %f2938;
	ld.shared.f32 	%f2941, [_ZZ23Single_head_flash_attenPfS_S_S_jfE8k_shared+4616];
	fma.rn.f32 	%f2942, %f3, %f2941, %f2940;
	ld.shared.f32 	%f2943, [_ZZ23Single_head_flash_attenPfS_S_S_jfE8k_shared+4620];
	fma.rn.f32 	%f2944, %f4, %f2943, %f2942;
	ld.shared.f32 	%f2945, [_ZZ23Single_head_flash_attenPfS_S_S_jfE8k_shared+4624];
	fma.rn.f32 	%f2946, %f5, %f2945, %f2944;
	ld.shared.f32 	%f2947, [_ZZ23Single_head_flash_attenPfS_S_S_jfE8k_shared+4628];
	fma.rn.f32 	%f2948, %f6, %f2947, %f2946;
	ld.shared.f32 	%f2949, [_ZZ23Single_head_flash_attenPfS_S_S_jfE8k_shared+4632];
	fma.rn.f32 	%f2950, %f7, %f2949, %f2948;
	ld.shared.f32 	%f2951, [_ZZ23Single_head_flash_attenPfS_S_S_jfE8k_shared+4636];
	fma.rn.f32 	%f2952, %f8, %f2951, %f2950;
	ld.shared.f32 	%f2953, [_ZZ23Single_head_flash_attenPfS_S_S_jfE8k_shared+4640];
	fma.rn.f32 	%f2954, %f9, %f2953, %f2952;
	ld.shared.f32 	%f2955, [_ZZ23Single_head_flash_attenPfS_S_S_jfE8k_shared+4644];
	fma.rn.f32 	%f2956, %f10, %f2955, %f2954;
	ld.shared.f32 	%f2957, [_ZZ23Single_head_flash_attenPfS_S_S_jfE8k_shared+4648];
	fma.rn.f32 	%f2958, %f11, %f2957, %f2956;
	ld.shared.f32 	%f2959, [_ZZ23Single_head_flash_attenPfS_S_S_jfE8k_shared+4652];
	fma.rn.f32 	%f2960, %f12, %f2959, %f2958;
	ld.shared.f32 	%f2961, [_ZZ23Single_head_flash_attenPfS_S_S_jfE8k_shared+4656];
	fma.rn.f32 	%f2962, %f13, %f2961, %f2960;
	ld.shared.f32 	%f2963, [_ZZ23Single_head_flash_attenPfS_S_S_jfE8k_shared+4660];
	fma.rn.f32 	%f2964, %f14, %f2963, %f2962;
	ld.shared.f32 	%f2965, [_ZZ23Single_head_flash_attenPfS_S_S_jfE8k_shared+4664];
	fma.rn.f32 	%f2966, %f15, %f2965, %f2964;
	ld.shared.f32 	%f2967, [_ZZ23Single_head_flash_attenPfS_S_S_jfE8k_shared+4668];
	fma.rn.f32 	%f2968, %f16, %f2967, %f2966;
	ld.shared.f32 	%f2969, [_ZZ23Single_head_flash_attenPfS_S_S_jfE8k_shared+4672];
	fma.rn.f32 	%f2970, %f17, %f2969, %f2968;
	ld.shared.f32 	%f2971, [_ZZ23Single_head_flash_attenPfS_S_S_jfE8k_shared+4676];
	fma.rn.f32 	%f2972, %f18, %f2971, %f2970;
	ld.shared.f32 	%f2973, [_ZZ23Single_head_flash_attenPfS_S_S_jfE8k_shared+4680];
	fma.rn.f32 	%f2974, %f19, %f2973, %f2972;
	ld.shared.f32 	%f2975, [_ZZ23Single_head_flash_attenPfS_S_S_jfE8k_shared+4684];
	fma.rn.f32 	%f2976, %f20, %f2975, %f2974;
	ld.shared.f32 	%f2977, [_ZZ23Single_head_flash_attenPfS_S_S_jfE8k_shared+4688];
	fma.rn.f32 	%f2978, %f21, %f2977, %f2976;
	ld.shared.f32 	%f2979, [_ZZ23Single_head_flash_attenPfS_S_S_jfE8k_shared+4692];
	fma.rn.f32 	%f2980, %f22, %f2979, %f2978;
	ld.shared.f32 	%f2981, [_ZZ23Single_head_flash_attenPfS_S_S_jfE8k_shared+4696];
	fma.rn.f32 	%f2982, %f23, %f2981, %f2980;
	ld.shared.f32 	%f2983, [_ZZ23Single_head_flash_attenPfS_S_S_jfE8k_shared+4700];
	fma.rn.f32 	%f2984, %f24, %f2983, %f2982;
	ld.shared.f32 	%f2985, [_ZZ23Single_head_flash_attenPfS_S_S_jfE8k_shared+4704];
	fma.rn.f32 	%f2986, %f25, %f2985, %f2984;
	ld.shared.f32 	%f2987, [_ZZ23Single_head_flash_attenPfS_S_S_jfE8k_shared+4708];
	fma.rn.f32 	%f2988, %f26, %f2987, %f2986;
	ld.shared.f32 	%f2989, [_ZZ23Single_head_flash_attenPfS_S_S_jfE8k_shared+4712];
	fma.rn.f32 	%f2990, %f27, %f2989, %f2988;
	ld.shared.f32 	%f2991, [_ZZ23Single_head_flash_attenPfS_S_S_jfE8k_shared+4716];
	fma.rn.f32 	%f2992, %f28, %f2991, %f2990;
	ld.shared.f32 	%f2993, [_ZZ23Single_head_flash_attenPfS_S_S_jfE8k_shared+4720];
	fma.rn.f32 	%f2994, %f29, %f2993, %f2992;
	ld.shared.f32 	%f2995, [_ZZ23Single_head_flash_attenPfS_S_S_jfE8k_shared+4724];
	fma.rn.f32 	%f2996, %f30, %f2995, %f2994;
	ld.shared.f32 	%f2997, [_ZZ23Single_head_flash_attenPfS_S_S_jfE8k_shared+4728];
	fma.rn.f32 	%f2998, %f31, %f2997, %f2996;
	ld.shared.f32 	%f2999, [_ZZ23Single_head_flash_attenPfS_S_S_jfE8k_shared+4732];
	fma.rn.f32 	%f3000, %f32, %f2999, %f2998;
	mul.f32 	%f3001, %f9160, %f3000;
	fma.rn.f32 	%f3002, %f3001, 0f3BBB989D, 0f3F000000;
	cvt.sat.f32.f32 	%f3003, %f3002;
	fma.rm.f32 	%f3004, %f3003, %f267, %f266;
	add.f32 	%f3005, %f3004, 0fCB40007F;
	neg.f32 	%f3006, %f3005;
	fma.rn.f32 	%f3007, %f3001, 0f3FB8AA3B, %f3006;
	fma.rn.f32 	%f3008, %f3001, 0f32A57060, %f3007;
	mov.b32 	%r91, %f3004;
	shl.b32 	%r92, %r91, 23;
	mov.b32 	%f3009, %r92;
	ex2.approx.ftz.f32 	%f3010, %f3008;
	mul.f32 	%f3011, %f3010, %f3009;
	add.f32 	%f3012, %f2936, %f3011;
	ld.shared.f32 	%f3013, [_ZZ23Single_head_flash_attenPfS_S_S_jfE8k_shared+4736];
	fma.rn.f32 	%f3014, %f1, %f3013, 0f00000000;
	ld.shared.f32 	%f3015, [_ZZ23Single_head_flash_attenPfS_S_S_jfE8k_shared+4740];
	fma.rn.f32 	%f3016, %f2, %f3015, %f3014;
	ld.shared.f32 	%f3017, [_ZZ23Single_head_flash_attenPfS_S_S_jfE8k_shared+4744];
	fma.rn.f32 	%f3018, %f3, %f3017, %f3016;
	ld.shared.f32 	%f3019, [_ZZ23Single_head_flash_attenPfS_S_S_jfE8k_shared+4748];
	fma.rn.f32 	%f3020, %f4, %f3019, %f3018;
	ld.shared.f32 	%f3021, [_ZZ23Single_head_flash_attenPfS_S_S_jfE8k_shared+4752];
	fma.rn.f32 	%f3022, %f5, %f3021, %f3020;
	ld.shared.f32 	%f3023, [_ZZ23Single_head_flash_attenPfS_S_S_jfE8k_shared+4756];
	fma.rn.f32 	%f3024, %f6, %f3023, %f3022;
	ld.shared.f32 	%f3025, [_ZZ23Single_head_flash_attenPfS_S_S_jfE8k_shared+4760];
	fma.rn.f32 	%f3026, %f7, %f3025, %f3024;
	ld.shared.f32 	%f3027, [_ZZ23Single_head_flash_attenPfS_S_S_jfE8k_shared+4764];
	fma.rn.f32 	%f3028, %f8, %f3027, %f3026;
	ld.shared.f32 	%f3029, [_ZZ23Single_head_flash_attenPfS_S_S_jfE8k_shared+4768];
	fma.rn.f32 	%f3030, %f9, %f3029, %f3028;
	ld.shared.f32 	%f3031, [_ZZ23Single_head_flash_attenPfS_S_S_jfE8k_shared+4772];
	fma.rn.f32 	%f3032, %f10, %f3031, %f3030;
	ld.shared.f32 	%f3033, [_ZZ23Single_head_flash_attenPfS_S_S_jfE8k_shared+4776];
	fma.rn.f32 	%f3034, %f11, %f3033, %f3032;
	ld.shared.f32 	%f3035, [_ZZ23Single_head_flash_attenPfS_S_S_jfE8k_shared+4780];
	fma.rn.f32 	%f3036, %f12, %f3035, %f3034;
	ld.shared.f32 	%f3037, [_ZZ23Single_head_flash_attenPfS_S_S_jfE8k_shared+4784];
	fma.rn.f32 	%f3038, %f13, %f3037, %f3036;
	ld.shared.f32 	%f3039, [_ZZ23Single_head_flash_attenPfS_S_S_jfE8k_shared+4788];
	fma.rn.f32 	%f3040, %f14, %f3039, %f3038;
	ld.shared.f32 	%f3041, [_ZZ23Single_head_flash_attenPfS_S_S_jfE8k_shared+4792];
	fma.rn.f32 	%f3042, %f15, %f3041, %f3040;
	ld.shared.f32 	%f3043, [_ZZ23Single_head_flash_attenPfS_S_S_jfE8k_shared+4796];
	fma.rn.f32 	%f3044, %f16, %f3043, %f3042;
	ld.shared.f32 	%f3045, [_ZZ23Single_head_flash_attenPfS_S_S_jfE8k_shared+4800];
	fma.rn.f32 	%f3046, %f17, %f3045, %f3044;
	ld.shared.f32 	%f3047, [_ZZ23Single_head_flash_attenPfS_S_S_jfE8k_shared+4804];
	fma.rn.f32 	%f3048, %f18, %f3047, %f3046;
	ld.shared.f32 	%f3049, [_ZZ23Single_head_flash_attenPfS_S_S_jfE8k_shared+4808];
	fma.rn.f32 	%f3050, %f19, %f3049, %f3048;
	ld.shared.f32 	%f3051, [_ZZ23Single_head_flash_attenPfS_S_S_jfE8k_shared+4812];
	fma.rn.f32 	%f3052, %f20, %f3051, %f3050;
	ld.shared.f32 	%f3053, [_ZZ23Single_head_flash_attenPfS_S_S_jfE8k_shared+4816];
	fma.rn.f32 	%f3054, %f21, %f3053, %f3052;
	ld.shared.f32 	%f3055, [_ZZ23Single_head_flash_attenPfS_S_S_jfE8k_shared+4820];
	fma.rn.f32 	%f3056, %f22, %f3055, %f3054;
	ld.shared.f32 	%f3057, [_ZZ23Single_head_flash_attenPfS_S_S_jfE8k_shared+4824];
	fma.rn.f32 	%f3058, %f23, %f3057, %f3056;
	ld.shared.f32 	%f3059, [_ZZ23Single_head_flash_attenPfS_S_S_jfE8k_shared+4828];
	fma.rn.f32 	%f3060, %f24, %f3059, %f3058;
	ld.shared.f32 	%f3061, [_ZZ23Single_head_flash_attenPfS_S_S_jfE8k_shared+4832];
	fma.rn.f32 	%f3062, %f25, %f3061, %f3060;
	ld.shared.f32 	%f3063, [_ZZ23Single_head_flash_attenPfS_S_S_jfE8k_shared+4836];
	fma.rn.f32 	%f3064, %f26, %f3063, %f3062;
	ld.shared.f32 	%f3065, [_ZZ23Single_head_flash_attenPfS_S_S_jfE8k_shared+4840];
	fma.rn.f32 	%f3066, %f27, %f3065, %f3064;
	ld.shared.f32 	%f3067, [_ZZ23Single_head_flash_attenPfS_S_S_jfE8k_shared+4844];
	fma.rn.f32 	%f3068, %f28, %f3067, %f3066;
	ld.shared.f32 	%f3069, [_ZZ23Single_head_flash_attenPfS_S_S_jfE8k_shared+4848];
	fma.rn.f32 	%f3070, %f29, %f3069, %f3068;
	ld.shared.f32 	%f3071, [_ZZ23Single_head_flash_attenPfS_S_S_jfE8k_shared+4852];
	fma.rn.f32 	%f3072, %f30, %f3071, %f3070;
	ld.shared.f32 	%f3073, [_ZZ23Single_head_flash_attenPfS_S_S_jfE8k_shared+4856];
	fma.rn.f32 	%f3074, %f31, %f3073, %f3072;
	ld.shared.f32 	%f3075, [_ZZ23Single_head_flash_attenPfS_S_S_jfE8k_shared+4860];
	fma.rn.f32 	%f3076, %f32, %f3075, %f3074;
	mul.f32 	%f3077, %f9160, %f3076;
	fma.rn.f32 	%f3078, %f3077, 0f3BBB989D, 0f3F000000;
	cvt.sat.f32.f32 	%f3079, %f3078;
	fma.rm.f32 	%f3080, %f3079, %f267, %f266;
	add.f32 	%f3081, %f3080, 0fCB40007F;
	neg.f32 	%f3082, %f3081;
	fma.rn.f32 	%f3083, %f3077, 0f3FB8AA3B, %f3082;
	fma.rn.f32 	%f3084, %f3077, 0f32A57060, %f3083;
	mov.b32 	%r93, %f3080;
	shl.b32 	%r94, %r93, 23;
	mov.b32 	%f3085, %r94;
	ex2.approx.ftz.f32 	%f3086, %f3084;
	mul.f32 	%f3087, %f3086, %f3085;
	add.f32 	%f3088, %f3012, %f3087;
	ld.shared.f32 	%f3089, [_ZZ23Single_head_flash_attenPfS_S_S_jfE8k_shared+4864];
	fma.rn.f32 	%f3090, %f1, %f3089, 0f00000000;
	ld.shared.f32 	%f3091, [_ZZ23Single_head_flash_attenPfS_S_S_jfE8k_shared+4868];
	fma.rn.f32 	%f3092, %f2, %f3091, %f3090;
	ld.shared.f32 	%f3093, [_ZZ23Single_head_flash_attenPfS_S_S_jfE8k_shared+4872];
	fma.rn.f32 	%f3094, %f3, %f3093, %f3092;
	ld.shared.f32 	%f3095, [_ZZ23Single_head_flash_attenPfS_S_S_jfE8k_shared+4876];
	fma.rn.f32 	%f3096, %f4, %f3095, %f3094;
	ld.shared.f32 	%f3097, [_ZZ23Single_head_flash_attenPfS_S_S_jfE8k_shared+4880];
	fma.rn.f32 	%f3098, %f5, %f3097, %f3096;
	ld.shared.f32 	%f3099, [_ZZ23Single_head_flash_attenPfS_S_S_jfE8k_shared+4884];
	fma.rn.f32 	%f3100, %f6, %f3099, %f3098;
	ld.shared.f32 	%f3101, [_ZZ23Single_head_flash_attenPfS_S_S_jfE8k_shared+4888];
	fma.rn.f32 	%f3102, %f7, %f3101, %f3100;
	ld.shared.f32 	%f3103, [_ZZ23Single_head_flash_attenPfS_S_S_jfE8k_shared+4892];
	fma.rn.f32 	%f3104, %f8, %f3103, %f3102;
	ld.shared.f32 	%f3105, [_ZZ23Single_head_flash_attenPfS_S_S_jfE8k_shared+4896];
	fma.rn.f32 	%f3106, %f9, %f3105, %f3104;
	ld.shared.f32 	%f3107, [_ZZ23Single_head_flash_attenPfS_S_S_jfE8k_shared+4900];
	fma.rn.f32 	%f3108, %f10, %f3107, %f3106;
	ld.shared.f32 	%f3109, [_ZZ23Single_head_flash_attenPfS_S_S_jfE8k_shared+4904];
	fma.rn.f32 	%f3110, %f11, %f3109, %f3108;
	ld.shared.f32 	%f3111, [_ZZ23Single_head_flash_attenPfS_S_S_jfE8k_shared+4908];
	fma.rn.f32 	%f3112, %f12, %f3111, %f3110;
	ld.shared.f32 	%f3113, [_ZZ23Single_head_flash_attenPfS_S_S_jfE8k_shared+4912];
	fma.rn.f32 	%f3114, %f13, %f3113, %f3112;
	ld.shared.f32 	%f3115, [_ZZ23Single_head_flash_attenPfS_S_S_jfE8k_shared+4916];
	fma.rn.f32 	%f3116, %f14, %f3115, %f3114;
	ld.shared.f32 	%f3117, [_ZZ23Single_head_flash_attenPfS_S_S_jfE8k_shared+4920];
	fma.rn.f32 	%f3118, %f15, %f3117, %f3116;
	ld.shared.f32 	%f3119, [_ZZ23Single_head_flash_attenPfS_S_S_jfE8k_shared+4924];
	fma.rn.f32 	%f3120, %f16, %f3119, %f3118;
	ld.shared.f32 	%f3121, [_ZZ23Single_head_flash_attenPfS_S_S_jfE8k_shared+4928];
	fma.rn.f32 	%f3122, %f17, %f3121, %f3120;
	ld.shared.f32 	%f3123, [_ZZ23Single_head_flash_attenPfS_S_S_jfE8k_shared+4932];
	fma.rn.f32 	%f3124, %f18, %f3123, %f3122;
	ld.shared.f32 	%f3125, [_ZZ23Single_head_flash_attenPfS_S_S_jfE8k_shared+4936];
	fma.rn.f32 	%f3126, %f19, %f3125, %f3124;
	ld.shared.f32 	%f3127, [_ZZ23Single_head_flash_attenPfS_S_S_jfE8k_shared+4940];
	fma.rn.f32 	%f3128, %f20, %f3127, %f3126;
	ld.shared.f32 	%f3129, [_ZZ23Single_head_flash_attenPfS_S_S_jfE8k_shared+4944];
	fma.rn.f32 	%f3130, %f21, %f3129, %f3128;
	ld.shared.f32 	%f3131, [_ZZ23Single_head_flash_attenPfS_S_S_jfE8k_shared+4948];
	fma.rn.f32 	%f3132, %f22, %f3131, %f3130;
	ld.shared.f32 	%f3133, [_ZZ23Single_head_flash_attenPfS_S_S_jfE8k_shared+4952];
	fma.rn.f32 	%f3134, %f23, %f3133, %f3132;
	ld.shared.f32 	%f3135, [_ZZ23Single_head_flash_attenPfS_S_S_jfE8k_shared+4956];
	fma.rn.f32 	%f3136, %f24, %f3135, %f3134;
	ld.shared.f32 	%f3137, [_ZZ23Single_head_flash_attenPfS_S_S_jfE8k_shared+4960];
	fma.rn.f32 	%f3138, %f25, %f3137, %f3136;
	ld.shared.f32 	%f3139, [_ZZ23Single_head_flash_attenPfS_S_S_jfE8k_shared+4964];
	fma.rn.f32 	%f3140, %f26, %f3139, %f3138;
	ld.shared.f32 	%f3141, [_ZZ23Single_head_flash_attenPfS_S_S_jfE8k_shared+4968];
	fma.rn.f32 	%f3142, %f27, %f3141, %f3140;
	ld.shared.f32 	%f3143, [_ZZ23Single_head_flash_attenPfS_S_S_jfE8k_shared+4972];
	fma.rn.f32 	%f3144, %f28, %f3143, %f3142;
	ld.shared.f32 	%f3145, [_ZZ23Single_head_flash_attenPfS_S_S_jfE8k_shared+4976];
	fma.rn.f32 	%f3146, %f29, %f3145, %f3144;
	ld.shared.f32 	%f3147, [_ZZ23Single_head_flash_attenPfS_S_S_jfE8k_shared+4980];
	fma.rn.f32 	%f3148, %f30, %f3147, %f3146;
	ld.shared.f32 	%f3149, [_ZZ23Single_head_flash_attenPfS_S_S_jfE8k_shared+4984];
	fma.rn.f32 	%f3150, %f31, %f3149, %f3148;
	ld.shared.f32 	%f3151, [_ZZ23Single_head_flash_attenPfS_S_S_jfE8k_shared+4988];
	fma.rn.f32 	%f3152, %f32, %f3151, %f3150;
	mul.f32 	%f3153, %f9160, %f3152;
	fma.rn.f32 	%f3154, %f3153, 0f3BBB989D, 0f3F000000;
	cvt.sat.f32.f32 	%f3155, %f3154;
	fma.rm.f32 	%f3156, %f3155, %f267, %f266;
	add.f32 	%f3157, %f3156, 0fCB40007F;
	neg.f32 	%f3158, %f3157;
	fma.rn.f32 	%f3159, %f3153, 0f3FB8AA3B, %f3158;
	fma.rn.f32 	%f3160, %f3153, 0f32A57060, %f3159;
	mov.b32 	%r95, %f3156;
	shl.b32 	%r96, %r95, 23;
	mov.b32 	%f3161, %r96;
	ex2.approx.ftz.f32 	%f3162, %f3160;
	mul.f32 	%f3163, %f3162, %f3161;
	add.f32 	%f3164, %f3088, %f3163;
	ld.shared.f32 	%f3165, [_ZZ23Single_head_flash_attenPfS_S_S_jfE8k_shared+4992];
	fma.rn.f32 	%f3166, %f1, %f3165, 0f00000000;
	ld.shared.f32 	%f3167, [_ZZ23Single_head_flash_attenPfS_S_S_jfE8k_shared+4996];
	fma.rn.f32 	%f3168, %f2, %f3167, %f3166;
	ld.shared.f32 	%f3169, [_ZZ23Single_head_flash_attenPfS_S_S_jfE8k_shared+5000];
	fma.rn.f32 	%f3170, %f3, %f3169, %f3168;
	ld.shared.f32 	%f3171, [_ZZ23Single_head_flash_attenPfS_S_S_jfE8k_shared+5004];
	fma.rn.f32 	%f3172, %f4, %f3171, %f3170;
	ld.shared.f32 	%f3173, [_ZZ23Single_head_flash_attenPfS_S_S_jfE8k_shared+5008];
	fma.rn.f32 	%f3174, %f5, %f3173, %f3172;
	ld.shared.f32 	%f3175, [_ZZ23Single_head_flash_attenPfS_S_S_jfE8k_shared+5012];
	fma.rn.f32 	%f3176, %f6, %f3175, %f3174;
	ld.shared.f32 	%f3177, [_ZZ23Single_head_flash_attenPfS_S_S_jfE8k_shared+5016];
	fma.rn.f32 	%f3178, %f7, %f3177, %f3176;
	ld.shared.f32 	%f3179, [_ZZ23Single_head_flash_attenPfS_S_S_jfE8k_shared+5020];
	fma.rn.f32 	%f3180, %f8, %f3179, %f3178;
	ld.shared.f32 	%f3181, [_ZZ23Single_head_flash_attenPfS_S_S_jfE8k_shared+5024];
	fma.rn.f32 	%f3182, %f9, %f3181, %f3180;
	ld.shared.f32 	%f3183, [_ZZ23Single_head_flash_attenPfS_S_S_jfE8k_shared+5028];
	fma.rn.f32 	%f3184, %f10, %f3183, %f3182;
	ld.shared.f32 	%f3185, [_ZZ23Single_head_flash_attenPfS_S_S_jfE8k_shared+5032];
	fma.rn.f32 	%f3186, %f11, %f3185, %f3184;
	ld.shared.f32 	%f3187, [_ZZ23Single_head_flash_attenPfS_S_S_jfE8k_shared+5036];
	fma.rn.f32 	%f3188, %f12, %f3187, %f3186;
	ld.shared.f32 	%f3189, [_ZZ23Single_head_flash_attenPfS_S_S_jfE8k_shared+5040];
	fma.rn.f32 	%f3190, %f13, %f3189, %f3188;
	ld.shared.f32 	%f3191, [_ZZ23Single_head_flash_attenPfS_S_S_jfE8k_shared+5044];
	fma.rn.f32 	%f3192, %f14, %f3191, %f3190;
	ld.shared.f32 	%f3193, [_ZZ23Single_head_flash_attenPfS_S_S_jfE8k_shared+5048];
	fma.rn.f32 	%f3194, %f15, %f3193, %f3192;
	ld.shared.f32 	%f3195, [_ZZ23Single_head_flash_attenPfS_S_S_jfE8k_shared+5052];
	fma.rn.f32 	%f3196, %f16, %f3195, %f3194;
	ld.shared.f32 	%f3197, [_ZZ23Single_head_flash_attenPfS_S_S_jfE8k_shared+5056];
	fma.rn.f32 	%f3198, %f17, %f3197, %f3196;
	ld.shared.f32 	%f3199, [_ZZ23Single_head_flash_attenPfS_S_S_jfE8k_shared+5060];
	fma.rn.f32 	%f3200, %f18, %f3199, %f3198;
	ld.shared.f32 	%f3201, [_ZZ23Single_head_flash_attenPfS_S_S_jfE8k_shared+5064];
	fma.rn.f32 	%f3202, %f19, %f3201, %f3200;
	ld.shared.f32 	%f3203, [_ZZ23Single_head_flash_attenPfS_S_S_jfE8k_shared+5068];
	fma.rn.f32 	%f3204, %f20, %f3203, %f3202;
	ld.shared.f32 	%f3205, [_ZZ23Single_head_flash_attenPfS_S_S_jfE8k_shared+5072];
	fma.rn.f32 	%f3206, %f21, %f3205, %f3204;
	ld.shared.f32 	%f3207, [_ZZ23Single_head_flash_attenPfS_S_S_jfE8k_shared+5076];
	fma.rn.f32 	%f3208, %f22, %f3207, %f3206;
	ld.shared.f32 	%f3209, [_ZZ23Single_head_flash_attenPfS_S_S_jfE8k_shared+5080];
	fma.rn.f32 	%f3210, %f23, %f3209, %f3208;
	ld.shared.f32 	%f3211, [_ZZ23Single_head_flash_attenPfS_S_S_jfE8k_shared+5084];
	fma.rn.f32 	%f3212, %f24, %f3211, %f3210;
	ld.shared.f32 	%f3213, [_ZZ23Single_head_flash_attenPfS_S_S_jfE8k_shared+5088];
	fma.rn.f32 	%f3214, %f25, %f3213, %f3212;
	ld.shared.f32 	%f3215, [_ZZ23Single_head_flash_attenPfS_S_S_jfE8k_shared+5092];
	fma.rn.f32 	%f3216, %f26, %f3215, %f3214;
	ld.shared.f32 	%f3217, [_ZZ23Single_head_flash_attenPfS_S_S_jfE8k_shared+5096];
	fma.rn.f32 	%f3218, %f27, %f3217, %f3216;
	ld.shared.f32 	%f3219, [_ZZ23Single_head_flash_attenPfS_S_S_jfE8k_shared+5100];
	fma.rn.f32 	%f3220, %f28, %f3219, %f3218;
	ld.shared.f32 	%f3221, [_ZZ23Single_head_flash_attenPfS_S_S_jfE8k_shared+5104];
	fma.rn.f32 	%f3222, %f29, %f3221, %f3220;
	ld.shared.f32 	%f3223, [_ZZ23Single_head_flash_attenPfS_S_S_jfE8k_shared+5108];
	fma.rn.f32 	%f3224, %f30, %f3223, %f3222;
	ld.shared.f32 	%f3225, [_ZZ23Single_head_flash_attenPfS_S_S_jfE8k_shared+5112];
	fma.rn.f32 	%f3226, %f31, %f3225, %f3224;
	ld.shared.f32 	%f3227, [_ZZ23Single_head_flash_attenPfS_S_S_jfE8k_shared+5116];
	fma.rn.f32 	%f3228, %f32, %f3227, %f3226;
	mul.f32 	%f3229, %f9160, %f3228;
	fma.rn.f32 	%f3230, %f3229, 0f3BBB989D, 0f3F000000;
	cvt.sat.f32.f32 	%f3231, %f3230;
	fma.rm.f32 	%f3232, %f3231, %f267, %f266;
	add.f32 	%f3233, %f3232, 0fCB40007F;
	neg.f32 	%f3234, %f3233;
	fma.rn.f32 	%f3235, %f3229, 0f3FB8AA3B, %f3234;
	fma.rn.f32 	%f3236, %f3229, 0f32A57060, %f3235;
	mov.b32 	%r97, %f3232;
	shl.b32 	%r98, %r97, 23;
	mov.b32 	%f3237, %r98;
	ex2.approx.ftz.f32 	%f3238, %f3236;
	mul.f32 	%f3239, %f3238, %f3237;
	add.f32 	%f3240, %f3164, %f3239;
	ld.shared.f32 	%f3241, [_ZZ23Single_head_flash_attenPfS_S_S_jfE8k_shared+5120];
	fma.rn.f32 	%f3242, %f1, %f3241, 0f00000000;
	ld.shared.f32 	%f3243, [_ZZ23Single_head_flash_attenPfS_S_S_jfE8k_shared+5124];
	fma.rn.f32 	%f3244, %f2, %f3243, %f3242;
	ld.shared.f32 	%f3245, [_ZZ23Single_head_flash_attenPfS_S_S_jfE8k_shared+5128];
	fma.rn.f32 	%f3246, %f3, %f3245, %f3244;
	ld.shared.f32 	%f3247, [_ZZ23Single_head_flash_attenPfS_S_S_jfE8k_shared+5132];
	fma.rn.f32 	%f3248, %f4, %f3247, %f3246;
	ld.shared.f32 	%f3249, [_ZZ23Single_head_flash_attenPfS_S_S_jfE8k_shared+5136];
	fma.rn.f32 	%f3250, %f5, %f3249, %f3248;
	ld.shared.f32 	%f3251, [_ZZ23Single_head_flash_attenPfS_S_S_jfE8k_shared+5140];
	fma.rn.f32 	%f3252, %f6, %f3251, %f3250;
	ld.shared.f32 	%f3253, [_ZZ23Single_head_flash_attenPfS_S_S_jfE8k_shared+5144];
	fma.rn.f32 	%f3254, %f7, %f3253, %f3252;
	ld.shared.f32 	%f3255, [_ZZ23Single_head_flash_attenPfS_S_S_jfE8k_shared+5148];
	fma.rn.f32 	%f3256, %f8, %f3255, %f3254;
	ld.shared.f32 	%f3257, [_ZZ23Single_head_flash_attenPfS_S_S_jfE8k_shared+5152];
	fma.rn.f32 	%f3258, %f9, %f3257, %f3256;
	ld.shared.f32 	%f3259, [_ZZ23Single_head_flash_attenPfS_S_S_jfE8k_shared+5156];
	fma.rn.f32 	%f3260, %f10, %f3259, %f3258;
	ld.shared.f32 	%f3261, [_ZZ23Single_head_flash_attenPfS_S_S_jfE8k_shared+5160];
	fma.rn.f32 	%f3262, %f11, %f3261, %f3260;
	ld.shared.f32 	%f3263, [_ZZ23Single_head_flash_attenPfS_S_S_jfE8k_shared+5164];
	fma.rn.f32 	%f3264, %f12, %f3263, %f3262;
	ld.shared.f32 	%f3265, [_ZZ23Single_head_flash_attenPfS_S_S_jfE8k_shared+5168];
	fma.rn.f32 	%f3266, %f13, %f3265, %f3264;
	ld.shared.f32 	%f3267, [_ZZ23Single_head_flash_attenPfS_S_S_jfE8k_shared+5172];
	fma.rn.f32 	%f3268, %f14, %f3267, %f3266;
	ld.shared.f32 	%f3269, [_ZZ23Single_head_flash_attenPfS_S_S_jfE8k_shared+5176];
	fma.rn.f32 	%f3270, %f15, %f3269, %f3268;
	ld.shared.f32 	%f3271, [_ZZ23Single_head_flash_attenPfS_S_S_jfE8k_shared+5180];
	fma.rn.f32 	%f3272, %f16, %f3271, %f3270;
	ld.shared.f32 	%f3273, [_ZZ23Single_head_flash_attenPfS_S_S_jfE8k_shared+5184];
	fma.rn.f32 	%f3274, %f17, %f3273, %f3272;
	ld.shared.f32 	%f3275, [_ZZ23Single_head_flash_attenPfS_S_S_jfE8k_shared+5188];
	fma.rn.f32 	%f3276, %f18, %f3275, %f3274;
	ld.shared.f32 	%f3277, [_ZZ23Single_head_flash_attenPfS_S_S_jfE8k_shared+5192];
	fma.rn.f32 	%f3278, %f19, %f3277, %f3276;
	ld.shared.f32 	%f3279, [_ZZ23Single_head_flash_attenPfS_S_S_jfE8k_shared+5196];
	fma.rn.f32 	%f3280, %f20, %f3279, %f3278;
	ld.shared.f32 	%f3281, [_ZZ23Single_head_flash_attenPfS_S_S_jfE8k_shared+5200];
	fma.rn.f32 	%f3282, %f21, %f3281, %f3280;
	ld.shared.f32 	%f3283, [_ZZ23Single_head_flash_attenPfS_S_S_jfE8k_shared+5204];
	fma.rn.f32 	%f3284, %f22, %f3283, %f3282;
	ld.shared.f32 	%f3285, [_ZZ23Single_head_flash_attenPfS_S_S_jfE8k_shared+5208];
	fma.rn.f32 	%f3286, %f23, %f3285, %f3284;
	ld.shared.f32 	%f3287, [_ZZ23Single_head_flash_attenPfS_S_S_jfE8k_shared+5212];
	fma.rn.f32 	%f3288, %f24, %f3287, %f3286;
	ld.shared.f32 	%f3289, [_ZZ23Single_head_flash_attenPfS_S_S_jfE8k_shared+5216];
	fma.rn.f32 	%f3290, %f25, %f3289, %f3288;
	ld.shared.f32 	%f3291, [_ZZ23Single_head_flash_attenPfS_S_S_jfE8k_shared+5220];
	fma.rn.f32 	%f3292, %f26, %f3291, %f3290;
	ld.shared.f32 	%f3293, [_ZZ23Single_head_flash_attenPfS_S_S_jfE8k_shared+5224];
	fma.rn.f32 	%f3294, %f27, %f3293, %f3292;
	ld.shared.f32 	%f3295, [_ZZ23Single_head_flash_attenPfS_S_S_jfE8k_shared+5228];
	fma.rn.f32 	%f3296, %f28, %f3295, %f3294;
	ld.shared.f32 	%f3297, [_ZZ23Single_head_flash_attenPfS_S_S_jfE8k_shared+5232];
	fma.rn.f32 	%f3298, %f29, %f3297, %f3296;
	ld.shared.f32 	%f3299, [_ZZ23Single_head_flash_attenPfS_S_S_jfE8k_shared+5236];
	fma.rn.f32 	%f3300, %f30, %f3299, %f3298;
	ld.shared.f32 	%f3301, [_ZZ23Single_head_flash_attenPfS_S_S_jfE8k_shared+5240];
	fma.rn.f32 	%f3302, %f31, %f3301, %f3300;
	ld.shared.f32 	%f3303, [_ZZ23Single_head_flash_attenPfS_S_S_jfE8k_shared+5244];
	fma.rn.f32 	%f3304, %f32, %f3303, %f3302;
	mul.f32 	%f3305, %f9160, %f3304;
	fma.rn.f32 	%f3306, %f3305, 0f3BBB989D, 0f3F000000;
	cvt.sat.f32.f32 	%f3307, %f3306;
	fma.rm.f32 	%f3308, %f3307, %f267, %f266;
	add.f32 	%f3309, %f3308, 0fCB40007F;
	neg.f32 	%f3310, %f3309;
	fma.rn.f32 	%f3311, %f3305, 0f3FB8AA3B, %f3310;
	fma.rn.f32 	%f3312, %f3305, 0f32A57060, %f3311;
	mov.b32 	%r99, %f3308;
	shl.b32 	%r100, %r99, 23;
	mov.b32 	%f3313, %r100;
	ex2.approx.ftz.f32 	%f3314, %f3312;
	mul.f32 	%f3315, %f3314, %f3313;
	add.f32 	%f3316, %f3240, %f3315;
	ld.shared.f32 	%f3317, [_ZZ23Single_head_flash_attenPfS_S_S_jfE8k_shared+5248];
	fma.rn.f32 	%f3318, %f1, %f3317, 0f00000000;
	ld.shared.f32 	%f3319, [_ZZ23Single_head_flash_attenPfS_S_S_jfE8k_shared+5252];
	fma.rn.f32 	%f3320, %f2, %f3319, %f3318;
	ld.shared.f32 	%f3321, [_ZZ23Single_head_flash_attenPfS_S_S_jfE8k_shared+5256];
	fma.rn.f32 	%f3322, %f3, %f3321, %f3320;
	ld.shared.f32 	%f3323, [_ZZ23Single_head_flash_attenPfS_S_S_jfE8k_shared+5260];
	fma.rn.f32 	%f3324, %f4, %f3323, %f3322;
	ld.shared.f32 	%f3325, [_ZZ23Single_head_flash_attenPfS_S_S_jfE8k_shared+5264];
	fma.rn.f32 	%f3326, %f5, %f3325, %f3324;
	ld.shared.f32 	%f3327, [_ZZ23Single_head_flash_attenPfS_S_S_jfE8k_shared+5268];
	fma.rn.f32 	%f3328, %f6, %f3327, %f3326;
	ld.shared.f32 	%f3329, [_ZZ23Single_head_flash_attenPfS_S_S_jfE8k_shared+5272];
	fma.rn.f32 	%f3330, %f7, %f3329, %f3328;
	ld.shared.f32 	%f3331, [_ZZ23Single_head_flash_attenPfS_S_S_jfE8k_shared+5276];
	fma.rn.f32 	%f3332, %f8, %f3331, %f3330;
	ld.shared.f32 	%f3333, [_ZZ23Single_head_flash_attenPfS_S_S_jfE8k_shared+5280];
	fma.rn.f32 	%f3334, %f9, %f3333, %f3332;
	ld.shared.f32 	%f3335, [_ZZ23Single_head_flash_attenPfS_S_S_jfE8k_shared+5284];
	fma.rn.f32 	%f3336, %f10, %f3335, %f3334;
	ld.shared.f32 	%f3337, [_ZZ23Single_head_flash_attenPfS_S_S_jfE8k_shared+5288];
	fma.rn.f32 	%f3338, %f11, %f3337, %f3336;
	ld.shared.f32 	%f3339, [_ZZ23Single_head_flash_attenPfS_S_S_jfE8k_shared+5292];
	fma.rn.f32 	%f3340, %f12, %f3339, %f3338;
	ld.shared.f32 	%f3341, [_ZZ23Single_head_flash_attenPfS_S_S_jfE8k_shared+5296];
	fma.rn.f32 	%f3342, %f13, %f3341, %f3340;
	ld.shared.f32 	%f3343, [_ZZ23Single_head_flash_attenPfS_S_S_jfE8k_shared+5300];
	fma.rn.f32 	%f3344, %f14, %f3343, %f3342;
	ld.shared.f32 	%f3345, [_ZZ23Single_head_flash_attenPfS_S_S_jfE8k_shared+5304];
	fma.rn.f32 	%f3346, %f15, %f3345, %f3344;
	ld.shared.f32 	%f3347, [_ZZ23Single_head_flash_attenPfS_S_S_jfE8k_shared+5308];
	fma.rn.f32 	%f3348, %f16, %f3347, %f3346;
	ld.shared.f32 	%f3349, [_ZZ23Single_head_flash_attenPfS_S_S_jfE8k_shared+5312];
	fma.rn.f32 	%f3350, %f17, %f3349, %f3348;
	ld.shared.f32 	%f3351, [_ZZ23Single_head_flash_attenPfS_S_S_jfE8k_shared+5316];
	fma.rn.f32 	%f3352, %f18, %f3351, %f3350;
	ld.shared.f32 	%f3353, [_ZZ23Single_head_flash_attenPfS_S_S_jfE8k_shared+5320];
	fma.rn.f32 	%f3354, %f19, %f3353, %f3352;
	ld.shared.f32 	%f3355, [_ZZ23Single_head_flash_attenPfS_S_S_jfE8k_shared+5324];
	fma.rn.f32 	%f3356, %f20, %f3355, %f3354;
	ld.shared.f32 	%f3357, [_ZZ23Single_head_flash_attenPfS_S_S_jfE8k_shared+5328];
	fma.rn.f32 	%f3358, %f21, %f3357, %f3356;
	ld.shared.f32 	%f3359, [_ZZ23Single_head_flash_attenPfS_S_S_jfE8k_shared+5332];
	fma.rn.f32 	%f3360, %f22, %f3359, %f3358;
	ld.shared.f32 	%f3361, [_ZZ23Single_head_flash_attenPfS_S_S_jfE8k_shared+5336];
	fma.rn.f32 	%f3362, %f23, %f3361, %f3360;
	ld.shared.f32 	%f3363, [_ZZ23Single_head_flash_attenPfS_S_S_jfE8k_shared+5340];
	fma.rn.f32 	%f3364, %f24, %f3363, %f3362;
	ld.shared.f32 	%f3365, [_ZZ23Single_head_flash_attenPfS_S_S_jfE8k_shared+5344];
	fma.rn.f32 	%f3366, %f25, %f3365, %f3364;
	ld.shared.f32 	%f3367, [_ZZ23Single_head_flash_attenPfS_S_S_jfE8k_shared+5348];
	fma.rn.f32 	%f3368, %f26, %f3367, %f3366;
	ld.shared.f32 	%f3369, [_ZZ23Single_head_flash_attenPfS_S_S_jfE8k_shared+5352];
	fma.rn.f32 	%f3370, %f27, %f3369, %f3368;
	ld.shared.f32 	%f3371, [_ZZ23Single_head_flash_attenPfS_S_S_jfE8k_shared+5356];
	fma.rn.f32 	%f3372, %f28, %f3371, %f3370;
	ld.shared.f32 	%f3373, [_ZZ23Single_head_flash_attenPfS_S_S_jfE8k_shared+5360];
	fma.rn.f32 	%f3374, %f29, %f3373, %f3372;
	ld.shared.f32 	%f3375, [_ZZ23Single_head_flash_attenPfS_S_S_jfE8k_shared+5364];
	fma.rn.f32 	%f3376, %f30, %f3375, %f3374;
	ld.shared.f32 	%f3377, [_ZZ23Single_head_flash_attenPfS_S_S_jfE8k_shared+5368];
	fma.rn.f32 	%f3378, %f31, %f3377, %f3376;
	ld.shared.f32 	%f3379, [_ZZ23Single_head_flash_attenPfS_S_S_jfE8k_shared+5372];
	fma.rn.f32 	%f3380, %f32, %f3379, %f3378;
	mul.f32 	%f3381, %f9160, %f3380;
	fma.rn.f32 	%f3382, %f3381, 0f3BBB989D, 0f3F000000;
	cvt.sat.f32.f32 	%f3383, %f3382;
	fma.rm.f32 	%f3384, %f3383, %f267, %f266;
	add.f32 	%f3385, %f3384, 0fCB40007F;
	neg.f32 	%f3386, %f3385;
	fma.rn.f32 	%f3387, %f3381, 0f3FB8AA3B, %f3386;
	fma.rn.f32 	%f3388, %f3381, 0f32A57060, %f3387;
	mov.b32 	%r101, %f3384;
	shl.b32 	%r102, %r101, 23;
	mov.b32 	%f3389, %r102;
	ex2.approx.ftz.f32 	%f3390, %f3388;
	mul.f32 	%f3391, %f3390, %f3389;
	add.f32 	%f3392, %f3316, %f3391;
	ld.shared.f32 	%f3393, [_ZZ23Single_head_flash_attenPfS_S_S_jfE8k_shared+5376];
	fma.rn.f32 	%f3394, %f1, %f3393, 0f00000000;
	ld.shared.f32 	%f3395, [_ZZ23Single_head_flash_attenPfS_S_S_jfE8k_shared+5380];
	fma.rn.f32 	%f3396, %f2, %f3395, %f3394;
	ld.shared.f32 	%f3397, [_ZZ23Single_head_flash_attenPfS_S_S_jfE8k_shared+5384];
	fma.rn.f32 	%f3398, %f3, %f3397, %f3396;
	ld.shared.f32 	%f3399, [_ZZ23Single_head_flash_attenPfS_S_S_jfE8k_shared+5388];
	fma.rn.f32 	%f3400, %f4, %f3399, %f3398;
	ld.shared.f32 	%f3401, [_ZZ23Single_head_flash_attenPfS_S_S_jfE8k_shared+5392];
	fma.rn.f32 	%f3402, %f5, %f3401, %f3400;
	ld.shared.f32 	%f3403, [_ZZ23Single_head_flash_attenPfS_S_S_jfE8k_shared+5396];
	fma.rn.f32 	%f3404, %f6, %f3403, %f3402;
	ld.shared.f32 	%f3405, [_ZZ23Single_head_flash_attenPfS_S_S_jfE8k_shared+5400];
	fma.rn.f32 	%f3406, %f7, %f3405, %f3404;
	ld.shared.f32 	%f3407, [_ZZ23Single_head_flash_attenPfS_S_S_jfE8k_shared+5404];
	fma.rn.f32 	%f3408, %f8, %f3407, %f3406;
	ld.shared.f32 	%f3409, [_ZZ23Single_head_flash_attenPfS_S_S_jfE8k_shared+5408];
	fma.rn.f32 	%f3410, %f9, %f3409, %f3408;
	ld.shared.f32 	%f3411, [_ZZ23Single_head_flash_attenPfS_S_S_jfE8k_shared+5412];
	fma.rn.f32 	%f3412, %f10, %f3411, %f3410;
	ld.shared.f32 	%f3413, [_ZZ23Single_head_flash_attenPfS_S_S_jfE8k_shared+5416];
	fma.rn.f32 	%f3414, %f11, %f3413, %f3412;
	ld.shared.f32 	%f3415, [_ZZ23Single_head_flash_attenPfS_S_S_jfE8k_shared+5420];
	fma.rn.f32 	%f3416, %f12, %f3415, %f3414;
	ld.shared.f32 	%f3417, [_ZZ23Single_head_flash_attenPfS_S_S_jfE8k_shared+5424];
	fma.rn.f32 	%f3418, %f13, %f3417, %f3416;
	ld.shared.f32 	%f3419, [_ZZ23Single_head_flash_attenPfS_S_S_jfE8k_shared+5428];
	fma.rn.f32 	%f3420, %f14, %f3419, %f3418;
	ld.shared.f32 	%f3421, [_ZZ23Single_head_flash_attenPfS_S_S_jfE8k_shared+5432];
	fma.rn.f32 	%f3422, %f15, %f3421, %f3420;
	ld.shared.f32 	%f3423, [_ZZ23Single_head_flash_attenPfS_S_S_jfE8k_shared+5436];
	fma.rn.f32 	%f3424, %f16, %f3423, %f3422;
	ld.shared.f32 	%f3425, [_ZZ23Single_head_flash_attenPfS_S_S_jfE8k_shared+5440];
	fma.rn.f32 	%f3426, %f17, %f3425, %f3424;
	ld.shared.f32 	%f3427, [_ZZ23Single_head_flash_attenPfS_S_S_jfE8k_shared+5444];
	fma.rn.f32 	%f3428, %f18, %f3427, %f3426;
	ld.shared.f32 	%f3429, [_ZZ23Single_head_flash_attenPfS_S_S_jfE8k_shared+5448];
	fma.rn.f32 	%f3430, %f19, %f3429, %f3428;
	ld.shared.f32 	%f3431, [_ZZ23Single_head_flash_attenPfS_S_S_jfE8k_shared+5452];
	fma.rn.f32 	%f3432, %f20, %f3431, %f3430;
	ld.shared.f32 	%f3433, [_ZZ23Single_head_flash_attenPfS_S_S_jfE8k_shared+5456];
	fma.rn.f32 	%f3434, %f21, %f3433, %f3432;
	ld.shared.f32 	%f3435, [_ZZ23Single_head_flash_attenPfS_S_S_jfE8k_shared+5460];
	fma.rn.f32 	%f3436, %f22, %f3435, %f3434;
	ld.shared.f32 	%f3437, [_ZZ23Single_head_flash_attenPfS_S_S_jfE8k_shared+5464];
	fma.rn.f32 	%f3438, %f23, %f3437, %f3436;
	ld.shared.f32 	%f3439, [_ZZ23Single_head_flash_attenPfS_S_S_jfE8k_shared+5468];
	fma.rn.f32 	%f3440, %f24, %f3439, %f3438;
	ld.shared.f32 	%f3441, [_ZZ23Single_head_flash_attenPfS_S_S_jfE8k_shared+5472];
	fma.rn.f32 	%f3442, %f25, %f3441, %f3440;
	ld.shared.f32 	%f3443, [_ZZ23Single_head_flash_attenPfS_S_S_jfE8k_shared+5476];
	fma.rn.f32 	%f3444, %f26, %f3443, %f3442;
	ld.shared.f32 	%f3445, [_ZZ23Single_head_flash_attenPfS_S_S_jfE8k_shared+5480];
	fma.rn.f32 	%f3446, %f27, %f3445, %f3444;
	ld.shared.f32 	%f3447, [_ZZ23Single_head_flash_attenPfS_S_S_jfE8k_shared+5484];
	fma.rn.f32 	%f3448, %f28, %f3447, %f3446;
	ld.shared.f32 	%f3449, [_ZZ23Single_head_flash_attenPfS_S_S_jfE8k_shared+5488];
	fma.rn.f32 	%f3450, %f29, %f3449, %f3448;
	ld.shared.f32 	%f3451, [_ZZ23Single_head_flash_attenPfS_S_S_jfE8k_shared+5492];
	fma.rn.f32 	%f3452, %f30, %f3451, %f3450;
	ld.shared.f32 	%f3453, [_ZZ23Single_head_flash_attenPfS_S_S_jfE8k_shared+5496];
	fma.rn.f32 	%f3454, %f31, %f3453, %f3452;
	ld.shared.f32 	%f3455, [_ZZ23Single_head_flash_attenPfS_S_S_jfE8k_shared+5500];
	fma.rn.f32 	%f3456, %f32, %f3455, %f3454;
	mul.f32 	%f3457, %f9160, %f3456;
	fma.rn.f32 	%f3458, %f3457, 0f3BBB989D, 0f3F000000;
	cvt.sat.f32.f32 	%f3459, %f3458;
	fma.rm.f32 	%f3460, %f3459, %f267, %f266;
	add.f32 	%f3461, %f3460, 0fCB40007F;
	neg.f32 	%f3462, %f3461;
	fma.rn.f32 	%f3463, %f3457, 0f3FB8AA3B, %f3462;
	fma.rn.f32 	%f3464, %f3457, 0f32A57060, %f3463;
	mov.b32 	%r103, %f3460;
	shl.b32 	%r104, %r103, 23;
	mov.b32 	%f3465, %r104;
	ex2.approx.ftz.f32 	%f3466, %f3464;
	mul.f32 	%f3467, %f3466, %f3465;
	add.f32 	%f3468, %f3392, %f3467;
	ld.shared.f32 	%f3469, [_ZZ23Single_head_flash_attenPfS_S_S_jfE8k_shared+5504];
	fma.rn.f32 	%f3470, %f1, %f3469, 0f00000000;
	ld.shared.f32 	%f3471, [_ZZ23Single_head_flash_attenPfS_S_S_jfE8k_shared+5508];
	fma.rn.f32 	%f3472, %f2, %f3471, %f3470;
	ld.shared.f32 	%f3473, [_ZZ23Single_head_flash_attenPfS_S_S_jfE8k_shared+5512];
	fma.rn.f32 	%f3474, %f3, %f3473, %f3472;
	ld.shared.f32 	%f3475, [_ZZ23Single_head_flash_attenPfS_S_S_jfE8k_shared+5516];
	fma.rn.f32 	%f3476, %f4, %f3475, %f3474;
	ld.shared.f32 	%f3477, [_ZZ23Single_head_flash_attenPfS_S_S_jfE8k_shared+5520];
	fma.rn.f32 	%f3478, %f5, %f3477, %f3476;
	ld.shared.f32 	%f3479, [_ZZ23Single_head_flash_attenPfS_S_S_jfE8k_shared+5524];
	fma.rn.f32 	%f3480, %f6, %f3479, %f3478;
	ld.shared.f32 	%f3481, [_ZZ23Single_head_flash_attenPfS_S_S_jfE8k_shared+5528];
	fma.rn.f32 	%f3482, %f7, %f3481, %f3480;
	ld.shared.f32 	%f3483, [_ZZ23Single_head_flash_attenPfS_S_S_jfE8k_shared+5532];
	fma.rn.f32 	%f3484, %f8, %f3483, %f3482;
	ld.shared.f32 	%f3485, [_ZZ23Single_head_flash_attenPfS_S_S_jfE8k_shared+5536];
	fma.rn.f32 	%f3486, %f9, %f3485, %f3484;
	ld.shared.f32 	%f3487, [_ZZ23Single_head_flash_attenPfS_S_S_jfE8k_shared+5540];
	fma.rn.f32 	%f3488, %f10, %f3487, %f3486;
	ld.shared.f32 	%f3489, [_ZZ23Single_head_flash_attenPfS_S_S_jfE8k_shared+5544];
	fma.rn.f32 	%f3490, %f11, %f3489, %f3488;
	ld.shared.f32 	%f3491, [_ZZ23Single_head_flash_attenPfS_S_S_jfE8k_shared+5548];
	fma.rn.f32 	%f3492, %f12, %f3491, %f3490;
	ld.shared.f32 	%f3493, [_ZZ23Single_head_flash_attenPfS_S_S_jfE8k_shared+5552];
	fma.rn.f32 	%f3494, %f13, %f3493, %f3492;
	ld.shared.f32 	%f3495, [_ZZ23Single_head_flash_attenPfS_S_S_jfE8k_shared+5556];
	fma.rn.f32 	%f3496, %f14, %f3495, %f3494;
	ld.shared.f32 	%f3497, [_ZZ23Single_head_flash_attenPfS_S_S_jfE8k_shared+5560];
	fma.rn.f32 	%f3498, %f15, %f3497, %f3496;
	ld.shared.f32 	%f3499, [_ZZ23Single_head_flash_attenPfS_S_S_jfE8k_shared+5564];
	fma.rn.f32 	%f3500, %f16, %f3499, %f3498;
	ld.shared.f32 	%f3501, [_ZZ23Single_head_flash_attenPfS_S_S_jfE8k_shared+5568];
	fma.rn.f32 	%f3502, %f17, %f3501, %f3500;
	ld.shared.f32 	%f3503, [_ZZ23Single_head_flash_attenPfS_S_S_jfE8k_shared+5572];
	fma.rn.f32 	%f3504, %f18, %f3503, %f3502;
	ld.shared.f32 	%f3505, [_ZZ23Single_head_flash_attenPfS_S_S_jfE8k_shared+5576];
	fma.rn.f32 	%f3506, %f19, %f3505, %f3504;
	ld.shared.f32 	%f3507, [_ZZ23Single_head_flash_attenPfS_S_S_jfE8k_shared+5580];
	fma.rn.f32 	%f3508, %f20, %f3507, %f3506;
	ld.shared.f32 	%f3509, [_ZZ23Single_head_flash_attenPfS_S_S_jfE8k_shared+5584];
	fma.rn.f32 	%f3510, %f21, %f3509, %f3508;
	ld.shared.f32 	%f3511, [_ZZ23Single_head_flash_attenPfS_S_S_jfE8k_shared+5588];
	fma.rn.f32 	%f3512, %f22, %f3511, %f3510;
	ld.shared.f32 	%f3513, [_ZZ23Single_head_flash_attenPfS_S_S_jfE8k_shared+5592];
	fma.rn.f32 	%f3514, %f23, %f3513, %f3512;
	ld.shared.f32 	%f3515, [_ZZ23Single_head_flash_attenPfS_S_S_jfE8k_shared+5596];
	fma.rn.f32 	%f3516, %f24, %f3515, %f3514;
	ld.shared.f32 	%f3517, [_ZZ23Single_head_flash_attenPfS_S_S_jfE8k_shared+5600];
	fma.rn.f32 	%f3518, %f25, %f3517, %f3516;
	ld.shared.f32 	%f3519, [_ZZ23Single_head_flash_attenPfS_S_S_jfE8k_shared+5604];
	fma.rn.f32 	%f3520, %f26, %f3519, %f3518;
	ld.shared.f32 	%f3521, [_ZZ23Single_head_flash_attenPfS_S_S_jfE8k_shared+5608];
	fma.rn.f32 	%f3522, %f27, %f3521, %f3520;
	ld.shared.f32 	%f3523, [_ZZ23Single_head_flash_attenPfS_S_S_jfE8k_shared+5612];
	fma.rn.f32 	%f3524, %f28, %f3523, %f3522;
	ld.shared.f32 	%f3525, [_ZZ23Single_head_flash_attenPfS_S_S_jfE8k_shared+5616];
	fma.rn.f32 	%f3526, %f29, %f3525, %f3524;
	ld.shared.f32 	%f3527, [_ZZ23Single_head_flash_attenPfS_S_S_jfE8k_shared+5620];
	fma.rn.f32 	%f3528, %f30, %f3527, %f3526;
	ld.shared.f32 	%f3529, [_ZZ23Single_head_flash_attenPfS_S_S_jfE8k_shared+5624];
	fma.rn.f32 	%f3530, %f31, %f3529, %f3528;
	ld.shared.f32 	%f3531, [_ZZ23Single_head_flash_attenPfS_S_S_jfE8k_shared+5628];
	fma.rn.f32 	%f3532, %f32, %f3531, %f3530;
	mul.f32 	%f3533, %f9160, %f3532;
	fma.rn.f32 	%f3534, %f3533, 0f3BBB989D, 0f3F000000;
	cvt.sat.f32.f32 	%f3535, %f3534;
	fma.rm.f32 	%f3536, %f3535, %f267, %f266;
	add.f32 	%f3537, %f3536, 0fCB40007F;
	neg.f32 	%f3538, %f3537;
	fma.rn.f32 	%f3539, %f3533, 0f3FB8AA3B, %f3538;
	fma.rn.f32 	%f3540, %f3533, 0f32A57060, %f3539;
	mov.b32 	%r105, %f3536;
	shl.b32 	%r106, %r105, 23;
	mov.b32 	%f3541, %r106;
	ex2.approx.ftz.f32 	%f3542, %f3540;
	mul.f32 	%f3543, %f3542, %f3541;
	add.f32 	%f3544, %f3468, %f3543;
	ld.shared.f32 	%f3545, [_ZZ23Single_head_flash_attenPfS_S_S_jfE8k_shared+5632];
	fma.rn.f32 	%f3546, %f1, %f3545, 0f00000000;
	ld.shared.f32 	%f3547, [_ZZ23Single_head_flash_attenPfS_S_S_jfE8k_shared+5636];
	fma.rn.f32 	%f3548, %f2, %f3547, %f3546;
	ld.shared.f32 	%f3549, [_ZZ23Single_head_flash_attenPfS_S_S_jfE8k_shared+5640];
	fma.rn.f32 	%f3550, %f3, %f3549, %f3548;
	ld.shared.f32 	%f3551, [_ZZ23Single_head_flash_attenPfS_S_S_jfE8k_shared+5644];
	fma.rn.f32 	%f3552, %f4, %f3551, %f3550;
	ld.shared.f32 	%f3553, [_ZZ23Single_head_flash_attenPfS_S_S_jfE8k_shared+5648];
	fma.rn.f32 	%f3554, %f5, %f3553, %f3552;
	ld.shared.f32 	%f3555, [_ZZ23Single_head_flash_attenPfS_S_S_jfE8k_shared+5652];
	fma.rn.f32 	%f3556, %f6, %f3555, %f3554;
	ld.shared.f32 	%f3557, [_ZZ23Single_head_flash_attenPfS_S_S_jfE8k_shared+5656];
	fma.rn.f32 	%f3558, %f7, %f3557, %f3556;
	ld.shared.f32 	%f3559, [_ZZ23Single_head_flash_attenPfS_S_S_jfE8k_shared+5660];
	fma.rn.f32 	%f3560, %f8, %f3559, %f3558;
	ld.shared.f32 	%f3561, [_ZZ23Single_head_flash_attenPfS_S_S_jfE8k_shared+5664];
	fma.rn.f32 	%f3562, %f9, %f3561, %f3560;
	ld.shared.f32 	%f3563, [_ZZ23Single_head_flash_attenPfS_S_S_jfE8k_shared+5668];
	fma.rn.f32 	%f3564, %f10, %f3563, %f3562;
	ld.shared.f32 	%f3565, [_ZZ23Single_head_flash_attenPfS_S_S_jfE8k_shared+5672];
	fma.rn.f32 	%f3566, %f11, %f3565, %f3564;
	ld.shared.f32 	%f3567, [_ZZ23Single_head_flash_attenPfS_S_S_jfE8k_shared+5676];
	fma.rn.f32 	%f3568, %f12, %f3567, %f3566;
	ld.shared.f32 	%f3569, [_ZZ23Single_head_flash_attenPfS_S_S_jfE8k_shared+5680];
	fma.rn.f32 	%f3570, %f13, %f3569, %f3568;
	ld.shared.f32 	%f3571, [_ZZ23Single_head_flash_attenPfS_S_S_jfE8k_shared+5684];
	fma.rn.f32 	%f3572, %f14, %f3571, %f3570;
	ld.shared.f32 	%f3573, [_ZZ23Single_head_flash_attenPfS_S_S_jfE8k_shared+5688];
	fma.rn.f32 	%f3574, %f15, %f3573, %f3572;
	ld.shared.f32 	%f3575, [_ZZ23Single_head_flash_attenPfS_S_S_jfE8k_shared+5692];
	fma.rn.f32 	%f3576, %f16, %f3575, %f3574;
	ld.shared.f32 	%f3577, [_ZZ23Single_head_flash_attenPfS_S_S_jfE8k_shared+5696];
	fma.rn.f32 	%f3578, %f17, %f3577, %f3576;
	ld.shared.f32 	%f3579, [_ZZ23Single_head_flash_attenPfS_S_S_jfE8k_shared+5700];
	fma.rn.f32 	%f3580, %f18, %f3579, %f3578;
	ld.shared.f32 	%f3581, [_ZZ23Single_head_flash_attenPfS_S_S_jfE8k_shared+5704];
	fma.rn.f32 	%f3582, %f19, %f3581, %f3580;
	ld.shared.f32 	%f3583, [_ZZ23Single_head_flash_attenPfS_S_S_jfE8k_shared+5708];
	fma.rn.f32 	%f3584, %f20, %f3583, %f3582;
	ld.shared.f32 	%f3585, [_ZZ23Single_head_flash_attenPfS_S_S_jfE8k_shared+5712];
	fma.rn.f32 	%f3586, %f21, %f3585, %f3584;
	ld.shared.f32 	%f3587, [_ZZ23Single_head_flash_attenPfS_S_S_jfE8k_shared+5716];
	fma.rn.f32 	%f3588, %f22, %f3587, %f3586;
	ld.shared.f32 	%f3589, [_ZZ23Single_head_flash_attenPfS_S_S_jfE8k_shared+5720];
	fma.rn.f32 	%f3590, %f23, %f3589, %f3588;
	ld.shared.f32 	%f3591, [_ZZ23Single_head_flash_attenPfS_S_S_jfE8k_shared+5724];
	fma.rn.f32 	%f3592, %f24, %f3591, %f3590;
	ld.shared.f32 	%f3593, [_ZZ23Single_head_flash_attenPfS_S_S_jfE8k_shared+5728];
	fma.rn.f32 	%f3594, %f25, %f3593, %f3592;
	ld.shared.f32 	%f3595, [_ZZ23Single_head_flash_attenPfS_S_S_jfE8k_shared+5732];
	fma.rn.f32 	%f3596, %f26, %f3595, %f3594;
	ld.shared.f32 	%f3597, [_ZZ23Single_head_flash_attenPfS_S_S_jfE8k_shared+5736];
	fma.rn.f32 	%f3598, %f27, %f3597, %f3596;
	ld.shared.f32 	%f3599, [_ZZ23Single_head_flash_attenPfS_S_S_jfE8k_shared+5740];
	fma.rn.f32 	%f3600, %f28, %f3599, %f3598;
	ld.shared.f32 	%f3601, [_ZZ23Single_head_flash_attenPfS_S_S_jfE8k_shared+5744];
	fma.rn.f32 	%f3602, %f29, %f3601, %f3600;
	ld.shared.f32 	%f3603, [_ZZ23Single_head_flash_attenPfS_S_S_jfE8k_shared+5748];
	fma.rn.f32 	%f3604, %f30, %f3603, %f3602;
	ld.shared.f32 	%f3605, [_ZZ23Single_head_flash_attenPfS_S_S_jfE8k_shared+5752];
	fma.rn.f32 	%f3606, %f31, %f3605, %f3604;
	ld.shared.f32 	%f3607, [_ZZ23Single_head_flash_attenPfS_S_S_jfE8k_shared+5756];
	fma.rn.f32 	%f3608, %f32, %f3607, %f3606;
	mul.f32 	%f3609, %f9160, %f3608;
	fma.rn.f32 	%f3610, %f3609, 0f3BBB989D, 0f3F000000;
	cvt.sat.f32.f32 	%f3611, %f3610;
	fma.rm.f32 	%f3612, %f3611, %f267, %f266;
	add.f32 	%f3613, %f3612, 0fCB40007F;
	neg.f32 	%f3614, %f3613;
	fma.rn.f32 	%f3615, %f3609, 0f3FB8AA3B, %f3614;
	fma.rn.f32 	%f3616, %f3609, 0f32A57060, %f3615;
	mov.b32 	%r107, %f3612;
	shl.b32 	%r108, %r107, 23;
	mov.b32 	%f3617, %r108;
	ex2.approx.ftz.f32 	%f3618, %f3616;
	mul.f32 	%f3619, %f3618, %f3617;
	add.f32 	%f3620, %f3544, %f3619;
	ld.shared.f32 	%f3621, [_ZZ23Single_head_flash_attenPfS_S_S_jfE8k_shared+5760];
	fma.rn.f32 	%f3622, %f1, %f3621, 0f00000000;
	ld.shared.f32 	%f3623, [_ZZ23Single_head_flash_attenPfS_S_S_jfE8k_shared+5764];
	fma.rn.f32 	%f3624, %f2, %f3623, %f3622;
	ld.shared.f32 	%f3625, [_ZZ23Single_head_flash_attenPfS_S_S_jfE8k_shared+5768];
	fma.rn.f32 	%f3626, %f3, %f3625, %f3624;
	ld.shared.f32 	%f3627, [_ZZ23Single_head_flash_attenPfS_S_S_jfE8k_shared+5772];
	fma.rn.f32 	%f3628, %f4, %f3627, %f3626;
	ld.shared.f32 	%f3629, [_ZZ23Single_head_flash_attenPfS_S_S_jfE8k_shared+5776];
	fma.rn.f32 	%f3630, %f5, %f3629, %f3628;
	ld.shared.f32 	%f3631, [_ZZ23Single_head_flash_attenPfS_S_S_jfE8k_shared+5780];
	fma.rn.f32 	%f3632, %f6, %f3631, %f3630;
	ld.shared.f32 	%f3633, [_ZZ23Single_head_flash_attenPfS_S_S_jfE8k_shared+5784];
	fma.rn.f32 	%f3634, %f7, %f3633, %f3632;
	ld.shared.f32 	%f3635, [_ZZ23Single_head_flash_attenPfS_S_S_jfE8k_shared+5788];
	fma.rn.f32 	%f3636, %f8, %f3635, %f3634;
	ld.shared.f32 	%f3637, [_ZZ23Single_head_flash_attenPfS_S_S_jfE8k_shared+5792];
	fma.rn.f32 	%f3638, %f9, %f3637, %f3636;
	ld.shared.f32 	%f3639, [_ZZ23Single_head_flash_attenPfS_S_S_jfE8k_shared+5796];
	fma.rn.f32 	%f3640, %f10, %f3639, %f3638;
	ld.shared.f32 	%f3641, [_ZZ23Single_head_flash_attenPfS_S_S_jfE8k_shared+5800];
	fma.rn.f32 	%f3642, %f11, %f3641, %f3640;
	ld.shared.f32 	%f3643, [_ZZ23Single_head_flash_attenPfS_S_S_jfE8k_shared+5804];
	fma.rn.f32 	%f3644, %f12, %f3643, %f3642;
	ld.shared.f32 	%f3645, [_ZZ23Single_head_flash_attenPfS_S_S_jfE8k_shared+5808];
	fma.rn.f32 	%f3646, %f13, %f3645, %f3644;
	ld.shared.f32 	%f3647, [_ZZ23Single_head_flash_attenPfS_S_S_jfE8k_shared+5812];
	fma.rn.f32 	%f3648, %f14, %f3647, %f3646;
	ld.shared.f32 	%f3649, [_ZZ23Single_head_flash_attenPfS_S_S_jfE8k_shared+5816];
	fma.rn.f32 	%f3650, %f15, %f3649, %f3648;
	ld.shared.f32 	%f3651, [_ZZ23Single_head_flash_attenPfS_S_S_jfE8k_shared+5820];
	fma.rn.f32 	%f3652, %f16, %f3651, %f3650;
	ld.shared.f32 	%f3653, [_ZZ23Single_head_flash_attenPfS_S_S_jfE8k_shared+5824];
	fma.rn.f32 	%f3654, %f17, %f3653, %f3652;
	ld.shared.f32 	%f3655, [_ZZ23Single_head_flash_attenPfS_S_S_jfE8k_shared+5828];
	fma.rn.f32 	%f3656, %f18, %f3655, %f3654;
	ld.shared.f32 	%f3657, [_ZZ23Single_head_flash_attenPfS_S_S_jfE8k_shared+5832];
	fma.rn.f32 	%f3658, %f19, %f3657, %f3656;
	ld.shared.f32 	%f3659, [_ZZ23Single_head_flash_attenPfS_S_S_jfE8k_shared+5836];
	fma.rn.f32 	%f3660, %f20, %f3659, %f3658;
	ld.shared.f32 	%f3661, [_ZZ23Single_head_flash_attenPfS_S_S_jfE8k_shared+5840];
	fma.rn.f32 	%f3662, %f21, %f3661, %f3660;
	ld.shared.f32 	%f3663, [_ZZ23Single_head_flash_attenPfS_S_S_jfE8k_shared+5844];
	fma.rn.f32 	%f3664, %f22, %f3663, %f3662;
	ld.shared.f32 	%f3665, [_ZZ23Single_head_flash_attenPfS_S_S_jfE8k_shared+5848];
	fma.rn.f32 	%f3666, %f23, %f3665, %f3664;
	ld.shared.f32 	%f3667, [_ZZ23Single_head_flash_attenPfS_S_S_jfE8k_shared+5852];
	fma.rn.f32 	%f3668, %f24, %f3667, %f3666;
	ld.shared.f32 	%f3669, [_ZZ23Single_head_flash_attenPfS_S_S_jfE8k_shared+5856];
	fma.rn.f32 	%f3670, %f25, %f3669, %f3668;
	ld.shared.f32 	%f3671, [_ZZ23Single_head_flash_attenPfS_S_S_jfE8k_shared+5860];
	fma.rn.f32 	%f3672, %f26, %f3671, %f3670;
	ld.shared.f32 	%f3673, [_ZZ23Single_head_flash_attenPfS_S_S_jfE8k_shared+5864];
	fma.rn.f32 	%f3674, %f27, %f3673, %f3672;
	ld.shared.f32 	%f3675, [_ZZ23Single_head_flash_attenPfS_S_S_jfE8k_shared+5868];
	fma.rn.f32 	%f3676, %f28, %f3675, %f3674;
	ld.shared.f32 	%f3677, [_ZZ23Single_head_flash_attenPfS_S_S_jfE8k_shared+5872];
	fma.rn.f32 	%f3678, %f29, %f3677, %f3676;
	ld.shared.f32 	%f3679, [_ZZ23Single_head_flash_attenPfS_S_S_jfE8k_shared+5876];
	fma.rn.f32 	%f3680, %f30, %f3679, %f3678;
	ld.shared.f32 	%f3681, [_ZZ23Single_head_flash_attenPfS_S_S_jfE8k_shared+5880];
	fma.rn.f32 	%f3682, %f31, %f3681, %f3680;
	ld.shared.f32 	%f3683, [_ZZ23Single_head_flash_attenPfS_S_S_jfE8k_shared+5884];
	fma.rn.f32 	%f3684, %f32, %f3683, %f3682;
	mul.f32 	%f3685, %f9160, %f3684;
	fma.rn.f32 	%f3686, %f3685, 0f3BBB989D, 0f3F000000;
	cvt.sat.f32.f32 	%f3687, %f3686;
	fma.rm.f32 	%f3688, %f3687, %f267, %f266;
	add.f32 	%f3689, %f3688, 0fCB40007F;
	neg.f32 	%f3690, %f3689;
	fma.rn.f32 	%f3691, %f3685, 0f3FB8AA3B, %f3690;
	fma.rn.f32 	%f3692, %f3685, 0f32A57060, %f3691;
	mov.b32 	%r109, %f3688;
	shl.b32 	%r110, %r109, 23;
	mov.b32 	%f3693, %r110;
	ex2.approx.ftz.f32 	%f3694, %f3692;
	mul.f32 	%f3695, %f3694, %f3693;
	add.f32 	%f3696, %f3620, %f3695;
	ld.shared.f32 	%f3697, [_ZZ23Single_head_flash_attenPfS_S_S_jfE8k_shared+5888];
	fma.rn.f32 	%f3698, %f1, %f3697, 0f00000000;
	ld.shared.f32 	%f3699, [_ZZ23Single_head_flash_attenPfS_S_S_jfE8k_shared+5892];
	fma.rn.f32 	%f3700, %f2, %f3699, %f3698;
	ld.shared.f32 	%f3701, [_ZZ23Single_head_flash_attenPfS_S_S_jfE8k_shared+5896];
	fma.rn.f32 	%f3702, %f3, %f3701, %f3700;
	ld.shared.f32 	%f3703, [_ZZ23Single_head_flash_attenPfS_S_S_jfE8k_shared+5900];
	fma.rn.f32 	%f3704, %f4, %f3703, %f3702;
	ld.shared.f32 	%f3705, [_ZZ23Single_head_flash_attenPfS_S_S_jfE8k_shared+5904];
	fma.rn.f32 	%f3706, %f5, %f3705, %f3704;
	ld.shared.f32 	%f3707, [_ZZ23Single_head_flash_attenPfS_S_S_jfE8k_shared+5908];
	fma.rn.f32 	%f3708, %f6, %f3707, %f3706;
	ld.shared.f32 	%f3709, [_ZZ23Single_head_flash_attenPfS_S_S_jfE8k_shared+5912];
	fma.rn.f32 	%f3710, %f7, %f3709, %f3708;
	ld.shared.f32 	%f3711, [_ZZ23Single_head_flash_attenPfS_S_S_jfE8k_shared+5916];
	fma.rn.f32 	%f3712, %f8, %f3711, %f3710;
	ld.shared.f32 	%f3713, [_ZZ23Single_head_flash_attenPfS_S_S_jfE8k_shared+5920];
	fma.rn.f32 	%f3714, %f9, %f3713, %f3712;
	ld.shared.f32 	%f3715, [_ZZ23Single_head_flash_attenPfS_S_S_jfE8k_shared+5924];
	fma.rn.f32 	%f3716, %f10, %f3715, %f3714;
	ld.shared.f32 	%f3717, [_ZZ23Single_head_flash_attenPfS_S_S_jfE8k_shared+5928];
	fma.rn.f32 	%f3718, %f11, %f3717, %f3716;
	ld.shared.f32 	%f3719, [_ZZ23Single_head_flash_attenPfS_S_S_jfE8k_shared+5932];
	fma.rn.f32 	%f3720, %f12, %f3719, %f3718;
	ld.shared.f32 	%f3721, [_ZZ23Single_head_flash_attenPfS_S_S_jfE8k_shared+5936];
	fma.rn.f32 	%f3722, %f13, %f3721, %f3720;
	ld.shared.f32 	%f3723, [_ZZ23Single_head_flash_attenPfS_S_S_jfE8k_shared+5940];
	fma.rn.f32 	%f3724, %f14, %f3723, %f3722;
	ld.shared.f32 	%f3725, [_ZZ23Single_head_flash_attenPfS_S_S_jfE8k_shared+5944];
	fma.rn.f32 	%f3726, %f15, %f3725, %f3724;
	ld.shared.f32 	%f3727, [_ZZ23Single_head_flash_attenPfS_S_S_jfE8k_shared+5948];
	fma.rn.f32 	%f3728, %f16, %f3727, %f3726;
	ld.shared.f32 	%f3729, [_ZZ23Single_head_flash_attenPfS_S_S_jfE8k_shared+5952];
	fma.rn.f32 	%f3730, %f17, %f3729, %f3728;
	ld.shared.f32 	%f3731, [_ZZ23Single_head_flash_attenPfS_S_S_jfE8k_shared+5956];
	fma.rn.f32 	%f3732, %f18, %f3731, %f3730;
	ld.shared.f32 	%f3733, [_ZZ23Single_head_flash_attenPfS_S_S_jfE8k_shared+5960];
	fma.rn.f32 	%f3734, %f19, %f3733, %f3732;
	ld.shared.f32 	%f3735, [_ZZ23Single_head_flash_attenPfS_S_S_jfE8k_shared+5964];
	fma.rn.f32 	%f3736, %f20, %f3735, %f3734;
	ld.shared.f32 	%f3737, [_ZZ23Single_head_flash_attenPfS_S_S_jfE8k_shared+5968];
	fma.rn.f32 	%f3738, %f21, %f3737, %f3736;
	ld.shared.f32 	%f3739, [_ZZ23Single_head_flash_attenPfS_S_S_jfE8k_shared+5972];
	fma.rn.f32 	%f3740, %f22, %f3739, %f3738;
	ld.shared.f32 	%f3741, [_ZZ23Single_head_flash_attenPfS_S_S_jfE8k_shared+5976];
	fma.rn.f32 	%f3742, %f23, %f3741, %f3740;
	ld.shared.f32 	%f3743, [_ZZ23Single_head_flash_attenPfS_S_S_jfE8k_shared+5980];
	fma.rn.f32 	%f3744, %f24, %f3743, %f3742;
	ld.shared.f32 	%f3745, [_ZZ23Single_head_flash_attenPfS_S_S_jfE8k_shared+5984];
	fma.rn.f32 	%f3746, %f25, %f3745, %f3744;
	ld.shared.f32 	%f3747, [_ZZ23Single_head_flash_attenPfS_S_S_jfE8k_shared+5988];
	fma.rn.f32 	%f3748, %f26, %f3747, %f3746;
	ld.shared.f32 	%f3749, [_ZZ23Single_head_flash_attenPfS_S_S_jfE8k_shared+5992];
	fma.rn.f32 	%f3750, %f27, %f3749, %f3748;
	ld.shared.f32 	%f3751, [_ZZ23Single_head_flash_attenPfS_S_S_jfE8k_shared+5996];
	fma.rn.f32 	%f3752, %f28, %f3751, %f3750;
	ld.shared.f32 	%f3753, [_ZZ23Single_head_flash_attenPfS_S_S_jfE8k_shared+6000];
	fma.rn.f32 	%f3754, %f29, %f3753, %f3752;
	ld.shared.f32 	%f3755, [_ZZ23Single_head_flash_attenPfS_S_S_jfE8k_shared+6004];
	fma.rn.f32 	%f3756, %f30, %f3755, %f3754;
	ld.shared.f32 	%f3757, [_ZZ23Single_head_flash_attenPfS_S_S_jfE8k_shared+6008];
	fma.rn.f32 	%f3758, %f31, %f3757, %f3756;
	ld.shared.f32 	%f3759, [_ZZ23Single_head_flash_attenPfS_S_S_jfE8k_shared+6012];
	fma.rn.f32 	%f3760, %f32, %f3759, %f3758;
	mul.f32 	%f3761, %f9160, %f3760;
	fma.rn.f32 	%f3762, %f3761, 0f3BBB989D, 0f3F000000;
	cvt.sat.f32.f32 	%f3763, %f3762;
	fma.rm.f32 	%f3764, %f3763, %f267, %f266;
	add.f32 	%f3765, %f3764, 0fCB40007F;
	neg.f32 	%f3766, %f3765;
	fma.rn.f32 	%f3767, %f3761, 0f3FB8AA3B, %f3766;
	fma.rn.f32 	%f3768, %f3761, 0f32A57060, %f3767;
	mov.b32 	%r111, %f3764;
	shl.b32 	%r112, %r111, 23;
	mov.b32 	%f3769, %r112;
	ex2.approx.ftz.f32 	%f3770, %f3768;
	mul.f32 	%f3771, %f3770, %f3769;
	add.f32 	%f3772, %f3696, %f3771;
	ld.shared.f32 	%f3773, [_ZZ23Single_head_flash_attenPfS_S_S_jfE8k_shared+6016];
	fma.rn.f32 	%f3774, %f1, %f3773, 0f00000000;
	ld.shared.f32 	%f3775, [_ZZ23Single_head_flash_attenPfS_S_S_jfE8k_shared+6020];
	fma.rn.f32 	%f3776, %f2, %f3775, %f3774;
	ld.shared.f32 	%f3777, [_ZZ23Single_head_flash_attenPfS_S_S_jfE8k_shared+6024];
	fma.rn.f32 	%f3778, %f3, %f3777, %f3776;
	ld.shared.f32 	%f3779, [_ZZ23Single_head_flash_attenPfS_S_S_jfE8k_shared+6028];
	fma.rn.f32 	%f3780, %f4, %f3779, %f3778;
	ld.shared.f32 	%f3781, [_ZZ23Single_head_flash_attenPfS_S_S_jfE8k_shared+6032];
	fma.rn.f32 	%f3782, %f5, %f3781, %f3780;
	ld.shared.f32 	%f3783, [_ZZ23Single_head_flash_attenPfS_S_S_jfE8k_shared+6036];
	fma.rn.f32 	%f3784, %f6, %f3783, %f3782;
	ld.shared.f32 	%f3785, [_ZZ23Single_head_flash_attenPfS_S_S_jfE8k_shared+6040];
	fma.rn.f32 	%f3786, %f7, %f3785, %f3784;
	ld.shared.f32 	%f3787, [_ZZ23Single_head_flash_attenPfS_S_S_jfE8k_shared+6044];
	fma.rn.f32 	%f3788, %f8, %f3787, %f3786;
	ld.shared.f32 	%f3789, [_ZZ23Single_head_flash_attenPfS_S_S_jfE8k_shared+6048];
	fma.rn.f32 	%f3790, %f9, %f3789, %f3788;
	ld.shared.f32 	%f3791, [_ZZ23Single_head_flash_attenPfS_S_S_jfE8k_shared+6052];
	fma.rn.f32 	%f3792, %f10, %f3791, %f3790;
	ld.shared.f32 	%f3793, [_ZZ23Single_head_flash_attenPfS_S_S_jfE8k_shared+6056];
	fma.rn.f32 	%f3794, %f11, %f3793, %f3792;
	ld.shared.f32 	%f3795, [_ZZ23Single_head_flash_attenPfS_S_S_jfE8k_shared+6060];
	fma.rn.f32 	%f3796, %f12, %f3795, %f3794;
	ld.shared.f32 	%f3797, [_ZZ23Single_head_flash_attenPfS_S_S_jfE8k_shared+6064];
	fma.rn.f32 	%f3798, %f13, %f3797, %f3796;
	ld.shared.f32 	%f3799, [_ZZ23Single_head_flash_attenPfS_S_S_jfE8k_shared+6068];
	fma.rn.f32 	%f3800, %f14, %f3799, %f3798;
	ld.shared.f32 	%f3801, [_ZZ23Single_head_flash_attenPfS_S_S_jfE8k_shared+6072];
	fma.rn.f32 	%f3802, %f15, %f3801, %f3800;
	ld.shared.f32 	%f3803, [_ZZ23Single_head_flash_attenPfS_S_S_jfE8k_shared+6076];
	fma.rn.f32 	%f3804, %f16, %f3803, %f3802;
	ld.shared.f32 	%f3805, [_ZZ23Single_head_flash_attenPfS_S_S_jfE8k_shared+6080];
	fma.rn.f32 	%f3806, %f17, %f3805, %f3804;
	ld.shared.f32 	%f3807, [_ZZ23Single_head_flash_attenPfS_S_S_jfE8k_shared+6084];
	fma.rn.f32 	%f3808, %f18, %f3807, %f3806;
	ld.shared.f32 	%f3809, [_ZZ23Single_head_flash_attenPfS_S_S_jfE8k_shared+6088];
	fma.rn.f32 	%f3810, %f19, %f3809, %f3808;
	ld.shared.f32 	%f3811, [_ZZ23Single_head_flash_attenPfS_S_S_jfE8k_shared+6092];
	fma.rn.f32 	%f3812, %f20, %f3811, %f3810;
	ld.shared.f32 	%f3813, [_ZZ23Single_head_flash_attenPfS_S_S_jfE8k_shared+6096];
	fma.rn.f32 	%f3814, %f21, %f3813, %f3812;
	ld.shared.f32 	%f3815, [_ZZ23Single_head_flash_attenPfS_S_S_jfE8k_shared+6100];
	fma.rn.f32 	%f3816, %f22, %f3815, %f3814;
	ld.shared.f32 	%f3817, [_ZZ23Single_head_flash_attenPfS_S_S_jfE8k_shared+6104];
	fma.rn.f32 	%f3818, %f23, %f3817, %f3816;
	ld.shared.f32 	%f3819, [_ZZ23Single_head_flash_attenPfS_S_S_jfE8k_shared+6108];
	fma.rn.f32 	%f3820, %f24, %f3819, %f3818;
	ld.shared.f32 	%f3821, [_ZZ23Single_head_flash_attenPfS_S_S_jfE8k_shared+6112];
	fma.rn.f32 	%f3822, %f25, %f3821, %f3820;
	ld.shared.f32 	%f3823, [_ZZ23Single_head_flash_attenPfS_S_S_jfE8k_shared+6116];
	fma.rn.f32 	%f3824, %f26, %f3823, %f3822;
	ld.shared.f32 	%f3825, [_ZZ23Single_head_flash_attenPfS_S_S_jfE8k_shared+6120];
	fma.rn.f32 	%f3826, %f27, %f3825, %f3824;
	ld.shared.f32 	%f3827, [_ZZ23Single_head_flash_attenPfS_S_S_jfE8k_shared+6124];
	fma.rn.f32 	%f3828, %f28, %f3827, %f3826;
	ld.shared.f32 	%f3829, [_ZZ23Single_head_flash_attenPfS_S_S_jfE8k_shared+6128];
	fma.rn.f32 	%f3830, %f29, %f3829, %f3828;
	ld.shared.f32 	%f3831, [_ZZ23Single_head_flash_attenPfS_S_S_jfE8k_shared+6132];
	fma.rn.f32 	%f3832, %f30, %f3831, %f3830;
	ld.shared.f32 	%f3833, [_ZZ23Single_head_flash_attenPfS_S_S_jfE8k_shared+6136];
	fma.rn.f32 	%f3834, %f31, %f3833, %f3832;
	ld.shared.f32 	%f3835, [_ZZ23Single_head_flash_attenPfS_S_S_jfE8k_shared+6140];
	fma.rn.f32 	%f3836, %f32, %f3835, %f3834;
	mul.f32 	%f3837, %f9160, %f3836;
	fma.rn.f32 	%f3838, %f3837, 0f3BBB989D, 0f3F000000;
	cvt.sat.f32.f32 	%f3839, %f3838;
	fma.rm.f32 	%f3840, %f3839, %f267, %f266;
	add.f32 	%f3841, %f3840, 0fCB40007F;
	neg.f32 	%f3842, %f3841;
	fma.rn.f32 	%f3843, %f3837, 0f3FB8AA3B, %f3842;
	fma.rn.f32 	%f3844, %f3837, 0f32A57060, %f3843;
	mov.b32 	%r113, %f3840;
	shl.b32 	%r114, %r113, 23;
	mov.b32 	%f3845, %r114;
	ex2.approx.ftz.f32 	%f3846, %f3844;
	mul.f32 	%f3847, %f3846, %f3845;
	add.f32 	%f3848, %f3772, %f3847;
	ld.shared.f32 	%f3849, [_ZZ23Single_head_flash_attenPfS_S_S_jfE8k_shared+6144];
	fma.rn.f32 	%f3850, %f1, %f3849, 0f00000000;
	ld.shared.f32 	%f3851, [_ZZ23Single_head_flash_attenPfS_S_S_jfE8k_shared+6148];
	fma.rn.f32 	%f3852, %f2, %f3851, %f3850;
	ld.shared.f32 	%f3853, [_ZZ23Single_head_flash_attenPfS_S_S_jfE8k_shared+6152];
	fma.rn.f32 	%f3854, %f3, %f3853, %f3852;
	ld.shared.f32 	%f3855, [_ZZ23Single_head_flash_attenPfS_S_S_jfE8k_shared+6156];
	fma.rn.f32 	%f3856, %f4, %f3855, %f3854;
	ld.shared.f32 	%f3857, [_ZZ23Single_head_flash_attenPfS_S_S_jfE8k_shared+6160];
	fma.rn.f32 	%f3858, %f5, %f3857, %f3856;
	ld.shared.f32 	%f3859, [_ZZ23Single_head_flash_attenPfS_S_S_jfE8k_shared+6164];
	fma.rn.f32 	%f3860, %f6, %f3859, %f3858;
	ld.shared.f32 	%f3861, [_ZZ23Single_head_flash_attenPfS_S_S_jfE8k_shared+6168];
	fma.rn.f32 	%f3862, %f7, %f3861, %f3860;
	ld.shared.f32 	%f3863, [_ZZ23Single_head_flash_attenPfS_S_S_jfE8k_shared+6172];
	fma.rn.f32 	%f3864, %f8, %f3863, %f3862;
	ld.shared.f32 	%f3865, [_ZZ23Single_head_flash_attenPfS_S_S_jfE8k_shared+6176];
	fma.rn.f32 	%f3866, %f9, %f3865, %f3864;
	ld.shared.f32 	%f3867, [_ZZ23Single_head_flash_attenPfS_S_S_jfE8k_shared+6180];
	fma.rn.f32 	%f3868, %f10, %f3867, %f3866;
	ld.shared.f32 	%f3869, [_ZZ23Single_head_flash_attenPfS_S_S_jfE8k_shared+6184];
	fma.rn.f32 	%f3870, %f11, %f3869, %f3868;
	ld.shared.f32 	%f3871, [_ZZ23Single_head_flash_attenPfS_S_S_jfE8k_shared+6188];
	fma.rn.f32 	%f3872, %f12, %f3871, %f3870;
	ld.shared.f32 	%f3873, [_ZZ23Single_head_flash_attenPfS_S_S_jfE8k_shared+6192];
	fma.rn.f32 	%f3874, %f13, %f3873, %f3872;
	ld.shared.f32 	%f3875, [_ZZ23Single_head_flash_attenPfS_S_S_jfE8k_shared+6196];
	fma.rn.f32 	%f3876, %f14, %f3875, %f3874;
	ld.shared.f32 	%f3877, [_ZZ23Single_head_flash_attenPfS_S_S_jfE8k_shared+6200];
	fma.rn.f32 	%f3878, %f15, %f3877, %f3876;
	ld.shared.f32 	%f3879, [_ZZ23Single_head_flash_attenPfS_S_S_jfE8k_shared+6204];
	fma.rn.f32 	%f3880, %f16, %f3879, %f3878;
	ld.shared.f32 	%f3881, [_ZZ23Single_head_flash_attenPfS_S_S_jfE8k_shared+6208];
	fma.rn.f32 	%f3882, %f17, %f3881, %f3880;
	ld.shared.f32 	%f3883, [_ZZ23Single_head_flash_attenPfS_S_S_jfE8k_shared+6212];
	fma.rn.f32 	%f3884, %f18, %f3883, %f3882;
	ld.shared.f32 	%f3885, [_ZZ23Single_head_flash_attenPfS_S_S_jfE8k_shared+6216];
	fma.rn.f32 	%f3886, %f19, %f3885, %f3884;
	ld.shared.f32 	%f3887, [_ZZ23Single_head_flash_attenPfS_S_S_jfE8k_shared+6220];
	fma.rn.f32 	%f3888, %f20, %f3887, %f3886;
	ld.shared.f32 	%f3889, [_ZZ23Single_head_flash_attenPfS_S_S_jfE8k_shared+6224];
	fma.rn.f32 	%f3890, %f21, %f3889, %f3888;
	ld.shared.f32 	%f3891, [_ZZ23Single_head_flash_attenPfS_S_S_jfE8k_shared+6228];
	fma.rn.f32 	%f3892, %f22, %f3891, %f3890;
	ld.shared.f32 	%f3893, [_ZZ23Single_head_flash_attenPfS_S_S_jfE8k_shared+6232];
	fma.rn.f32 	%f3894, %f23, %f3893, %f3892;
	ld.shared.f32 	%f3895, [_ZZ23Single_head_flash_attenPfS_S_S_jfE8k_shared+6236];
	fma.rn.f32 	%f3896, %f24, %f3895, %f3894;
	ld.shared.f32 	%f3897, [_ZZ23Single_head_flash_attenPfS_S_S_jfE8k_shared+6240];
	fma.rn.f32 	%f3898, %f25, %f3897, %f3896;
	ld.shared.f32 	%f3899, [_ZZ23Single_head_flash_attenPfS_S_S_jfE8k_shared+6244];
	fma.rn.f32 	%f3900, %f26, %f3899, %f3898;
	ld.shared.f32 	%f3901, [_ZZ23Single_head_flash_attenPfS_S_S_jfE8k_shared+6248];
	fma.rn.f32 	%f3902, %f27, %f3901, %f3900;
	ld.shared.f32 	%f3903, [_ZZ23Single_head_flash_attenPfS_S_S_jfE8k_shared+6252];
	fma.rn.f32 	%f3904, %f28, %f3903, %f3902;
	ld.shared.f32 	%f3905, [_ZZ23Single_head_flash_attenPfS_S_S_jfE8k_shared+6256];
	fma.rn.f32 	%f3906, %f29, %f3905, %f3904;
	ld.shared.f32 	%f3907, [_ZZ23Single_head_flash_attenPfS_S_S_jfE8k_shared+6260];
	fma.rn.f32 	%f3908, %f30, %f3907, %f3906;
	ld.shared.f32 	%f3909, [_ZZ23Single_head_flash_attenPfS_S_S_jfE8k_shared+6264];
	fma.rn.f32 	%f3910, %f31, %f3909, %f3908;
	ld.shared.f32 	%f3911, [_ZZ23Single_head_flash_attenPfS_S_S_jfE8k_shared+6268];
	fma.rn.f32 	%f3912, %f32, %f3911, %f3910;
	mul.f32 	%f3913, %f9160, %f3912;
	fma.rn.f32 	%f3914, %f3913, 0f3BBB989D, 0f3F000000;
	cvt.sat.f32.f32 	%f3915, %f3914;
	fma.rm.f32 	%f3916, %f3915, %f267, %f266;
	add.f32 	%f3917, %f3916, 0fCB40007F;
	neg.f32 	%f3918, %f3917;
	fma.rn.f32 	%f3919, %f3913, 0f3FB8AA3B, %f3918;
	fma.rn.f32 	%f3920, %f3913, 0f32A57060, %f3919;
	mov.b32 	%r115, %f3916;
	shl.b32 	%r116, %r115, 23;
	mov.b32 	%f3921, %r116;
	ex2.approx.ftz.f32 	%f3922, %f3920;
	mul.f32 	%f3923, %f3922, %f3921;
	add.f32 	%f3924, %f3848, %f3923;
	ld.shared.f32 	%f3925, [_ZZ23Single_head_flash_attenPfS_S_S_jfE8k_shared+6272];
	fma.rn.f32 	%f3926, %f1, %f3925, 0f00000000;
	ld.shared.f32 	%f3927, [_ZZ23Single_head_flash_attenPfS_S_S_jfE8k_shared+6276];
	fma.rn.f32 	%f3928, %f2, %f3927, %f3926;
	ld.shared.f32 	%f3929, [_ZZ23Single_head_flash_attenPfS_S_S_jfE8k_shared+6280];
	fma.rn.f32 	%f3930, %f3, %f3929, %f3928;
	ld.shared.f32 	%f3931, [_ZZ23Single_head_flash_attenPfS_S_S_jfE8k_shared+6284];
	fma.rn.f32 	%f3932, %f4, %f3931, %f3930;
	ld.shared.f32 	%f3933, [_ZZ23Single_head_flash_attenPfS_S_S_jfE8k_shared+6288];
	fma.rn.f32 	%f3934, %f5, %f3933, %f3932;
	ld.shared.f32 	%f3935, [_ZZ23Single_head_flash_attenPfS_S_S_jfE8k_shared+6292];
	fma.rn.f32 	%f3936, %f6, %f3935, %f3934;
	ld.shared.f32 	%f3937, [_ZZ23Single_head_flash_attenPfS_S_S_jfE8k_shared+6296];
	fma.rn.f32 	%f3938, %f7, %f3937, %f3936;
	ld.shared.f32 	%f3939, [_ZZ23Single_head_flash_attenPfS_S_S_jfE8k_shared+6300];
	fma.rn.f32 	%f3940, %f8, %f3939, %f3938;
	ld.shared.f32 	%f3941, [_ZZ23Single_head_flash_attenPfS_S_S_jfE8k_shared+6304];
	fma.rn.f32 	%f3942, %f9, %f3941, %f3940;
	ld.shared.f32 	%f3943, [_ZZ23Single_head_flash_attenPfS_S_S_jfE8k_shared+6308];
	fma.rn.f32 	%f3944, %f10, %f3943, %f3942;
	ld.shared.f32 	%f3945, [_ZZ23Single_head_flash_attenPfS_S_S_jfE8k_shared+6312];
	fma.rn.f32 	%f3946, %f11, %f3945, %f3944;
	ld.shared.f32 	%f3947, [_ZZ23Single_head_flash_attenPfS_S_S_jfE8k_shared+6316];
	fma.rn.f32 	%f3948, %f12, %f3947, %f3946;
	ld.shared.f32 	%f3949, [_ZZ23Single_head_flash_attenPfS_S_S_jfE8k_shared+6320];
	fma.rn.f32 	%f3950, %f13, %f3949, %f3948;
	ld.shared.f32 	%f3951, [_ZZ23Single_head_flash_attenPfS_S_S_jfE8k_shared+6324];
	fma.rn.f32 	%f3952, %f14, %f3951, %f3950;
	ld.shared.f32 	%f3953, [_ZZ23Single_head_flash_attenPfS_S_S_jfE8k_shared+6328];
	fma.rn.f32 	%f3954, %f15, %f3953, %f3952;
	ld.shared.f32 	%f3955, [_ZZ23Single_head_flash_attenPfS_S_S_jfE8k_shared+6332];
	fma.rn.f32 	%f3956, %f16, %f3955, %f3954;
	ld.shared.f32 	%f3957, [_ZZ23Single_head_flash_attenPfS_S_S_jfE8k_shared+6336];
	fma.rn.f32 	%f3958, %f17, %f3957, %f3956;
	ld.shared.f32 	%f3959, [_ZZ23Single_head_flash_attenPfS_S_S_jfE8k_shared+6340];
	fma.rn.f32 	%f3960, %f18, %f3959, %f3958;
	ld.shared.f32 	%f3961, [_ZZ23Single_head_flash_attenPfS_S_S_jfE8k_shared+6344];
	fma.rn.f32 	%f3962, %f19, %f3961, %f3960;
	ld.shared.f32 	%f3963, [_ZZ23Single_head_flash_attenPfS_S_S_jfE8k_shared+6348];
	fma.rn.f32 	%f3964, %f20, %f3963, %f3962;
	ld.shared.f32 	%f3965, [_ZZ23Single_head_flash_attenPfS_S_S_jfE8k_shared+6352];
	fma.rn.f32 	%f3966, %f21, %f3965, %f3964;
	ld.shared.f32 	%f3967, [_ZZ23Single_head_flash_attenPfS_S_S_jfE8k_shared+6356];
	fma.rn.f32 	%f3968, %f22, %f3967, %f3966;
	ld.shared.f32 	%f3969, [_ZZ23Single_head_flash_attenPfS_S_S_jfE8k_shared+6360];
	fma.rn.f32 	%f3970, %f23, %f3969, %f3968;
	ld.shared.f32 	%f3971, [_ZZ23Single_head_flash_attenPfS_S_S_jfE8k_shared+6364];
	fma.rn.f32 	%f3972, %f24, %f3971, %f3970;
	ld.shared.f32 	%f3973, [_ZZ23Single_head_flash_attenPfS_S_S_jfE8k_shared+6368];
	fma.rn.f32 	%f3974, %f25, %f3973, %f3972;
	ld.shared.f32 	%f3975, [_ZZ23Single_head_flash_attenPfS_S_S_jfE8k_shared+6372];
	fma.rn.f32 	%f3976, %f26, %f3975, %f3974;
	ld.shared.f32 	%f3977, [_ZZ23Single_head_flash_attenPfS_S_S_jfE8k_shared+6376];
	fma.rn.f32 	%f3978, %f27, %f3977, %f3976;
	ld.shared.f32 	%f3979, [_ZZ23Single_head_flash_attenPfS_S_S_jfE8k_shared+6380];
	fma.rn.f32 	%f3980, %f28, %f3979, %f3978;
	ld.shared.f32 	%f3981, [_ZZ23Single_head_flash_attenPfS_S_S_jfE8k_shared+6384];
	fma.rn.f32 	%f3982, %f29, %f3981, %f3980;
	ld.shared.f32 	%f3983, [_ZZ23Single_head_flash_attenPfS_S_S_jfE8k_shared+6388];
	fma.rn.f32 	%f3984, %f30, %f3983, %f3982;
	ld.shared.f32 	%f3985, [_ZZ23Single_head_flash_attenPfS_S_S_jfE8k_shared+6392];
	fma.rn.f32 	%f3986, %f31, %f3985, %f3984;
	ld.shared.f32 	%f3987, [_ZZ23Single_head_flash_attenPfS_S_S_jfE8k_shared+6396];
	fma.rn.f32 	%f3988, %f32, %f3987, %f3986;
	mul.f32 	%f3989, %f9160, %f3988;
	fma.rn.f32 	%f3990, %f3989, 0f3BBB989D, 0f3F000000;
	cvt.sat.f32.f32 	%f3991, %f3990;
	fma.rm.f32 	%f3992, %f3991, %f267, %f266;
	add.f32 	%f3993, %f3992, 0fCB40007F;
	neg.f32 	%f3994, %f3993;
	fma.rn.f32 	%f3995, %f3989, 0f3FB8AA3B, %f3994;
	fma.rn.f32 	%f3996, %f3989, 0f32A57060, %f3995;
	mov.b32 	%r117, %f3992;
	shl.b32 	%r118, %r117, 23;
	mov.b32 	%f3997, %r118;
	ex2.approx.ftz.f32 	%f3998, %f3996;
	mul.f32 	%f3999, %f3998, %f3997;
	add.f32 	%f4000, %f3924, %f3999;
	ld.shared.f32 	%f4001, [_ZZ23Single_head_flash_attenPfS_S_S_jfE8k_shared+6400];
	fma.rn.f32 	%f4002, %f1, %f4001, 0f00000000;
	ld.shared.f32 	%f4003, [_ZZ23Single_head_flash_attenPfS_S_S_jfE8k_shared+6404];
	fma.rn.f32 	%f4004, %f2, %f4003, %f4002;
	ld.shared.f32 	%f4005, [_ZZ23Single_head_flash_attenPfS_S_S_jfE8k_shared+6408];
	fma.rn.f32 	%f4006, %f3, %f4005, %f4004;
	ld.shared.f32 	%f4007, [_ZZ23Single_head_flash_attenPfS_S_S_jfE8k_shared+6412];
	fma.rn.f32 	%f4008, %f4, %f4007, %f4006;
	ld.shared.f32 	%f4009, [_ZZ23Single_head_flash_attenPfS_S_S_jfE8k_shared+6416];
	fma.rn.f32 	%f4010, %f5, %f4009, %f4008;
	ld.shared.f32 	%f4011, [_ZZ23Single_head_flash_attenPfS_S_S_jfE8k_shared+6420];
	fma.rn.f32 	%f4012, %f6, %f4011, %f4010;
	ld.shared.f32 	%f4013, [_ZZ23Single_head_flash_attenPfS_S_S_jfE8k_shared+6424];
	fma.rn.f32 	%f4014, %f7, %f4013, %f4012;
	ld.shared.f32 	%f4015, [_ZZ23Single_head_flash_attenPfS_S_S_jfE8k_shared+6428];
	fma.rn.f32 	%f4016, %f8, %f4015, %f4014;
	ld.shared.f32 	%f4017, [_ZZ23Single_head_flash_attenPfS_S_S_jfE8k_shared+6432];
	fma.rn.f32 	%f4018, %f9, %f4017, %f4016;
	ld.shared.f32 	%f4019, [_ZZ23Single_head_flash_attenPfS_S_S_jfE8k_shared+6436];
	fma.rn.f32 	%f4020, %f10, %f4019, %f4018;
	ld.shared.f32 	%f4021, [_ZZ23Single_head_flash_attenPfS_S_S_jfE8k_shared+6440];
	fma.rn.f32 	%f4022, %f11, %f4021, %f4020;
	ld.shared.f32 	%f4023, [_ZZ23Single_head_flash_attenPfS_S_S_jfE8k_shared+6444];
	fma.rn.f32 	%f4024, %f12, %f4023, %f4022;
	ld.shared.f32 	%f4025, [_ZZ23Single_head_flash_attenPfS_S_S_jfE8k_shared+6448];
	fma.rn.f32 	%f4026, %f13, %f4025, %f4024;
	ld.shared.f32 	%f4027, [_ZZ23Single_head_flash_attenPfS_S_S_jfE8k_shared+6452];
	fma.rn.f32 	%f4028, %f14, %f4027, %f4026;
	ld.shared.f32 	%f4029, [_ZZ23Single_head_flash_attenPfS_S_S_jfE8k_shared+6456];
	fma.rn.f32 	%f4030, %f15, %f4029, %f4028;
	ld.shared.f32 	%f4031, [_ZZ23Single_head_flash_attenPfS_S_S_jfE8k_shared+6460];
	fma.rn.f32 	%f4032, %f16, %f4031, %f4030;
	ld.shared.f32 	%f4033, [_ZZ23Single_head_flash_attenPfS_S_S_jfE8k_shared+6464];
	fma.rn.f32 	%f4034, %f17, %f4033, %f4032;
	ld.shared.f32 	%f4035, [_ZZ23Single_head_flash_attenPfS_S_S_jfE8k_shared+6468];
	fma.rn.f32 	%f4036, %f18, %f4035, %f4034;
	ld.shared.f32 	%f4037, [_ZZ23Single_head_flash_attenPfS_S_S_jfE8k_shared+6472];
	fma.rn.f32 	%f4038, %f19, %f4037, %f4036;
	ld.shared.f32 	%f4039, [_ZZ23Single_head_flash_attenPfS_S_S_jfE8k_shared+6476];
	fma.rn.f32 	%f4040, %f20, %f4039, %f4038;
	ld.shared.f32 	%f4041, [_ZZ23Single_head_flash_attenPfS_S_S_jfE8k_shared+6480];
	fma.rn.f32 	%f4042, %f21, %f4041, %f4040;
	ld.shared.f32 	%f4043, [_ZZ23Single_head_flash_attenPfS_S_S_jfE8k_shared+6484];
	fma.rn.f32 	%f4044, %f22, %f4043, %f4042;
	ld.shared.f32 	%f4045, [_ZZ23Single_head_flash_attenPfS_S_S_jfE8k_shared+6488];
	fma.rn.f32 	%f4046, %f23, %f4045, %f4044;
	ld.shared.f32 	%f4047, [_ZZ23Single_head_flash_attenPfS_S_S_jfE8k_shared+6492];
	fma.rn.f32 	%f4048, %f24, %f4047, %f4046;
	ld.shared.f32 	%f4049, [_ZZ23Single_head_flash_attenPfS_S_S_jfE8k_shared+6496];
	fma.rn.f32 	%f4050, %f25, %f4049, %f4048;
	ld.shared.f32 	%f4051, [_ZZ23Single_head_flash_attenPfS_S_S_jfE8k_shared+6500];
	fma.rn.f32 	%f4052, %f26, %f4051, %f4050;
	ld.shared.f32 	%f4053, [_ZZ23Single_head_flash_attenPfS_S_S_jfE8k_shared+6504];
	fma.rn.f32 	%f4054, %f27, %f4053, %f4052;
	ld.shared.f32 	%f4055, [_ZZ23Single_head_flash_attenPfS_S_S_jfE8k_shared+6508];
	fma.rn.f32 	%f4056, %f28, %f4055, %f4054;
	ld.shared.f32 	%f4057, [_ZZ23Single_head_flash_attenPfS_S_S_jfE8k_shared+6512];
	fma.rn.f32 	%f4058, %f29, %f4057, %f4056;
	ld.shared.f32 	%f4059, [_ZZ23Single_head_flash_attenPfS_S_S_jfE8k_shared+6516];
	fma.rn.f32 	%f4060, %f30, %f4059, %f4058;
	ld.shared.f32 	%f4061, [_ZZ23Single_head_flash_attenPfS_S_S_jfE8k_shared+6520];
	fma.rn.f32 	%f4062, %f31, %f4061, %f4060;
	ld.shared.f32 	%f4063, [_ZZ23Single_head_flash_attenPfS_S_S_jfE8k_shared+6524];
	fma.rn.f32 	%f4064, %f32, %f4063, %f4062;
	mul.f32 	%f4065, %f9160, %f4064;
	fma.rn.f32 	%f4066, %f4065, 0f3BBB989D, 0f3F000000;
	cvt.sat.f32.f32 	%f4067, %f4066;
	fma.rm.f32 	%f4068, %f4067, %f267, %f266;
	add.f32 	%f4069, %f4068, 0fCB40007F;
	neg.f32 	%f4070, %f4069;
	fma.rn.f32 	%f4071, %f4065, 0f3FB8AA3B, %f4070;
	fma.rn.f32 	%f4072, %f4065, 0f32A57060, %f4071;
	mov.b32 	%r119, %f4068;
	shl.b32 	%r120, %r119, 23;
	mov.b32 	%f4073, %r120;
	ex2.approx.ftz.f32 	%f4074, %f4072;
	mul.f32 	%f4075, %f4074, %f4073;
	add.f32 	%f4076, %f4000, %f4075;
	ld.shared.f32 	%f4077, [_ZZ23Single_head_flash_attenPfS_S_S_jfE8k_shared+6528];
	fma.rn.f32 	%f4078, %f1, %f4077, 0f00000000;
	ld.shared.f32 	%f4079, [_ZZ23Single_head_flash_attenPfS_S_S_jfE8k_shared+6532];
	fma.rn.f32 	%f4080, %f2, %f4079, %f4078;
	ld.shared.f32 	%f4081, [_ZZ23Single_head_flash_attenPfS_S_S_jfE8k_shared+6536];
	fma.rn.f32 	%f4082, %f3, %f4081, %f4080;
	ld.shared.f32 	%f4083, [_ZZ23Single_head_flash_attenPfS_S_S_jfE8k_shared+6540];
	fma.rn.f32 	%f4084, %f4, %f4083, %f4082;
	ld.shared.f32 	%f4085, [_ZZ23Single_head_flash_attenPfS_S_S_jfE8k_shared+6544];
	fma.rn.f32 	%f4086, %f5, %f4085, %f4084;
	ld.shared.f32 	%f4087, [_ZZ23Single_head_flash_attenPfS_S_S_jfE8k_shared+6548];
	fma.rn.f32 	%f4088, %f6, %f4087, %f4086;
	ld.shared.f32 	%f4089, [_ZZ23Single_head_flash_attenPfS_S_S_jfE8k_shared+6552];
	fma.rn.f32 	%f4090, %f7, %f4089, %f4088;
	ld.shared.f32 	%f4091, [_ZZ23Single_head_flash_attenPfS_S_S_jfE8k_shared+6556];
	fma.rn.f32 	%f4092, %f8, %f4091, %f4090;
	ld.shared.f32 	%f4093, [_ZZ23Single_head_flash_attenPfS_S_S_jfE8k_shared+6560];
	fma.rn.f32 	%f4094, %f9, %f4093, %f4092;
	ld.shared.f32 	%f4095, [_ZZ23Single_head_flash_attenPfS_S_S_jfE8k_shared+6564];
	fma.rn.f32 	%f4096, %f10, %f4095, %f4094;
	ld.shared.f32 	%f4097, [_ZZ23Single_head_flash_attenPfS_S_S_jfE8k_shared+6568];
	fma.rn.f32 	%f4098, %f11, %f4097, %f4096;
	ld.shared.f32 	%f4099, [_ZZ23Single_head_flash_attenPfS_S_S_jfE8k_shared+6572];
	fma.rn.f32 	%f4100, %f12, %f4099, %f4098;
	ld.shared.f32 	%f4101, [_ZZ23Single_head_flash_attenPfS_S_S_jfE8k_shared+6576];
	fma.rn.f32 	%f4102, %f13, %f4101, %f4100;
	ld.shared.f32 	%f4103, [_ZZ23Single_head_flash_attenPfS_S_S_jfE8k_shared+6580];
	fma.rn.f32 	%f4104, %f14, %f4103, %f4102;
	ld.shared.f32 	%f4105, [_ZZ23Single_head_flash_attenPfS_S_S_jfE8k_shared+6584];
	fma.rn.f32 	%f4106, %f15, %f4105, %f4104;
	ld.shared.f32 	%f4107, [_ZZ23Single_head_flash_attenPfS_S_S_jfE8k_shared+6588];
	fma.rn.f32 	%f4108, %f16, %f4107, %f4106;
	ld.shared.f32 	%f4109, [_ZZ23Single_head_flash_attenPfS_S_S_jfE8k_shared+6592];
	fma.rn.f32 	%f4110, %f17, %f4109, %f4108;
	ld.shared.f32 	%f4111, [_ZZ23Single_head_flash_attenPfS_S_S_jfE8k_shared+6596];
	fma.rn.f32 	%f4112, %f18, %f4111, %f4110;
	ld.shared.f32 	%f4113, [_ZZ23Single_head_flash_attenPfS_S_S_jfE8k_shared+6600];
	fma.rn.f32 	%f4114, %f19, %f4113, %f4112;
	ld.shared.f32 	%f4115, [_ZZ23Single_head_flash_attenPfS_S_S_jfE8k_shared+6604];
	fma.rn.f32 	%f4116, %f20, %f4115, %f4114;
	ld.shared.f32 	%f4117, [_ZZ23Single_head_flash_attenPfS_S_S_jfE8k_shared+6608];
	fma.rn.f32 	%f4118, %f21, %f4117, %f4116;
	ld.shared.f32 	%f4119, [_ZZ23Single_head_flash_attenPfS_S_S_jfE8k_shared+6612];
	fma.rn.f32 	%f4120, %f22, %f4119, %f4118;
	ld.shared.f32 	%f4121, [_ZZ23Single_head_flash_attenPfS_S_S_jfE8k_shared+6616];
	fma.rn.f32 	%f4122, %f23, %f4121, %f4120;
	ld.shared.f32 	%f4123, [_ZZ23Single_head_flash_attenPfS_S_S_jfE8k_shared+6620];
	fma.rn.f32 	%f4124, %f24, %f4123, %f4122;
	ld.shared.f32 	%f4125, [_ZZ23Single_head_flash_attenPfS_S_S_jfE8k_shared+6624];
	fma.rn.f32 	%f4126, %f25, %f4125, %f4124;
	ld.shared.f32 	%f4127, [_ZZ23Single_head_flash_attenPfS_S_S_jfE8k_shared+6628];
	fma.rn.f32 	%f4128, %f26, %f4127, %f4126;
	ld.shared.f32 	%f4129, [_ZZ23Single_head_flash_attenPfS_S_S_jfE8k_shared+6632];
	fma.rn.f32 	%f4130, %f27, %f4129, %f4128;
	ld.shared.f32 	%f4131, [_ZZ23Single_head_flash_attenPfS_S_S_jfE8k_shared+6636];
	fma.rn.f32 	%f4132, %f28, %f4131, %f4130;
	ld.shared.f32 	%f4133, [_ZZ23Single_head_flash_attenPfS_S_S_jfE8k_shared+6640];
	fma.rn.f32 	%f4134, %f29, %f4133, %f4132;
	ld.shared.f32 	%f4135, [_ZZ23Single_head_flash_attenPfS_S_S_jfE8k_shared+6644];
	fma.rn.f32 	%f4136, %f30, %f4135, %f4134;
	ld.shared.f32 	%f4137, [_ZZ23Single_head_flash_attenPfS_S_S_jfE8k_shared+6648];
	fma.rn.f32 	%f4138, %f31, %f4137, %f4136;
	ld.shared.f32 	%f4139, [_ZZ23Single_head_flash_attenPfS_S_S_jfE8k_shared+6652];
	fma.rn.f32 	%f4140, %f32, %f4139, %f4138;
	mul.f32 	%f4141, %f9160, %f4140;
	fma.rn.f32 	%f4142, %f4141, 0f3BBB989D, 0f3F000000;
	cvt.sat.f32.f32 	%f4143, %f4142;
	fma.rm.f32 	%f4144, %f4143, %f267, %f266;
	add.f32 	%f4145, %f4144, 0fCB40007F;
	neg.f32 	%f4146, %f4145;
	fma.rn.f32 	%f4147, %f4141, 0f3FB8AA3B, %f4146;
	fma.rn.f32 	%f4148, %f4141, 0f32A57060, %f4147;
	mov.b32 	%r121, %f4144;
	shl.b32 	%r122, %r121, 23;
	mov.b32 	%f4149, %r122;
	ex2.approx.ftz.f32 	%f4150, %f4148;
	mul.f32 	%f4151, %f4150, %f4149;
	add.f32 	%f4152, %f4076, %f4151;
	ld.shared.f32 	%f4153, [_ZZ23Single_head_flash_attenPfS_S_S_jfE8k_shared+6656];
	fma.rn.f32 	%f4154, %f1, %f4153, 0f00000000;
	ld.shared.f32 	%f4155, [_ZZ23Single_head_flash_attenPfS_S_S_jfE8k_shared+6660];
	fma.rn.f32 	%f4156, %f2, %f4155, %f4154;
	ld.shared.f32 	%f4157, [_ZZ23Single_head_flash_attenPfS_S_S_jfE8k_shared+6664];
	fma.rn.f32 	%f4158, %f3, %f4157, %f4156;
	ld.shared.f32 	%f4159, [_ZZ23Single_head_flash_attenPfS_S_S_jfE8k_shared+6668];
	fma.rn.f32 	%f4160, %f4, %f4159, %f4158;
	ld.shared.f32 	%f4161, [_ZZ23Single_head_flash_attenPfS_S_S_jfE8k_shared+6672];
	fma.rn.f32 	%f4162, %f5, %f4161, %f4160;
	ld.shared.f32 	%f4163, [_ZZ23Single_head_flash_attenPfS_S_S_jfE8k_shared+6676];
	fma.rn.f32 	%f4164, %f6, %f4163, %f4162;
	ld.shared.f32 	%f4165, [_ZZ23Single_head_flash_attenPfS_S_S_jfE8k_shared+6680];
	fma.rn.f32 	%f4166, %f7, %f4165, %f4164;
	ld.shared.f32 	%f4167, [_ZZ23Single_head_flash_attenPfS_S_S_jfE8k_shared+6684];
	fma.rn.f32 	%f4168, %f8, %f4167, %f4166;
	ld.shared.f32 	%f4169, [_ZZ23Single_head_flash_attenPfS_S_S_jfE8k_shared+6688];
	fma.rn.f32 	%f4170, %f9, %f4169, %f4168;
	ld.shared.f32 	%f4171, [_ZZ23Single_head_flash_attenPfS_S_S_jfE8k_shared+6692];
	fma.rn.f32 	%f4172, %f10, %f4171, %f4170;
	ld.shared.f32 	%f4173, [_ZZ23Single_head_flash_attenPfS_S_S_jfE8k_shared+6696];
	fma.rn.f32 	%f4174, %f11, %f4173, %f4172;
	ld.shared.f32 	%f4175, [_ZZ23Single_head_flash_attenPfS_S_S_jfE8k_shared+6700];
	fma.rn.f32 	%f4176, %f12, %f4175, %f4174;
	ld.shared.f32 	%f4177, [_ZZ23Single_head_flash_attenPfS_S_S_jfE8k_shared+6704];
	fma.rn.f32 	%f4178, %f13, %f4177, %f4176;
	ld.shared.f32 	%f4179, [_ZZ23Single_head_flash_attenPfS_S_S_jfE8k_shared+6708];
	fma.rn.f32 	%f4180, %f14, %f4179, %f4178;
	ld.shared.f32 	%f4181, [_ZZ23Single_head_flash_attenPfS_S_S_jfE8k_shared+6712];
	fma.rn.f32 	%f4182, %f15, %f4181, %f4180;
	ld.shared.f32 	%f4183, [_ZZ23Single_head_flash_attenPfS_S_S_jfE8k_shared+6716];
	fma.rn.f32 	%f4184, %f16, %f4183, %f4182;
	ld.shared.f32 	%f4185, [_ZZ23Single_head_flash_attenPfS_S_S_jfE8k_shared+6720];
	fma.rn.f32 	%f4186, %f17, %f4185, %f4184;
	ld.shared.f32 	%f4187, [_ZZ23Single_head_flash_attenPfS_S_S_jfE8k_shared+6724];
	fma.rn.f32 	%f4188, %f18, %f4187, %f4186;
	ld.shared.f32 	%f4189, [_ZZ23Single_head_flash_attenPfS_S_S_jfE8k_shared+6728];
	fma.rn.f32 	%f4190, %f19, %f4189, %f4188;
	ld.shared.f32 	%f4191, [_ZZ23Single_head_flash_attenPfS_S_S_jfE8k_shared+6732];
	fma.rn.f32 	%f4192, %f20, %f4191, %f4190;
	ld.shared.f32 	%f4193, [_ZZ23Single_head_flash_attenPfS_S_S_jfE8k_shared+6736];
	fma.rn.f32 	%f4194, %f21, %f4193, %f4192;
	ld.shared.f32 	%f4195, [_ZZ23Single_head_flash_attenPfS_S_S_jfE8k_shared+6740];
	fma.rn.f32 	%f4196, %f22, %f4195, %f4194;
	ld.shared.f32 	%f4197, [_ZZ23Single_head_flash_attenPfS_S_S_jfE8k_shared+6744];
	fma.rn.f32 	%f4198, %f23, %f4197, %f4196;
	ld.shared.f32 	%f4199, [_ZZ23Single_head_flash_attenPfS_S_S_jfE8k_shared+6748];
	fma.rn.f32 	%f4200, %f24, %f4199, %f4198;
	ld.shared.f32 	%f4201, [_ZZ23Single_head_flash_attenPfS_S_S_jfE8k_shared+6752];
	fma.rn.f32 	%f4202, %f25, %f4201, %f4200;
	ld.shared.f32 	%f4203, [_ZZ23Single_head_flash_attenPfS_S_S_jfE8k_shared+6756];
	fma.rn.f32 	%f4204, %f26, %f4203, %f4202;
	ld.shared.f32 	%f4205, [_ZZ23Single_head_flash_attenPfS_S_S_jfE8k_shared+6760];
	fma.rn.f32 	%f4206, %f27, %f4205, %f4204;
	ld.shared.f32 	%f4207, [_ZZ23Single_head_flash_attenPfS_S_S_jfE8k_shared+6764];
	fma.rn.f32 	%f4208, %f28, %f4207, %f4206;
	ld.shared.f32 	%f4209, [_ZZ23Single_head_flash_attenPfS_S_S_jfE8k_shared+6768];
	fma.rn.f32 	%f4210, %f29, %f4209, %f4208;
	ld.shared.f32 	%f4211, [_ZZ23Single_head_flash_attenPfS_S_S_jfE8k_shared+6772];
	fma.rn.f32 	%f4212, %f30, %f4211, %f4210;
	ld.shared.f32 	%f4213, [_ZZ23Single_head_flash_attenPfS_S_S_jfE8k_shared+6776];
	fma.rn.f32 	%f4214, %f31, %f4213, %f4212;
	ld.shared.f32 	%f4215, [_ZZ23Single_head_flash_attenPfS_S_S_jfE8k_shared+6780];
	fma.rn.f32 	%f4216, %f32, %f4215, %f4214;
	mul.f32 	%f4217, %f9160, %f4216;
	fma.rn.f32 	%f4218, %f4217, 0f3BBB989D, 0f3F000000;
	cvt.sat.f32.f32 	%f4219, %f4218;
	fma.rm.f32 	%f4220, %f4219, %f267, %f266;
	add.f32 	%f4221, %f4220, 0fCB40007F;
	neg.f32 	%f4222, %f4221;
	fma.rn.f32 	%f4223, %f4217, 0f3FB8AA3B, %f4222;
	fma.rn.f32 	%f4224, %f4217, 0f32A57060, %f4223;
	mov.b32 	%r123, %f4220;
	shl.b32 	%r124, %r123, 23;
	mov.b32 	%f4225, %r124;
	ex2.approx.ftz.f32 	%f4226, %f4224;
	mul.f32 	%f4227, %f4226, %f4225;
	add.f32 	%f4228, %f4152, %f4227;
	ld.shared.f32 	%f4229, [_ZZ23Single_head_flash_attenPfS_S_S_jfE8k_shared+6784];
	fma.rn.f32 	%f4230, %f1, %f4229, 0f00000000;
	ld.shared.f32 	%f4231, [_ZZ23Single_head_flash_attenPfS_S_S_jfE8k_shared+6788];
	fma.rn.f32 	%f4232, %f2, %f4231, %f4230;
	ld.shared.f32 	%f4233, [_ZZ23Single_head_flash_attenPfS_S_S_jfE8k_shared+6792];
	fma.rn.f32 	%f4234, %f3, %f4233, %f4232;
	ld.shared.f32 	%f4235, [_ZZ23Single_head_flash_attenPfS_S_S_jfE8k_shared+6796];
	fma.rn.f32 	%f4236, %f4, %f4235, %f4234;
	ld.shared.f32 	%f4237, [_ZZ23Single_head_flash_attenPfS_S_S_jfE8k_shared+6800];
	fma.rn.f32 	%f4238, %f5, %f4237, %f4236;
	ld.shared.f32 	%f4239, [_ZZ23Single_head_flash_attenPfS_S_S_jfE8k_shared+6804];
	fma.rn.f32 	%f4240, %f6, %f4239, %f4238;
	ld.shared.f32 	%f4241, [_ZZ23Single_head_flash_attenPfS_S_S_jfE8k_shared+6808];
	fma.rn.f32 	%f4242, %f7, %f4241, %f4240;
	ld.shared.f32 	%f4243, [_ZZ23Single_head_flash_attenPfS_S_S_jfE8k_shared+6812];
	fma.rn.f32 	%f4244, %f8, %f4243, %f4242;
	ld.shared.f32 	%f4245, [_ZZ23Single_head_flash_attenPfS_S_S_jfE8k_shared+6816];
	fma.rn.f32 	%f4246, %f9, %f4245, %f4244;
	ld.shared.f32 	%f4247, [_ZZ23Single_head_flash_attenPfS_S_S_jfE8k_shared+6820];
	fma.rn.f32 	%f4248, %f10, %f4247, %f4246;
	ld.shared.f32 	%f4249, [_ZZ23Single_head_flash_attenPfS_S_S_jfE8k_shared+6824];
	fma.rn.f32 	%f4250, %f11, %f4249, %f4248;
	ld.shared.f32 	%f4251, [_ZZ23Single_head_flash_attenPfS_S_S_jfE8k_shared+6828];
	fma.rn.f32 	%f4252, %f12, %f4251, %f4250;
	ld.shared.f32 	%f4253, [_ZZ23Single_head_flash_attenPfS_S_S_jfE8k_shared+6832];
	fma.rn.f32 	%f4254, %f13, %f4253, %f4252;
	ld.shared.f32 	%f4255, [_ZZ23Single_head_flash_attenPfS_S_S_jfE8k_shared+6836];
	fma.rn.f32 	%f4256, %f14, %f4255, %f4254;
	ld.shared.f32 	%f4257, [_ZZ23Single_head_flash_attenPfS_S_S_jfE8k_shared+6840];
	fma.rn.f32 	%f4258, %f15, %f4257, %f4256;
	ld.shared.f32 	%f4259, [_ZZ23Single_head_flash_attenPfS_S_S_jfE8k_shared+6844];
	fma.rn.f32 	%f4260, %f16, %f4259, %f4258;
	ld.shared.f32 	%f4261, [_ZZ23Single_head_flash_attenPfS_S_S_jfE8k_shared+6848];
	fma.rn.f32 	%f4262, %f17, %f4261, %f4260;
	ld.shared.f32 	%f4263, [_ZZ23Single_head_flash_attenPfS_S_S_jfE8k_shared+6852];
	fma.rn.f32 	%f4264, %f18, %f4263, %f4262;
	ld.shared.f32 	%f4265, [_ZZ23Single_head_flash_attenPfS_S_S_jfE8k_shared+6856];
	fma.rn.f32 	%f4266, %f19, %f4265, %f4264;
	ld.shared.f32 	%f4267, [_ZZ23Single_head_flash_attenPfS_S_S_jfE8k_shared+6860];
	fma.rn.f32 	%f4268, %f20, %f4267, %f4266;
	ld.shared.f32 	%f4269, [_ZZ23Single_head_flash_attenPfS_S_S_jfE8k_shared+6864];
	fma.rn.f32 	%f4270, %f21, %f4269, %f4268;
	ld.shared.f32 	%f4271, [_ZZ23Single_head_flash_attenPfS_S_S_jfE8k_shared+6868];
	fma.rn.f32 	%f4272, %f22, %f4271, %f4270;
	ld.shared.f32 	%f4273, [_ZZ23Single_head_flash_attenPfS_S_S_jfE8k_shared+6872];
	fma.rn.f32 	%f4274, %f23, %f4273, %f4272;
	ld.shared.f32 	%f4275, [_ZZ23Single_head_flash_attenPfS_S_S_jfE8k_shared+6876];
	fma.rn.f32 	%f4276, %f24, %f4275, %f4274;
	ld.shared.f32 	%f4277, [_ZZ23Single_head_flash_attenPfS_S_S_jfE8k_shared+6880];
	fma.rn.f32 	%f4278, %f25, %f4277, %f4276;
	ld.shared.f32 	%f4279, [_ZZ23Single_head_flash_attenPfS_S_S_jfE8k_shared+6884];
	fma.rn.f32 	%f4280, %f26, %f4279, %f4278;
	ld.shared.f32 	%f4281, [_ZZ23Single_head_flash_attenPfS_S_S_jfE8k_shared+6888];
	fma.rn.f32 	%f4282, %f27, %f4281, %f4280;
	ld.shared.f32 	%f4283, [_ZZ23Single_head_flash_attenPfS_S_S_jfE8k_shared+6892];
	fma.rn.f32 	%f4284, %f28, %f4283, %f4282;
	ld.shared.f32 	%f4285, [_ZZ23Single_head_flash_attenPfS_S_S_jfE8k_shared+6896];
	fma.rn.f32 	%f4286, %f29, %f4285, %f4284;
	ld.shared.f32 	%f4287, [_ZZ23Single_head_flash_attenPfS_S_S_jfE8k_shared+6900];
	fma.rn.f32 	%f4288, %f30, %f4287, %f4286;
	ld.shared.f32 	%f4289, [_ZZ23Single_head_flash_attenPfS_S_S_jfE8k_shared+6904];
	fma.rn.f32 	%f4290, %f31, %f4289, %f4288;
	ld.shared.f32 	%f4291, [_ZZ23Single_head_flash_attenPfS_S_S_jfE8k_shared+6908];
	fma.rn.f32 	%f4292, %f32, %f4291, %f4290;
	mul.f32 	%f4293, %f9160, %f4292;
	fma.rn.f32 	%f4294, %f4293, 0f3BBB989D, 0f3F000000;
	cvt.sat.f32.f32 	%f4295, %f4294;
	fma.rm.f32 	%f4296, %f4295, %f267, %f266;
	add.f32 	%f4297, %f4296, 0fCB40007F;
	neg.f32 	%f4298, %f4297;
	fma.rn.f32 	%f4299, %f4293, 0f3FB8AA3B, %f4298;
	fma.rn.f32 	%f4300, %f4293, 0f32A57060, %f4299;
	mov.b32 	%r125, %f4296;
	shl.b32 	%r126, %r125, 23;
	mov.b32 	%f4301, %r126;
	ex2.approx.ftz.f32 	%f4302, %f4300;
	mul.f32 	%f4303, %f4302, %f4301;
	add.f32 	%f4304, %f4228, %f4303;
	ld.shared.f32 	%f4305, [_ZZ23Single_head_flash_attenPfS_S_S_jfE8k_shared+6912];
	fma.rn.f32 	%f4306, %f1, %f4305, 0f00000000;
	ld.shared.f32 	%f4307, [_ZZ23Single_head_flash_attenPfS_S_S_jfE8k_shared+6916];
	fma.rn.f32 	%f4308, %f2, %f4307, %f4306;
	ld.shared.f32 	%f4309, [_ZZ23Single_head_flash_attenPfS_S_S_jfE8k_shared+6920];
	fma.rn.f32 	%f4310, %f3, %f4309, %f4308;
	ld.shared.f32 	%f4311, [_ZZ23Single_head_flash_attenPfS_S_S_jfE8k_shared+6924];
	fma.rn.f32 	%f4312, %f4, %f4311, %f4310;
	ld.shared.f32 	%f4313, [_ZZ23Single_head_flash_attenPfS_S_S_jfE8k_shared+6928];
	fma.rn.f32 	%f4314, %f5, %f4313, %f4312;
	ld.shared.f32 	%f4315, [_ZZ23Single_head_flash_attenPfS_S_S_jfE8k_shared+6932];
	fma.rn.f32 	%f4316, %f6, %f4315, %f4314;
	ld.shared.f32 	%f4317, [_ZZ23Single_head_flash_attenPfS_S_S_jfE8k_shared+6936];
	fma.rn.f32 	%f4318, %f7, %f4317, %f4316;
	ld.shared.f32 	%f4319, [_ZZ23Single_head_flash_attenPfS_S_S_jfE8k_shared+6940];
	fma.rn.f32 	%f4320, %f8, %f4319, %f4318;
	ld.shared.f32 	%f4321, [_ZZ23Single_head_flash_attenPfS_S_S_jfE8k_shared+6944];
	fma.rn.f32 	%f4322, %f9, %f4321, %f4320;
	ld.shared.f32 	%f4323, [_ZZ23Single_head_flash_attenPfS_S_S_jfE8k_shared+6948];
	fma.rn.f32 	%f4324, %f10, %f4323, %f4322;
	ld.shared.f32 	%f4325, [_ZZ23Single_head_flash_attenPfS_S_S_jfE8k_shared+6952];
	fma.rn.f32 	%f4326, %f11, %f4325, %f4324;
	ld.shared.f32 	%f4327, [_ZZ23Single_head_flash_attenPfS_S_S_jfE8k_shared+6956];
	fma.rn.f32 	%f4328, %f12, %f4327, %f4326;
	ld.shared.f32 	%f4329, [_ZZ23Single_head_flash_attenPfS_S_S_jfE8k_shared+6960];
	fma.rn.f32 	%f4330, %f13, %f4329, %f4328;
	ld.shared.f32 	%f4331, [_ZZ23Single_head_flash_attenPfS_S_S_jfE8k_shared+6964];
	fma.rn.f32 	%f4332, %f14, %f4331, %f4330;
	ld.shared.f32 	%f4333, [_ZZ23Single_head_flash_attenPfS_S_S_jfE8k_shared+6968];
	fma.rn.f32 	%f4334, %f15, %f4333, %f4332;
	ld.shared.f32 	%f4335, [_ZZ23Single_head_flash_attenPfS_S_S_jfE8k_shared+6972];
	fma.rn.f32 	%f4336, %f16, %f4335, %f4334;
	ld.shared.f32 	%f4337, [_ZZ23Single_head_flash_attenPfS_S_S_jfE8k_shared+6976];
	fma.rn.f32 	%f4338, %f17, %f4337, %f4336;
	ld.shared.f32 	%f4339, [_ZZ23Single_head_flash_attenPfS_S_S_jfE8k_shared+6980];
	fma.rn.f32 	%f4340, %f18, %f4339, %f4338;
	ld.shared.f32 	%f4341, [_ZZ23Single_head_flash_attenPfS_S_S_jfE8k_shared+6984];
	fma.rn.f32 	%f4342, %f19, %f4341, %f4340;
	ld.shared.f32 	%f4343, [_ZZ23Single_head_flash_attenPfS_S_S_jfE8k_shared+6988];
	fma.rn.f32 	%f4344, %f20, %f4343, %f4342;
	ld.shared.f32 	%f4345, [_ZZ23Single_head_flash_attenPfS_S_S_jfE8k_shared+6992];
	fma.rn.f32 	%f4346, %f21, %f4345, %f4344;
	ld.shared.f32 	%f4347, [_ZZ23Single_head_flash_attenPfS_S_S_jfE8k_shared+6996];
	fma.rn.f32 	%f4348, %f22, %f4347, %f4346;
	ld.shared.f32 	%f4349, [_ZZ23Single_head_flash_attenPfS_S_S_jfE8k_shared+7000];
	fma.rn.f32 	%f4350, %f23, %f4349, %f4348;
	ld.shared.f32 	%f4351, [_ZZ23Single_head_flash_attenPfS_S_S_jfE8k_shared+7004];
	fma.rn.f32 	%f4352, %f24, %f4351, %f4350;
	ld.shared.f32 	%f4353, [_ZZ23Single_head_flash_attenPfS_S_S_jfE8k_shared+7008];
	fma.rn.f32 	%f4354, %f25, %f4353, %f4352;
	ld.shared.f32 	%f4355, [_ZZ23Single_head_flash_attenPfS_S_S_jfE8k_shared+7012];
	fma.rn.f32 	%f4356, %f26, %f4355, %f4354;
	ld.shared.f32 	%f4357, [_ZZ23Single_head_flash_attenPfS_S_S_jfE8k_shared+7016];
	fma.rn.f32 	%f4358, %f27, %f4357, %f4356;
	ld.shared.f32 	%f4359, [_ZZ23Single_head_flash_attenPfS_S_S_jfE8k_shared+7020];
	fma.rn.f32 	%f4360, %f28, %f4359, %f4358;
	ld.shared.f32 	%f4361, [_ZZ23Single_head_flash_attenPfS_S_S_jfE8k_shared+7024];
	fma.rn.f32 	%f4362, %f29, %f4361, %f4360;
	ld.shared.f32 	%f4363, [_ZZ23Single_head_flash_attenPfS_S_S_jfE8k_shared+7028];
	fma.rn.f32 	%f4364, %f30, %f4363, %f4362;
	ld.shared.f32 	%f4365, [_ZZ23Single_head_flash_attenPfS_S_S_jfE8k_shared+7032];
	fma.rn.f32 	%f4366, %f31, %f4365, %f4364;
	ld.shared.f32 	%f4367, [_ZZ23Single_head_flash_attenPfS_S_S_jfE8k_shared+7036];
	fma.rn.f32 	%f4368, %f32, %f4367, %f4366;
	mul.f32 	%f4369, %f9160, %f4368;
	fma.rn.f32 	%f4370, %f4369, 0f3BBB989D, 0f3F000000;
	cvt.sat.f32.f32 	%f4371, %f4370;
	fma.rm.f32 	%f4372, %f4371, %f267, %f266;
	add.f32 	%f4373, %f4372, 0fCB40007F;
	neg.f32 	%f4374, %f4373;
	fma.rn.f32 	%f4375, %f4369, 0f3FB8AA3B, %f4374;
	fma.rn.f32 	%f4376, %f4369, 0f32A57060, %f4375;
	mov.b32 	%r127, %f4372;
	shl.b32 	%r128, %r127, 23;
	mov.b32 	%f4377, %r128;
	ex2.approx.ftz.f32 	%f4378, %f4376;
	mul.f32 	%f4379, %f4378, %f4377;
	add.f32 	%f4380, %f4304, %f4379;
	ld.shared.f32 	%f4381, [_ZZ23Single_head_flash_attenPfS_S_S_jfE8k_shared+7040];
	fma.rn.f32 	%f4382, %f1, %f4381, 0f00000000;
	ld.shared.f32 	%f4383, [_ZZ23Single_head_flash_attenPfS_S_S_jfE8k_shared+7044];
	fma.rn.f32 	%f4384, %f2, %f4383, %f4382;
	ld.shared.f32 	%f4385, [_ZZ23Single_head_flash_attenPfS_S_S_jfE8k_shared+7048];
	fma.rn.f32 	%f4386, %f3, %f4385, %f4384;
	ld.shared.f32 	%f4387, [_ZZ23Single_head_flash_attenPfS_S_S_jfE8k_shared+7052];
	fma.rn.f32 	%f4388, %f4, %f4387, %f4386;
	ld.shared.f32 	%f4389, [_ZZ23Single_head_flash_attenPfS_S_S_jfE8k_shared+7056];
	fma.rn.f32 	%f4390, %f5, %f4389, %f4388;
	ld.shared.f32 	%f4391, [_ZZ23Single_head_flash_attenPfS_S_S_jfE8k_shared+7060];
	fma.rn.f32 	%f4392, %f6, %f4391, %f4390;
	ld.shared.f32 	%f4393, [_ZZ23Single_head_flash_attenPfS_S_S_jfE8k_shared+7064];
	fma.rn.f32 	%f4394, %f7, %f4393, %f4392;
	ld.shared.f32 	%f4395, [_ZZ23Single_head_flash_attenPfS_S_S_jfE8k_shared+7068];
	fma.rn.f32 	%f4396, %f8, %f4395, %f4394;
	ld.shared.f32 	%f4397, [_ZZ23Single_head_flash_attenPfS_S_S_jfE8k_shared+7072];
	fma.rn.f32 	%f4398, %f9, %f4397, %f4396;
	ld.shared.f32 	%f4399, [_ZZ23Single_head_flash_attenPfS_S_S_jfE8k_shared+7076];
	fma.rn.f32 	%f4400, %f10, %f4399, %f4398;
	ld.shared.f32 	%f4401, [_ZZ23Single_head_flash_attenPfS_S_S_jfE8k_shared+7080];
	fma.rn.f32 	%f4402, %f11, %f4401, %f4400;
	ld.shared.f32 	%f4403, [_ZZ23Single_head_flash_attenPfS_S_S_jfE8k_shared+7084];
	fma.rn.f32 	%f4404, %f12, %f4403, %f4402;
	ld.shared.f32 	%f4405, [_ZZ23Single_head_flash_attenPfS_S_S_jfE8k_shared+7088];
	fma.rn.f32 	%f4406, %f13, %f4405, %f4404;
	ld.shared.f32 	%f4407, [_ZZ23Single_head_flash_attenPfS_S_S_jfE8k_shared+7092];
	fma.rn.f32 	%f4408, %f14, %f4407, %f4406;
	ld.shared.f32 	%f4409, [_ZZ23Single_head_flash_attenPfS_S_S_jfE8k_shared+7096];
	fma.rn.f32 	%f4410, %f15, %f4409, %f4408;
	ld.shared.f32 	%f4411, [_ZZ23Single_head_flash_attenPfS_S_S_jfE8k_shared+7100];
	fma.rn.f32 	%f4412, %f16, %f4411, %f4410;
	ld.shared.f32 	%f4413, [_ZZ23Single_head_flash_attenPfS_S_S_jfE8k_shared+7104];
	fma.rn.f32 	%f4414, %f17, %f4413, %f4412;
	ld.shared.f32 	%f4415, [_ZZ23Single_head_flash_attenPfS_S_S_jfE8k_shared+7108];
	fma.rn.f32 	%f4416, %f18, %f4415, %f4414;
	ld.shared.f32 	%f4417, [_ZZ23Single_head_flash_attenPfS_S_S_jfE8k_shared+7112];
	fma.rn.f32 	%f4418, %f19, %f4417, %f4416;
	ld.shared.f32 	%f4419, [_ZZ23Single_head_flash_attenPfS_S_S_jfE8k_shared+7116];
	fma.rn.f32 	%f4420, %f20, %f4419, %f4418;
	ld.shared.f32 	%f4421, [_ZZ23Single_head_flash_attenPfS_S_S_jfE8k_shared+7120];
	fma.rn.f32 	%f4422, %f21, %f4421, %f4420;
	ld.shared.f32 	%f4423, [_ZZ23Single_head_flash_attenPfS_S_S_jfE8k_shared+7124];
	fma.rn.f32 	%f4424, %f22, %f4423, %f4422;
	ld.shared.f32 	%f4425, [_ZZ23Single_head_flash_attenPfS_S_S_jfE8k_shared+7128];
	fma.rn.f32 	%f4426, %f23, %f4425, %f4424;
	ld.shared.f32 	%f4427, [_ZZ23Single_head_flash_attenPfS_S_S_jfE8k_shared+7132];
	fma.rn.f32 	%f4428, %f24, %f4427, %f4426;
	ld.shared.f32 	%f4429, [_ZZ23Single_head_flash_attenPfS_S_S_jfE8k_shared+7136];
	fma.rn.f32 	%f4430, %f25, %f4429, %f4428;
	ld.shared.f32 	%f4431, [_ZZ23Single_head_flash_attenPfS_S_S_jfE8k_shared+7140];
	fma.rn.f32 	%f4432, %f26, %f4431, %f4430;
	ld.shared.f32 	%f4433, [_ZZ23Single_head_flash_attenPfS_S_S_jfE8k_shared+7144];
	fma.rn.f32 	%f4434, %f27, %f4433, %f4432;
	ld.shared.f32 	%f4435, [_ZZ23Single_head_flash_attenPfS_S_S_jfE8k_shared+7148];
	fma.rn.f32 	%f4436, %f28, %f4435, %f4434;
	ld.shared.f32 	%f4437, [_ZZ23Single_head_flash_attenPfS_S_S_jfE8k_shared+7152];
	fma.rn.f32 	%f4438, %f29, %f4437, %f4436;
	ld.shared.f32 	%f4439, [_ZZ23Single_head_flash_attenPfS_S_S_jfE8k_shared+7156];
	fma.rn.f32 	%f4440, %f30, %f4439, %f4438;
	ld.shared.f32 	%f4441, [_ZZ23Single_head_flash_attenPfS_S_S_jfE8k_shared+7160];
	fma.rn.f32 	%f4442, %f31, %f4441, %f4440;
	ld.shared.f32 	%f4443, [_ZZ23Single_head_flash_attenPfS_S_S_jfE8k_shared+7164];
	fma.rn.f32 	%f4444, %f32, %f4443, %f4442;
	mul.f32 	%f4445, %f9160, %f4444;
	fma.rn.f32 	%f4446, %f4445, 0f3BBB989D, 0f3F000000;
	cvt.sat.f32.f32 	%f4447, %f4446;
	fma.rm.f32 	%f4448, %f4447, %f267, %f266;
	add.f32 	%f4449, %f4448, 0fCB40007F;
	neg.f32 	%f4450, %f4449;
	fma.rn.f32 	%f4451, %f4445, 0f3FB8AA3B, %f4450;
	fma.rn.f32 	%f4452, %f4445, 0f32A57060, %f4451;
	mov.b32 	%r129, %f4448;
	shl.b32 	%r130, %r129, 23;
	mov.b32 	%f4453, %r130;
	ex2.approx.ftz.f32 	%f4454, %f4452;
	mul.f32 	%f4455, %f4454, %f4453;
	add.f32 	%f4456, %f4380, %f4455;
	ld.shared.f32 	%f4457, [_ZZ23Single_head_flash_attenPfS_S_S_jfE8k_shared+7168];
	fma.rn.f32 	%f4458, %f1, %f4457, 0f00000000;
	ld.shared.f32 	%f4459, [_ZZ23Single_head_flash_attenPfS_S_S_jfE8k_shared+7172];
	fma.rn.f32 	%f4460, %f2, %f4459, %f4458;
	ld.shared.f32 	%f4461, [_ZZ23Single_head_flash_attenPfS_S_S_jfE8k_shared+7176];
	fma.rn.f32 	%f4462, %f3, %f4461, %f4460;
	ld.shared.f32 	%f4463, [_ZZ23Single_head_flash_attenPfS_S_S_jfE8k_shared+7180];
	fma.rn.f32 	%f4464, %f4, %f4463, %f4462;
	ld.shared.f32 	%f4465, [_ZZ23Single_head_flash_attenPfS_S_S_jfE8k_shared+7184];
	fma.rn.f32 	%f4466, %f5, %f4465, %f4464;
	ld.shared.f32 	%f4467, [_ZZ23Single_head_flash_attenPfS_S_S_jfE8k_shared+7188];
	fma.rn.f32 	%f4468, %f6, %f4467, %f4466;
	ld.shared.f32 	%f4469, [_ZZ23Single_head_flash_attenPfS_S_S_jfE8k_shared+7192];
	fma.rn.f32 	%f4470, %f7, %f4469, %f4468;
	ld.shared.f32 	%f4471, [_ZZ23Single_head_flash_attenPfS_S_S_jfE8k_shared+7196];
	fma.rn.f32 	%f4472, %f8, %f4471, %f4470;
	ld.shared.f32 	%f4473, [_ZZ23Single_head_flash_attenPfS_S_S_jfE8k_shared+7200];
	fma.rn.f32 	%f4474, %f9, %f4473, %f4472;
	ld.shared.f32 	%f4475, [_ZZ23Single_head_flash_attenPfS_S_S_jfE8k_shared+7204];
	fma.rn.f32 	%f4476, %f10, %f4475, %f4474;
	ld.shared.f32 	%f4477, [_ZZ23Single_head_flash_attenPfS_S_S_jfE8k_shared+7208];
	fma.rn.f32 	%f4478, %f11, %f4477, %f4476;
	ld.shared.f32 	%f4479, [_ZZ23Single_head_flash_attenPfS_S_S_jfE8k_shared+7212];
	fma.rn.f32 	%f4480, %f12, %f4479, %f4478;
	ld.shared.f32 	%f4481, [_ZZ23Single_head_flash_attenPfS_S_S_jfE8k_shared+7216];
	fma.rn.f32 	%f4482, %f13, %f4481, %f4480;
	ld.shared.f32 	%f4483, [_ZZ23Single_head_flash_attenPfS_S_S_jfE8k_shared+7220];
	fma.rn.f32 	%f4484, %f14, %f4483, %f4482;
	ld.shared.f32 	%f4485, [_ZZ23Single_head_flash_attenPfS_S_S_jfE8k_shared+7224];
	fma.rn.f32 	%f4486, %f15, %f4485, %f4484;
	ld.shared.f32 	%f4487, [_ZZ23Single_head_flash_attenPfS_S_S_jfE8k_shared+7228];
	fma.rn.f32 	%f4488, %f16, %f4487, %f4486;
	ld.shared.f32 	%f4489, [_ZZ23Single_head_flash_attenPfS_S_S_jfE8k_shared+7232];
	fma.rn.f32 	%f4490, %f17, %f4489, %f4488;
	ld.shared.f32 	%f4491, [_ZZ23Single_head_flash_attenPfS_S_S_jfE8k_shared+7236];
	fma.rn.f32 	%f4492, %f18, %f4491, %f4490;
	ld.shared.f32 	%f4493, [_ZZ23Single_head_flash_attenPfS_S_S_jfE8k_shared+7240];
	fma.rn.f32 	%f4494, %f19, %f4493, %f4492;
	ld.shared.f32 	%f4495, [_ZZ23Single_head_flash_attenPfS_S_S_jfE8k_shared+7244];
	fma.rn.f32 	%f4496, %f20, %f4495, %f4494;
	ld.shared.f32 	%f4497, [_ZZ23Single_head_flash_attenPfS_S_S_jfE8k_shared+7248];
	fma.rn.f32 	%f4498, %f21, %f4497, %f4496;
	ld.shared.f32 	%f4499, [_ZZ23Single_head_flash_attenPfS_S_S_jfE8k_shared+7252];
	fma.rn.f32 	%f4500, %f22, %f4499, %f4498;
	ld.shared.f32 	%f4501, [_ZZ23Single_head_flash_attenPfS_S_S_jfE8k_shared+7256];
	fma.rn.f32 	%f4502, %f23, %f4501, %f4500;
	ld.shared.f32 	%f4503, [_ZZ23Single_head_flash_attenPfS_S_S_jfE8k_shared+7260];
	fma.rn.f32 	%f4504, %f24, %f4503, %f4502;
	ld.shared.f32 	%f4505, [_ZZ23Single_head_flash_attenPfS_S_S_jfE8k_shared+7264];
	fma.rn.f32 	%f4506, %f25, %f4505, %f4504;
	ld.shared.f32 	%f4507, [_ZZ23Single_head_flash_attenPfS_S_S_jfE8k_shared+7268];
	fma.rn.f32 	%f4508, %f26, %f4507, %f4506;
	ld.shared.f32 	%f4509, [_ZZ23Single_head_flash_attenPfS_S_S_jfE8k_shared+7272];
	fma.rn.f32 	%f4510, %f27, %f4509, %f4508;
	ld.shared.f32 	%f4511, [_ZZ23Single_head_flash_attenPfS_S_S_jfE8k_shared+7276];
	fma.rn.f32 	%f4512, %f28, %f4511, %f4510;
	ld.shared.f32 	%f4513, [_ZZ23Single_head_flash_attenPfS_S_S_jfE8k_shared+7280];
	fma.rn.f32 	%f4514, %f29, %f4513, %f4512;
	ld.shared.f32 	%f4515, [_ZZ23Single_head_flash_attenPfS_S_S_jfE8k_shared+7284];
	fma.rn.f32 	%f4516, %f30, %f4515, %f4514;
	ld.shared.f32 	%f4517, [_ZZ23Single_head_flash_attenPfS_S_S_jfE8k_shared+7288];
	fma.rn.f32 	%f4518, %f31, %f4517, %f4516;
	ld.shared.f32 	%f4519, [_ZZ23Single_head_flash_attenPfS_S_S_jfE8k_shared+7292];
	fma.rn.f32 	%f4520, %f32, %f4519, %f4518;
	mul.f32 	%f4521, %f9160, %f4520;
	fma.rn.f32 	%f4522, %f4521, 0f3BBB989D, 0f3F000000;
	cvt.sat.f32.f32 	%f4523, %f4522;
	fma.rm.f32 	%f4524, %f4523, %f267, %f266;
	add.f32 	%f4525, %f4524, 0fCB40007F;
	neg.f32 	%f4526, %f4525;
	fma.rn.f32 	%f4527, %f4521, 0f3FB8AA3B, %f4526;
	fma.rn.f32 	%f4528, %f4521, 0f32A57060, %f4527;
	mov.b32 	%r131, %f4524;
	shl.b32 	%r132, %r131, 23;
	mov.b32 	%f4529, %r132;
	ex2.approx.ftz.f32 	%f4530, %f4528;
	mul.f32 	%f4531, %f4530, %f4529;
	add.f32 	%f4532, %f4456, %f4531;
	ld.shared.f32 	%f4533, [_ZZ23Single_head_flash_attenPfS_S_S_jfE8k_shared+7296];
	fma.rn.f32 	%f4534, %f1, %f4533, 0f00000000;
	ld.shared.f32 	%f4535, [_ZZ23Single_head_flash_attenPfS_S_S_jfE8k_shared+7300];
	fma.rn.f32 	%f4536, %f2, %f4535, %f4534;
	ld.shared.f32 	%f4537, [_ZZ23Single_head_flash_attenPfS_S_S_jfE8k_shared+7304];
	fma.rn.f32 	%f4538, %f3, %f4537, %f4536;
	ld.shared.f32 	%f4539, [_ZZ23Single_head_flash_attenPfS_S_S_jfE8k_shared+7308];
	fma.rn.f32 	%f4540, %f4, %f4539, %f4538;
	ld.shared.f32 	%f4541, [_ZZ23Single_head_flash_attenPfS_S_S_jfE8k_shared+7312];
	fma.rn.f32 	%f4542, %f5, %f4541, %f4540;
	ld.shared.f32 	%f4543, [_ZZ23Single_head_flash_attenPfS_S_S_jfE8k_shared+7316];
	fma.rn.f32 	%f4544, %f6, %f4543, %f4542;
	ld.shared.f32 	%f4545, [_ZZ23Single_head_flash_attenPfS_S_S_jfE8k_shared+7320];
	fma.rn.f32 	%f4546, %f7, %f4545, %f4544;
	ld.shared.f32 	%f4547, [_ZZ23Single_head_flash_attenPfS_S_S_jfE8k_shared+7324];
	fma.rn.f32 	%f4548, %f8, %f4547, %f4546;
	ld.shared.f32 	%f4549, [_ZZ23Single_head_flash_attenPfS_S_S_jfE8k_shared+7328];
	fma.rn.f32 	%f4550, %f9, %f4549, %f4548;
	ld.shared.f32 	%f4551, [_ZZ23Single_head_flash_attenPfS_S_S_jfE8k_shared+7332];
	fma.rn.f32 	%f4552, %f10, %f4551, %f4550;
	ld.shared.f32 	%f4553, [_ZZ23Single_head_flash_attenPfS_S_S_jfE8k_shared+7336];
	fma.rn.f32 	%f4554, %f11, %f4553, %f4552;
	ld.shared.f32 	%f4555, [_ZZ23Single_head_flash_attenPfS_S_S_jfE8k_shared+7340];
	fma.rn.f32 	%f4556, %f12, %f4555, %f4554;
	ld.shared.f32 	%f4557, [_ZZ23Single_head_flash_attenPfS_S_S_jfE8k_shared+7344];
	fma.rn.f32 	%f4558, %f13, %f4557, %f4556;
	ld.shared.f32 	%f4559, [_ZZ23Single_head_flash_attenPfS_S_S_jfE8k_shared+7348];
	fma.rn.f32 	%f4560, %f14, %f4559, %f4558;
	ld.shared.f32 	%f4561, [_ZZ23Single_head_flash_attenPfS_S_S_jfE8k_shared+7352];
	fma.rn.f32 	%f4562, %f15, %f4561, %f4560;
	ld.shared.f32 	%f4563, [_ZZ23Single_head_flash_attenPfS_S_S_jfE8k_shared+7356];
	fma.rn.f32 	%f4564, %f16, %f4563, %f4562;
	ld.shared.f32 	%f4565, [_ZZ23Single_head_flash_attenPfS_S_S_jfE8k_shared+7360];
	fma.rn.f32 	%f4566, %f17, %f4565, %f4564;
	ld.shared.f32 	%f4567, [_ZZ23Single_head_flash_attenPfS_S_S_jfE8k_shared+7364];
	fma.rn.f32 	%f4568, %f18, %f4567, %f4566;
	ld.shared.f32 	%f4569, [_ZZ23Single_head_flash_attenPfS_S_S_jfE8k_shared+7368];
	fma.rn.f32 	%f4570, %f19, %f4569, %f4568;
	ld.shared.f32 	%f4571, [_ZZ23Single_head_flash_attenPfS_S_S_jfE8k_shared+7372];
	fma.rn.f32 	%f4572, %f20, %f4571, %f4570;
	ld.shared.f32 	%f4573, [_ZZ23Single_head_flash_attenPfS_S_S_jfE8k_shared+7376];
	fma.rn.f32 	%f4574, %f21, %f4573, %f4572;
	ld.shared.f32 	%f4575, [_ZZ23Single_head_flash_attenPfS_S_S_jfE8k_shared+7380];
	fma.rn.f32 	%f4576, %f22, %f4575, %f4574;
	ld.shared.f32 	%f4577, [_ZZ23Single_head_flash_attenPfS_S_S_jfE8k_shared+7384];
	fma.rn.f32 	%f4578, %f23, %f4577, %f4576;
	ld.shared.f32 	%f4579, [_ZZ23Single_head_flash_attenPfS_S_S_jfE8k_shared+7388];
	fma.rn.f32 	%f4580, %f24, %f4579, %f4578;
	ld.shared.f32 	%f4581, [_ZZ23Single_head_flash_attenPfS_S_S_jfE8k_shared+7392];
	fma.rn.f32 	%f4582, %f25, %f4581, %f4580;
	ld.shared.f32 	%f4583, [_ZZ23Single_head_flash_attenPfS_S_S_jfE8k_shared+7396];
	fma.rn.f32 	%f4584, %f26, %f4583, %f4582;
	ld.shared.f32 	%f4585, [_ZZ23Single_head_flash_attenPfS_S_S_jfE8k_shared+7400];
	fma.rn.f32 	%f4586, %f27, %f4585, %f4584;
	ld.shared.f32 	%f4587, [_ZZ23Single_head_flash_attenPfS_S_S_jfE8k_shared+7404];
	fma.rn.f32 	%f4588, %f28, %f4587, %f4586;
	ld.shared.f32 	%f4589, [_ZZ23Single_head_flash_attenPfS_S_S_jfE8k_shared+7408];
	fma.rn.f32 	%f4590, %f29, %f4589, %f4588;
	ld.shared.f32 	%f4591, [_ZZ23Single_head_flash_attenPfS_S_S_jfE8k_shared+7412];
	fma.rn.f32 	%f4592, %f30, %f4591, %f4590;
	ld.shared.f32 	%f4593, [_ZZ23Single_head_flash_attenPfS_S_S_jfE8k_shared+7416];
	fma.rn.f32 	%f4594, %f31, %f4593, %f4592;
	ld.shared.f32 	%f4595, [_ZZ23Single_head_flash_attenPfS_S_S_jfE8k_shared+7420];
	fma.rn.f32 	%f4596, %f32, %f4595, %f4594;
	mul.f32 	%f4597, %f9160, %f4596;
	fma.rn.f32 	%f4598, %f4597, 0f3BBB989D, 0f3F000000;
	cvt.sat.f32.f32 	%f4599, %f4598;
	fma.rm.f32 	%f4600, %f4599, %f267, %f266;
	add.f32 	%f4601, %f4600, 0fCB40007F;
	neg.f32 	%f4602, %f4601;
	fma.rn.f32 	%f4603, %f4597, 0f3FB8AA3B, %f4602;
	fma.rn.f32 	%f4604, %f4597, 0f32A57060, %f4603;
	mov.b32 	%r133, %f4600;
	shl.b32 	%r134, %r133, 23;
	mov.b32 	%f4605, %r134;
	ex2.approx.ftz.f32 	%f4606, %f4604;
	mul.f32 	%f4607, %f4606, %f4605;
	add.f32 	%f4608, %f4532, %f4607;
	ld.shared.f32 	%f4609, [_ZZ23Single_head_flash_attenPfS_S_S_jfE8k_shared+7424];
	fma.rn.f32 	%f4610, %f1, %f4609, 0f00000000;
	ld.shared.f32 	%f4611, [_ZZ23Single_head_flash_attenPfS_S_S_jfE8k_shared+7428];
	fma.rn.f32 	%f4612, %f2, %f4611, %f4610;
	ld.shared.f32 	%f4613, [_ZZ23Single_head_flash_attenPfS_S_S_jfE8k_shared+7432];
	fma.rn.f32 	%f4614, %f3, %f4613, %f4612;
	ld.shared.f32 	%f4615, [_ZZ23Single_head_flash_attenPfS_S_S_jfE8k_shared+7436];
	fma.rn.f32 	%f4616, %f4, %f4615, %f4614;
	ld.shared.f32 	%f4617, [_ZZ23Single_head_flash_attenPfS_S_S_jfE8k_shared+7440];
	fma.rn.f32 	%f4618, %f5, %f4617, %f4616;
	ld.shared.f32 	%f4619, [_ZZ23Single_head_flash_attenPfS_S_S_jfE8k_shared+7444];
	fma.rn.f32 	%f4620, %f6, %f4619, %f4618;
	ld.shared.f32 	%f4621, [_ZZ23Single_head_flash_attenPfS_S_S_jfE8k_shared+7448];
	fma.rn.f32 	%f4622, %f7, %f4621, %f4620;
	ld.shared.f32 	%f4623, [_ZZ23Single_head_flash_attenPfS_S_S_jfE8k_shared+7452];
	fma.rn.f32 	%f4624, %f8, %f4623, %f4622;
	ld.shared.f32 	%f4625, [_ZZ23Single_head_flash_attenPfS_S_S_jfE8k_shared+7456];
	fma.rn.f32 	%f4626, %f9, %f4625, %f4624;
	ld.shared.f32 	%f4627, [_ZZ23Single_head_flash_attenPfS_S_S_jfE8k_shared+7460];
	fma.rn.f32 	%f4628, %f10, %f4627, %f4626;
	ld.shared.f32 	%f4629, [_ZZ23Single_head_flash_attenPfS_S_S_jfE8k_shared+7464];
	fma.rn.f32 	%f4630, %f11, %f4629, %f4628;
	ld.shared.f32 	%f4631, [_ZZ23Single_head_flash_attenPfS_S_S_jfE8k_shared+7468];
	fma.rn.f32 	%f4632, %f12, %f4631, %f4630;
	ld.shared.f32 	%f4633, [_ZZ23Single_head_flash_attenPfS_S_S_jfE8k_shared+7472];
	fma.rn.f32 	%f4634, %f13, %f4633, %f4632;
	ld.shared.f32 	%f4635, [_ZZ23Single_head_flash_attenPfS_S_S_jfE8k_shared+7476];
	fma.rn.f32 	%f4636, %f14, %f4635, %f4634;
	ld.shared.f32 	%f4637, [_ZZ23Single_head_flash_attenPfS_S_S_jfE8k_shared+7480];
	fma.rn.f32 	%f4638, %f15, %f4637, %f4636;
	ld.shared.f32 	%f4639, [_ZZ23Single_head_flash_attenPfS_S_S_jfE8k_shared+7484];
	fma.rn.f32 	%f4640, %f16, %f4639, %f4638;
	ld.shared.f32 	%f4641, [_ZZ23Single_head_flash_attenPfS_S_S_jfE8k_shared+7488];
	fma.rn.f32 	%f4642, %f17, %f4641, %f4640;
	ld.shared.f32 	%f4643, [_ZZ23Single_head_flash_attenPfS_S_S_jfE8k_shared+7492];
	fma.rn.f32 	%f4644, %f18, %f4643, %f4642;
	ld.shared.f32 	%f4645, [_ZZ23Single_head_flash_attenPfS_S_S_jfE8k_shared+7496];
	fma.rn.f32 	%f4646, %f19, %f4645, %f4644;
	ld.shared.f32 	%f4647, [_ZZ23Single_head_flash_attenPfS_S_S_jfE8k_shared+7500];
	fma.rn.f32 	%f4648, %f20, %f4647, %f4646;
	ld.shared.f32 	%f4649, [_ZZ23Single_head_flash_attenPfS_S_S_jfE8k_shared+7504];
	fma.rn.f32 	%f4650, %f21, %f4649, %f4648;
	ld.shared.f32 	%f4651, [_ZZ23Single_head_flash_attenPfS_S_S_jfE8k_shared+7508];
	fma.rn.f32 	%f4652, %f22, %f4651, %f4650;
	ld.shared.f32 	%f4653, [_ZZ23Single_head_flash_attenPfS_S_S_jfE8k_shared+7512];
	fma.rn.f32 	%f4654, %f23, %f4653, %f4652;
	ld.shared.f32 	%f4655, [_ZZ23Single_head_flash_attenPfS_S_S_jfE8k_shared+7516];
	fma.rn.f32 	%f4656, %f24, %f4655, %f4654;
	ld.shared.f32 	%f4657, [_ZZ23Single_head_flash_attenPfS_S_S_jfE8k_shared+7520];
	fma.rn.f32 	%f4658, %f25, %f4657, %f4656;
	ld.shared.f32 	%f4659, [_ZZ23Single_head_flash_attenPfS_S_S_jfE8k_shared+7524];
	fma.rn.f32 	%f4660, %f26, %f4659, %f4658;
	ld.shared.f32 	%f4661, [_ZZ23Single_head_flash_attenPfS_S_S_jfE8k_shared+7528];
	fma.rn.f32 	%f4662, %f27, %f4661, %f4660;
	ld.shared.f32 	%f4663, [_ZZ23Single_head_flash_attenPfS_S_S_jfE8k_shared+7532];
	fma.rn.f32 	%f4664, %f28, %f4663, %f4662;
	ld.shared.f32 	%f4665, [_ZZ23Single_head_flash_attenPfS_S_S_jfE8k_shared+7536];
	fma.rn.f32 	%f4666, %f29, %f4665, %f4664;
	ld.shared.f32 	%f4667, [_ZZ23Single_head_flash_attenPfS_S_S_jfE8k_shared+7540];
	fma.rn.f32 	%f4668, %f30, %f4667, %f4666;
	ld.shared.f32 	%f4669, [_ZZ23Single_head_flash_attenPfS_S_S_jfE8k_shared+7544];
	fma.rn.f32 	%f4670, %f31, %f4669, %f4668;
	ld.shared.f32 	%f4671, [_ZZ23Single_head_flash_attenPfS_S_S_jfE8k_shared+7548];
	fma.rn.f32 	%f4672, %f32, %f4671, %f4670;
	mul.f32 	%f4673, %f9160, %f4672;
	fma.rn.f32 	%f4674, %f4673, 0f3BBB989D, 0f3F000000;
	cvt.sat.f32.f32 	%f4675, %f4674;
	fma.rm.f32 	%f4676, %f4675, %f267, %f266;
	add.f32 	%f4677, %f4676, 0fCB40007F;
	neg.f32 	%f4678, %f4677;
	fma.rn.f32 	%f4679, %f4673, 0f3FB8AA3B, %f4678;
	fma.rn.f32 	%f4680, %f4673, 0f32A57060, %f4679;
	mov.b32 	%r135, %f4676;
	shl.b32 	%r136, %r135, 23;
	mov.b32 	%f4681, %r136;
	ex2.approx.ftz.f32 	%f4682, %f4680;
	mul.f32 	%f4683, %f4682, %f4681;
	add.f32 	%f4684, %f4608, %f4683;
	ld.shared.f32 	%f4685, [_ZZ23Single_head_flash_attenPfS_S_S_jfE8k_shared+7552];
	fma.rn.f32 	%f4686, %f1, %f4685, 0f00000000;
	ld.shared.f32 	%f4687, [_ZZ23Single_head_flash_attenPfS_S_S_jfE8k_shared+7556];
	fma.rn.f32 	%f4688, %f2, %f4687, %f4686;
	ld.shared.f32 	%f4689, [_ZZ23Single_head_flash_attenPfS_S_S_jfE8k_shared+7560];
	fma.rn.f32 	%f4690, %f3, %f4689, %f4688;
	ld.shared.f32 	%f4691, [_ZZ23Single_head_flash_attenPfS_S_S_jfE8k_shared+7564];
	fma.rn.f32 	%f4692, %f4, %f4691, %f4690;
	ld.shared.f32 	%f4693, [_ZZ23Single_head_flash_attenPfS_S_S_jfE8k_shared+7568];
	fma.rn.f32 	%f4694, %f5, %f4693, %f4692;
	ld.shared.f32 	%f4695, [_ZZ23Single_head_flash_attenPfS_S_S_jfE8k_shared+7572];
	fma.rn.f32 	%f4696, %f6, %f4695, %f4694;
	ld.shared.f32 	%f4697, [_ZZ23Single_head_flash_attenPfS_S_S_jfE8k_shared+7576];
	fma.rn.f32 	%f4698, %f7, %f4697, %f4696;
	ld.shared.f32 	%f4699, [_ZZ23Single_head_flash_attenPfS_S_S_jfE8k_shared+7580];
	fma.rn.f32 	%f4700, %f8, %f4699, %f4698;
	ld.shared.f32 	%f4701, [_ZZ23Single_head_flash_attenPfS_S_S_jfE8k_shared+7584];
	fma.rn.f32 	%f4702, %f9, %f4701, %f4700;
	ld.shared.f32 	%f4703, [_ZZ23Single_head_flash_attenPfS_S_S_jfE8k_shared+7588];
	fma.rn.f32 	%f4704, %f10, %f4703, %f4702;
	ld.shared.f32 	%f4705, [_ZZ23Single_head_flash_attenPfS_S_S_jfE8k_shared+7592];
	fma.rn.f32 	%f4706, %f11, %f4705, %f4704;
	ld.shared.f32 	%f4707, [_ZZ23Single_head_flash_attenPfS_S_S_jfE8k_shared+7596];
	fma.rn.f32 	%f4708, %f12, %f4707, %f4706;
	ld.shared.f32 	%f4709, [_ZZ23Single_head_flash_attenPfS_S_S_jfE8k_shared+7600];
	fma.rn.f32 	%f4710, %f13, %f4709, %f4708;
	ld.shared.f32 	%f4711, [_ZZ23Single_head_flash_attenPfS_S_S_jfE8k_shared+7604];
	fma.rn.f32 	%f4712, %f14, %f4711, %f4710;
	ld.shared.f32 	%f4713, [_ZZ23Single_head_flash_attenPfS_S_S_jfE8k_shared+7608];
	fma.rn.f32 	%f4714, %f15, %f4713, %f4712;
	ld.shared.f32 	%f4715, [_ZZ23Single_head_flash_attenPfS_S_S_jfE8k_shared+7612];
	fma.rn.f32 	%f4716, %f16, %f4715, %f4714;
	ld.shared.f32 	%f4717, [_ZZ23Single_head_flash_attenPfS_S_S_jfE8k_shared+7616];
	fma.rn.f32 	%f4718, %f17, %f4717, %f4716;
	ld.shared.f32 	%f4719, [_ZZ23Single_head_flash_attenPfS_S_S_jfE8k_shared+7620];
	fma.rn.f32 	%f4720, %f18, %f4719, %f4718;
	ld.shared.f32 	%f4721, [_ZZ23Single_head_flash_attenPfS_S_S_jfE8k_shared+7624];
	fma.rn.f32 	%f4722, %f19, %f4721, %f4720;
	ld.shared.f32 	%f4723, [_ZZ23Single_head_flash_attenPfS_S_S_jfE8k_shared+7628];
	fma.rn.f32 	%f4724, %f20, %f4723, %f4722;
	ld.shared.f32 	%f4725, [_ZZ23Single_head_flash_attenPfS_S_S_jfE8k_shared+7632];
	fma.rn.f32 	%f4726, %f21, %f4725, %f4724;
	ld.shared.f32 	%f4727, [_ZZ23Single_head_flash_attenPfS_S_S_jfE8k_shared+7636];
	fma.rn.f32 	%f4728, %f22, %f4727, %f4726;
	ld.shared.f32 	%f4729, [_ZZ23Single_head_flash_attenPfS_S_S_jfE8k_shared+7640];
	fma.rn.f32 	%f4730, %f23, %f4729, %f4728;
	ld.shared.f32 	%f4731, [_ZZ23Single_head_flash_attenPfS_S_S_jfE8k_shared+7644];
	fma.rn.f32 	%f4732, %f24, %f4731, %f4730;
	ld.shared.f32 	%f4733, [_ZZ23Single_head_flash_attenPfS_S_S_jfE8k_shared+7648];
	fma.rn.f32 	%f4734, %f25, %f4733, %f4732;
	ld.shared.f32 	%f4735, [_ZZ23Single_head_flash_attenPfS_S_S_jfE8k_shared+7652];
	fma.rn.f32 	%f4736, %f26, %f4735, %f4734;
	ld.shared.f32 	%f4737, [_ZZ23Single_head_flash_attenPfS_S_S_jfE8k_shared+7656];
	fma.rn.f32 	%f4738, %f27, %f4737, %f4736;
	ld.shared.f32 	%f4739, [_ZZ23Single_head_flash_attenPfS_S_S_jfE8k_shared+7660];
	fma.rn.f32 	%f4740, %f28, %f4739, %f4738;
	ld.shared.f32 	%f4741, [_ZZ23Single_head_flash_attenPfS_S_S_jfE8k_shared+7664];
	fma.rn.f32 	%f4742, %f29, %f4741, %f4740;
	ld.shared.f32 	%f4743, [_ZZ23Single_head_flash_attenPfS_S_S_jfE8k_shared+7668];
	fma.rn.f32 	%f4744, %f30, %f4743, %f4742;
	ld.shared.f32 	%f4745, [_ZZ23Single_head_flash_attenPfS_S_S_jfE8k_shared+7672];
	fma.rn.f32 	%f4746, %f31, %f4745, %f4744;
	ld.shared.f32 	%f4747, [_ZZ23Single_head_flash_attenPfS_S_S_jfE8k_shared+7676];
	fma.rn.f32 	%f4748, %f32, %f4747, %f4746;
	mul.f32 	%f4749, %f9160, %f4748;
	fma.rn.f32 	%f4750, %f4749, 0f3BBB989D, 0f3F000000;
	cvt.sat.f32.f32 	%f4751, %f4750;
	fma.rm.f32 	%f4752, %f4751, %f267, %f266;
	add.f32 	%f4753, %f4752, 0fCB40007F;
	neg.f32 	%f4754, %f4753;
	fma.rn.f32 	%f4755, %f4749, 0f3FB8AA3B, %f4754;
	fma.rn.f32 	%f4756, %f4749, 0f32A57060, %f4755;
	mov.b32 	%r137, %f4752;
	shl.b32 	%r138, %r137, 23;
	mov.b32 	%f4757, %r138;
	ex2.approx.ftz.f32 	%f4758, %f4756;
	mul.f32 	%f4759, %f4758, %f4757;
	add.f32 	%f4760, %f4684, %f4759;
	ld.shared.f32 	%f4761, [_ZZ23Single_head_flash_attenPfS_S_S_jfE8k_shared+7680];
	fma.rn.f32 	%f4762, %f1, %f4761, 0f00000000;
	ld.shared.f32 	%f4763, [_ZZ23Single_head_flash_attenPfS_S_S_jfE8k_shared+7684];
	fma.rn.f32 	%f4764, %f2, %f4763, %f4762;
	ld.shared.f32 	%f4765, [_ZZ23Single_head_flash_attenPfS_S_S_jfE8k_shared+7688];
	fma.rn.f32 	%f4766, %f3, %f4765, %f4764;
	ld.shared.f32 	%f4767, [_ZZ23Single_head_flash_attenPfS_S_S_jfE8k_shared+7692];
	fma.rn.f32 	%f4768, %f4, %f4767, %f4766;
	ld.shared.f32 	%f4769, [_ZZ23Single_head_flash_attenPfS_S_S_jfE8k_shared+7696];
	fma.rn.f32 	%f4770, %f5, %f4769, %f4768;
	ld.shared.f32 	%f4771, [_ZZ23Single_head_flash_attenPfS_S_S_jfE8k_shared+7700];
	fma.rn.f32 	%f4772, %f6, %f4771, %f4770;
	ld.shared.f32 	%f4773, [_ZZ23Single_head_flash_attenPfS_S_S_jfE8k_shared+7704];
	fma.rn.f32 	%f4774, %f7, %f4773, %f4772;
	ld.shared.f32 	%f4775, [_ZZ23Single_head_flash_attenPfS_S_S_jfE8k_shared+7708];
	fma.rn.f32 	%f4776, %f8, %f4775, %f4774;
	ld.shared.f32 	%f4777, [_ZZ23Single_head_flash_attenPfS_S_S_jfE8k_shared+7712];
	fma.rn.f32 	%f4778, %f9, %f4777, %f4776;
	ld.shared.f32 	%f4779, [_ZZ23Single_head_flash_attenPfS_S_S_jfE8k_shared+7716];
	fma.rn.f32 	%f4780, %f10, %f4779, %f4778;
	ld.shared.f32 	%f4781, [_ZZ23Single_head_flash_attenPfS_S_S_jfE8k_shared+7720];
	fma.rn.f32 	%f4782, %f11, %f4781, %f4780;
	ld.shared.f32 	%f4783, [_ZZ23Single_head_flash_attenPfS_S_S_jfE8k_shared+7724];
	fma.rn.f32 	%f4784, %f12, %f4783, %f4782;
	ld.shared.f32 	%f4785, [_ZZ23Single_head_flash_attenPfS_S_S_jfE8k_shared+7728];
	fma.rn.f32 	%f4786, %f13, %f4785, %f4784;
	ld.shared.f32 	%f4787, [_ZZ23Single_head_flash_attenPfS_S_S_jfE8k_shared+7732];
	fma.rn.f32 	%f4788, %f14, %f4787, %f4786;
	ld.shared.f32 	%f4789, [_ZZ23Single_head_flash_attenPfS_S_S_jfE8k_shared+7736];
	fma.rn.f32 	%f4790, %f15, %f4789, %f4788;
	ld.shared.f32 	%f4791, [_ZZ23Single_head_flash_attenPfS_S_S_jfE8k_shared+7740];
	fma.rn.f32 	%f4792, %f16, %f4791, %f4790;
	ld.shared.f32 	%f4793, [_ZZ23Single_head_flash_attenPfS_S_S_jfE8k_shared+7744];
	fma.rn.f32 	%f4794, %f17, %f4793, %f4792;
	ld.shared.f32 	%f4795, [_ZZ23Single_head_flash_attenPfS_S_S_jfE8k_shared+7748];
	fma.rn.f32 	%f4796, %f18, %f4795, %f4794;
	ld.shared.f32 	%f4797, [_ZZ23Single_head_flash_attenPfS_S_S_jfE8k_shared+7752];
	fma.rn.f32 	%f4798, %f19, %f4797, %f4796;
	ld.shared.f32 	%f4799, [_ZZ23Single_head_flash_attenPfS_S_S_jfE8k_shared+7756];
	fma.rn.f32 	%f4800, %f20, %f4799, %f4798;
	ld.shared.f32 	%f4801, [_ZZ23Single_head_flash_attenPfS_S_S_jfE8k_shared+7760];
	fma.rn.f32 	%f4802, %f21, %f4801, %f4800;
	ld.shared.f32 	%f4803, [_ZZ23Single_head_flash_attenPfS_S_S_jfE8k_shared+7764];
	fma.rn.f32 	%f4804, %f22, %f4803, %f4802;
	ld.shared.f32 	%f4805, [_ZZ23Single_head_flash_attenPfS_S_S_jfE8k_shared+7768];
	fma.rn.f32 	%f4806, %f23, %f4805, %f4804;
	ld.shared.f32 	%f4807, [_ZZ23Single_head_flash_attenPfS_S_S_jfE8k_shared+7772];
	fma.rn.f32 	%f4808, %f24, %f4807, %f4806;
	ld.shared.f32 	%f4809, [_ZZ23Single_head_flash_attenPfS_S_S_jfE8k_shared+7776];
	fma.rn.f32 	%f4810, %f25, %f4809, %f4808;
	ld.shared.f32 	%f4811, [_ZZ23Single_head_flash_attenPfS_S_S_jfE8k_shared+7780];
	fma.rn.f32 	%f4812, %f26, %f4811, %f4810;
	ld.shared.f32 	%f4813, [_ZZ23Single_head_flash_attenPfS_S_S_jfE8k_shared+7784];
	fma.rn.f32 	%f4814, %f27, %f4813, %f4812;
	ld.shared.f32 	%f4815, [_ZZ23Single_head_flash_attenPfS_S_S_jfE8k_shared+7788];
	fma.rn.f32 	%f4816, %f28, %f4815, %f4814;
	ld.shared.f32 	%f4817, [_ZZ23Single_head_flash_attenPfS_S_S_jfE8k_shared+7792];
	fma.rn.f32 	%f4818, %f29, %f4817, %f4816;
	ld.shared.f32 	%f4819, [_ZZ23Single_head_flash_attenPfS_S_S_jfE8k_shared+7796];
	fma.rn.f32 	%f4820, %f30, %f4819, %f4818;
	ld.shared.f32 	%f4821, [_ZZ23Single_head_flash_attenPfS_S_S_jfE8k_shared+7800];
	fma.rn.f32 	%f4822, %f31, %f4821, %f4820;
	ld.shared.f32 	%f4823, [_ZZ23Single_head_flash_attenPfS_S_S_jfE8k_shared+7804];
	fma.rn.f32 	%f4824, %f32, %f4823, %f4822;
	mul.f32 	%f4825, %f9160, %f4824;
	fma.rn.f32 	%f4826, %f4825, 0f3BBB989D, 0f3F000000;
	cvt.sat.f32.f32 	%f4827, %f4826;
	fma.rm.f32 	%f4828, %f4827, %f267, %f266;
	add.f32 	%f4829, %f4828, 0fCB40007F;
	neg.f32 	%f4830, %f4829;
	fma.rn.f32 	%f4831, %f4825, 0f3FB8AA3B, %f4830;
	fma.rn.f32 	%f4832, %f4825, 0f32A57060, %f4831;
	mov.b32 	%r139, %f4828;
	shl.b32 	%r140, %r139, 23;
	mov.b32 	%f4833, %r140;
	ex2.approx.ftz.f32 	%f4834, %f4832;
	mul.f32 	%f4835, %f4834, %f4833;
	add.f32 	%f4836, %f4760, %f4835;
	ld.shared.f32 	%f4837, [_ZZ23Single_head_flash_attenPfS_S_S_jfE8k_shared+7808];
	fma.rn.f32 	%f4838, %f1, %f4837, 0f00000000;
	ld.shared.f32 	%f4839, [_ZZ23Single_head_flash_attenPfS_S_S_jfE8k_shared+7812];
	fma.rn.f32 	%f4840, %f2, %f4839, %f4838;
	ld.shared.f32 	%f4841, [_ZZ23Single_head_flash_attenPfS_S_S_jfE8k_shared+7816];
	fma.rn.f32 	%f4842, %f3, %f4841, %f4840;
	ld.shared.f32 	%f4843, [_ZZ23Single_head_flash_attenPfS_S_S_jfE8k_shared+7820];
	fma.rn.f32 	%f4844, %f4, %f4843, %f4842;
	ld.shared.f32 	%f4845, [_ZZ23Single_head_flash_attenPfS_S_S_jfE8k_shared+7824];
	fma.rn.f32 	%f4846, %f5, %f4845, %f4844;
	ld.shared.f32 	%f4847, [_ZZ23Single_head_flash_attenPfS_S_S_jfE8k_shared+7828];
	fma.rn.f32 	%f4848, %f6, %f4847, %f4846;
	ld.shared.f32 	%f4849, [_ZZ23Single_head_flash_attenPfS_S_S_jfE8k_shared+7832];
	fma.rn.f32 	%f4850, %f7, %f4849, %f4848;
	ld.shared.f32 	%f4851, [_ZZ23Single_head_flash_attenPfS_S_S_jfE8k_shared+7836];
	fma.rn.f32 	%f4852, %f8, %f4851, %f4850;
	ld.shared.f32 	%f4853, [_ZZ23Single_head_flash_attenPfS_S_S_jfE8k_shared+7840];
	fma.rn.f32 	%f4854, %f9, %f4853, %f4852;
	ld.shared.f32 	%f4855, [_ZZ23Single_head_flash_attenPfS_S_S_jfE8k_shared+7844];
	fma.rn.f32 	%f4856, %f10, %f4855, %f4854;
	ld.shared.f32 	%f4857, [_ZZ23Single_head_flash_attenPfS_S_S_jfE8k_shared+7848];
	fma.rn.f32 	%f4858, %f11, %f4857, %f4856;
	ld.shared.f32 	%f4859, [_ZZ23Single_head_flash_attenPfS_S_S_jfE8k_shared+7852];
	fma.rn.f32 	%f4860, %f12, %f4859, %f4858;
	ld.shared.f32 	%f4861, [_ZZ23Single_head_flash_attenPfS_S_S_jfE8k_shared+7856];
	fma.rn.f32 	%f4862, %f13, %f4861, %f4860;
	ld.shared.f32 	%f4863, [_ZZ23Single_head_flash_attenPfS_S_S_jfE8k_shared+7860];
	fma.rn.f32 	%f4864, %f14, %f4863, %f4862;
	ld.shared.f32 	%f4865, [_ZZ23Single_head_flash_attenPfS_S_S_jfE8k_shared+7864];
	fma.rn.f32 	%f4866, %f15, %f4865, %f4864;
	ld.shared.f32 	%f4867, [_ZZ23Single_head_flash_attenPfS_S_S_jfE8k_shared+7868];
	fma.rn.f32 	%f4868, %f16, %f4867, %f4866;
	ld.shared.f32 	%f4869, [_ZZ23Single_head_flash_attenPfS_S_S_jfE8k_shared+7872];
	fma.rn.f32 	%f4870, %f17, %f4869, %f4868;
	ld.shared.f32 	%f4871, [_ZZ23Single_head_flash_attenPfS_S_S_jfE8k_shared+7876];
	fma.rn.f32 	%f4872, %f18, %f4871, %f4870;
	ld.shared.f32 	%f4873, [_ZZ23Single_head_flash_attenPfS_S_S_jfE8k_shared+7880];
	fma.rn.f32 	%f4874, %f19, %f4873, %f4872;
	ld.shared.f32 	%f4875, [_ZZ23Single_head_flash_attenPfS_S_S_jfE8k_shared+7884];
	fma.rn.f32 	%f4876, %f20, %f4875, %f4874;
	ld.shared.f32 	%f4877, [_ZZ23Single_head_flash_attenPfS_S_S_jfE8k_shared+7888];
	fma.rn.f32 	%f4878, %f21, %f4877, %f4876;
	ld.shared.f32 	%f4879, [_ZZ23Single_head_flash_attenPfS_S_S_jfE8k_shared+7892];
	fma.rn.f32 	%f4880, %f22, %f4879, %f4878;
	ld.shared.f32 	%f4881, [_ZZ23Single_head_flash_attenPfS_S_S_jfE8k_shared+7896];
	fma.rn.f32 	%f4882, %f23, %f4881, %f4880;
	ld.shared.f32 	%f4883, [_ZZ23Single_head_flash_attenPfS_S_S_jfE8k_shared+7900];
	fma.rn.f32 	%f4884, %f24, %f4883, %f4882;
	ld.shared.f32 	%f4885, [_ZZ23Single_head_flash_attenPfS_S_S_jfE8k_shared+7904];
	fma.rn.f32 	%f4886, %f25, %f4885, %f4884;
	ld.shared.f32 	%f4887, [_ZZ23Single_head_flash_attenPfS_S_S_jfE8k_shared+7908];
	fma.rn.f32 	%f4888, %f26, %f4887, %f4886;
	ld.shared.f32 	%f4889, [_ZZ23Single_head_flash_attenPfS_S_S_jfE8k_shared+7912];
	fma.rn.f32 	%f4890, %f27, %f4889, %f4888;
	ld.shared.f32 	%f4891, [_ZZ23Single_head_flash_attenPfS_S_S_jfE8k_shared+7916];
	fma.rn.f32 	%f4892, %f28, %f4891, %f4890;
	ld.shared.f32 	%f4893, [_ZZ23Single_head_flash_attenPfS_S_S_jfE8k_shared+7920];
	fma.rn.f32 	%f4894, %f29, %f4893, %f4892;
	ld.shared.f32 	%f4895, [_ZZ23Single_head_flash_attenPfS_S_S_jfE8k_shared+7924];
	fma.rn.f32 	%f4896, %f30, %f4895, %f4894;
	ld.shared.f32 	%f4897, [_ZZ23Single_head_flash_attenPfS_S_S_jfE8k_shared+7928];
	fma.rn.f32 	%f4898, %f31, %f4897, %f4896;
	ld.shared.f32 	%f4899, [_ZZ23Single_head_flash_attenPfS_S_S_jfE8k_shared+7932];
	fma.rn.f32 	%f4900, %f32, %f4899, %f4898;
	mul.f32 	%f4901, %f9160, %f4900;
	fma.rn.f32 	%f4902, %f4901, 0f3BBB989D, 0f3F000000;
	cvt.sat.f32.f32 	%f4903, %f4902;
	fma.rm.f32 	%f4904, %f4903, %f267, %f266;
	add.f32 	%f4905, %f4904, 0fCB40007F;
	neg.f32 	%f4906, %f4905;
	fma.rn.f32 	%f4907, %f4901, 0f3FB8AA3B, %f4906;
	fma.rn.f32 	%f4908, %f4901, 0f32A57060, %f4907;
	mov.b32 	%r141, %f4904;
	shl.b32 	%r142, %r141, 23;
	mov.b32 	%f4909, %r142;
	ex2.approx.ftz.f32 	%f4910, %f4908;
	mul.f32 	%f4911, %f4910, %f4909;
	add.f32 	%f4912, %f4836, %f4911;
	ld.shared.f32 	%f4913, [_ZZ23Single_head_flash_attenPfS_S_S_jfE8k_shared+7936];
	fma.rn.f32 	%f4914, %f1, %f4913, 0f00000000;
	ld.shared.f32 	%f4915, [_ZZ23Single_head_flash_attenPfS_S_S_jfE8k_shared+7940];
	fma.rn.f32 	%f4916, %f2, %f4915, %f4914;
	ld.shared.f32 	%f4917, [_ZZ23Single_head_flash_attenPfS_S_S_jfE8k_shared+7944];
	fma.rn.f32 	%f4918, %f3, %f4917, %f4916;
	ld.shared.f32 	%f4919, [_ZZ23Single_head_flash_attenPfS_S_S_jfE8k_shared+7948];
	fma.rn.f32 	%f4920, %f4, %f4919, %f4918;
	ld.shared.f32 	%f4921, [_ZZ23Single_head_flash_attenPfS_S_S_jfE8k_shared+7952];
	fma.rn.f32 	%f4922, %f5, %f4921, %f4920;
	ld.shared.f32 	%f4923, [_ZZ23Single_head_flash_attenPfS_S_S_jfE8k_shared+7956];
	fma.rn.f32 	%f4924, %f6, %f4923, %f4922;
	ld.shared.f32 	%f4925, [_ZZ23Single_head_flash_attenPfS_S_S_jfE8k_shared+7960];
	fma.rn.f32 	%f4926, %f7, %f4925, %f4924;
	ld.shared.f32 	%f4927, [_ZZ23Single_head_flash_attenPfS_S_S_jfE8k_shared+7964];
	fma.rn.f32 	%f4928, %f8, %f4927, %f4926;
	ld.shared.f32 	%f4929, [_ZZ23Single_head_flash_attenPfS_S_S_jfE8k_shared+7968];
	fma.rn.f32 	%f4930, %f9, %f4929, %f4928;
	ld.shared.f32 	%f4931, [_ZZ23Single_head_flash_attenPfS_S_S_jfE8k_shared+7972];
	fma.rn.f32 	%f4932, %f10, %f4931, %f4930;
	ld.shared.f32 	%f4933, [_ZZ23Single_head_flash_attenPfS_S_S_jfE8k_shared+7976];
	fma.rn.f32 	%f4934, %f11, %f4933, %f4932;
	ld.shared.f32 	%f4935, [_ZZ23Single_head_flash_attenPfS_S_S_jfE8k_shared+7980];
	fma.rn.f32 	%f4936, %f12, %f4935, %f4934;
	ld.shared.f32 	%f4937, [_ZZ23Single_head_flash_attenPfS_S_S_jfE8k_shared+7984];
	fma.rn.f32 	%f4938, %f13, %f4937, %f4936;
	ld.shared.f32 	%f4939, [_ZZ23Single_head_flash_attenPfS_S_S_jfE8k_shared+7988];
	fma.rn.f32 	%f4940, %f14, %f4939, %f4938;
	ld.shared.f32 	%f4941, [_ZZ23Single_head_flash_attenPfS_S_S_jfE8k_shared+7992];
	fma.rn.f32 	%f4942, %f15, %f4941, %f4940;
	ld.shared.f32 	%f4943, [_ZZ23Single_head_flash_attenPfS_S_S_jfE8k_shared+7996];
	fma.rn.f32 	%f4944, %f16, %f4943, %f4942;
	ld.shared.f32 	%f4945, [_ZZ23Single_head_flash_attenPfS_S_S_jfE8k_shared+8000];
	fma.rn.f32 	%f4946, %f17, %f4945, %f4944;
	ld.shared.f32 	%f4947, [_ZZ23Single_head_flash_attenPfS_S_S_jfE8k_shared+8004];
	fma.rn.f32 	%f4948, %f18, %f4947, %f4946;
	ld.shared.f32 	%f4949, [_ZZ23Single_head_flash_attenPfS_S_S_jfE8k_shared+8008];
	fma.rn.f32 	%f4950, %f19, %f4949, %f4948;
	ld.shared.f32 	%f4951, [_ZZ23Single_head_flash_attenPfS_S_S_jfE8k_shared+8012];
	fma.rn.f32 	%f4952, %f20, %f4951, %f4950;
	ld.shared.f32 	%f4953, [_ZZ23Single_head_flash_attenPfS_S_S_jfE8k_shared+8016];
	fma.rn.f32 	%f4954, %f21, %f4953, %f4952;
	ld.shared.f32 	%f4955, [_ZZ23Single_head_flash_attenPfS_S_S_jfE8k_shared+8020];
	fma.rn.f32 	%f4956, %f22, %f4955, %f4954;
	ld.shared.f32 	%f4957, [_ZZ23Single_head_flash_attenPfS_S_S_jfE8k_shared+8024];
	fma.rn.f32 	%f4958, %f23, %f4957, %f4956;
	ld.shared.f32 	%f4959, [_ZZ23Single_head_flash_attenPfS_S_S_jfE8k_shared+8028];
	fma.rn.f32 	%f4960, %f24, %f4959, %f4958;
	ld.shared.f32 	%f4961, [_ZZ23Single_head_flash_attenPfS_S_S_jfE8k_shared+8032];
	fma.rn.f32 	%f4962, %f25, %f4961, %f4960;
	ld.shared.f32 	%f4963, [_ZZ23Single_head_flash_attenPfS_S_S_jfE8k_shared+8036];
	fma.rn.f32 	%f4964, %f26, %f4963, %f4962;
	ld.shared.f32 	%f4965, [_ZZ23Single_head_flash_attenPfS_S_S_jfE8k_shared+8040];
	fma.rn.f32 	%f4966, %f27, %f4965, %f4964;
	ld.shared.f32 	%f4967, [_ZZ23Single_head_flash_attenPfS_S_S_jfE8k_shared+8044];
	fma.rn.f32 	%f4968, %f28, %f4967, %f4966;
	ld.shared.f32 	%f4969, [_ZZ23Single_head_flash_attenPfS_S_S_jfE8k_shared+8048];
	fma.rn.f32 	%f4970, %f29, %f4969, %f4968;
	ld.shared.f32 	%f4971, [_ZZ23Single_head_flash_attenPfS_S_S_jfE8k_shared+8052];
	fma.rn.f32 	%f4972, %f30, %f4971, %f4970;
	ld.shared.f32 	%f4973, [_ZZ23Single_head_flash_attenPfS_S_S_jfE8k_shared+8056];
	fma.rn.f32 	%f4974, %f31, %f4973, %f4972;
	ld.shared.f32 	%f4975, [_ZZ23Single_head_flash_attenPfS_S_S_jfE8k_shared+8060];
	fma.rn.f32 	%f4976, %f32, %f4975, %f4974;
	mul.f32 	%f4977, %f9160, %f4976;
	fma.rn.f32 	%f4978, %f4977, 0f3BBB989D, 0f3F000000;
	cvt.sat.f32.f32 	%f4979, %f4978;
	fma.rm.f32 	%f4980, %f4979, %f267, %f266;
	add.f32 	%f4981, %f4980, 0fCB40007F;
	neg.f32 	%f4982, %f4981;
	fma.rn.f32 	%f4983, %f4977, 0f3FB8AA3B, %f4982;
	fma.rn.f32 	%f4984, %f4977, 0f32A57060, %f4983;
	mov.b32 	%r143, %f4980;
	shl.b32 	%r144, %r143, 23;
	mov.b32 	%f4985, %r144;
	ex2.approx.ftz.f32 	%f4986, %f4984;
	mul.f32 	%f4987, %f4986, %f4985;
	add.f32 	%f4988, %f4912, %f4987;
	ld.shared.f32 	%f4989, [_ZZ23Single_head_flash_attenPfS_S_S_jfE8k_shared+8064];
	fma.rn.f32 	%f4990, %f1, %f4989, 0f00000000;
	ld.shared.f32 	%f4991, [_ZZ23Single_head_flash_attenPfS_S_S_jfE8k_shared+8068];
	fma.rn.f32 	%f4992, %f2, %f4991, %f4990;
	ld.shared.f32 	%f4993, [_ZZ23Single_head_flash_attenPfS_S_S_jfE8k_shared+8072];
	fma.rn.f32 	%f4994, %f3, %f4993, %f4992;
	ld.shared.f32 	%f4995, [_ZZ23Single_head_flash_attenPfS_S_S_jfE8k_shared+8076];
	fma.rn.f32 	%f4996, %f4, %f4995, %f4994;
	ld.shared.f32 	%f4997, [_ZZ23Single_head_flash_attenPfS_S_S_jfE8k_shared+8080];
	fma.rn.f32 	%f4998, %f5, %f4997, %f4996;
	ld.shared.f32 	%f4999, [_ZZ23Single_head_flash_attenPfS_S_S_jfE8k_shared+8084];
	fma.rn.f32 	%f5000, %f6, %f4999, %f4998;
	ld.shared.f32 	%f5001, [_ZZ23Single_head_flash_attenPfS_S_S_jfE8k_shared+8088];
	fma.rn.f32 	%f5002, %f7, %f5001, %f5000;
	ld.shared.f32 	%f5003, [_ZZ23Single_head_flash_attenPfS_S_S_jfE8k_shared+8092];
	fma.rn.f32 	%f5004, %f8, %f5003, %f5002;
	ld.shared.f32 	%f5005, [_ZZ23Single_head_flash_attenPfS_S_S_jfE8k_shared+8096];
	fma.rn.f32 	%f5006, %f9, %f5005, %f5004;
	ld.shared.f32 	%f5007, [_ZZ23Single_head_flash_attenPfS_S_S_jfE8k_shared+8100];
	fma.rn.f32 	%f5008, %f10, %f5007, %f5006;
	ld.shared.f32 	%f5009, [_ZZ23Single_head_flash_attenPfS_S_S_jfE8k_shared+8104];
	fma.rn.f32 	%f5010, %f11, %f5009, %f5008;
	ld.shared.f32 	%f5011, [_ZZ23Single_head_flash_attenPfS_S_S_jfE8k_shared+8108];
	fma.rn.f32 	%f5012, %f12, %f5011, %f5010;
	ld.shared.f32 	%f5013, [_ZZ23Single_head_flash_attenPfS_S_S_jfE8k_shared+8112];
	fma.rn.f32 	%f5014, %f13, %f5013, %f5012;
	ld.shared.f32 	%f5015, [_ZZ23Single_head_flash_attenPfS_S_S_jfE8k_shared+8116];
	fma.rn.f32 	%f5016, %f14, %f5015, %f5014;
	ld.shared.f32 	%f5017, [_ZZ23Single_head_flash_attenPfS_S_S_jfE8k_shared+8120];
	fma.rn.f32 	%f5018, %f15, %f5017, %f5016;
	ld.shared.f32 	%f5019, [_ZZ23Single_head_flash_attenPfS_S_S_jfE8k_shared+8124];
	fma.rn.f32 	%f5020, %f16, %f5019, %f5018;
	ld.shared.f32 	%f5021, [_ZZ23Single_head_flash_attenPfS_S_S_jfE8k_shared+8128];
	fma.rn.f32 	%f5022, %f17, %f5021, %f5020;
	ld.shared.f32 	%f5023, [_ZZ23Single_head_flash_attenPfS_S_S_jfE8k_shared+8132];
	fma.rn.f32 	%f5024, %f18, %f5023, %f5022;
	ld.shared.f32 	%f5025, [_ZZ23Single_head_flash_attenPfS_S_S_jfE8k_shared+8136];
	fma.rn.f32 	%f5026, %f19, %f5025, %f5024;
	ld.shared.f32 	%f5027, [_ZZ23Single_head_flash_attenPfS_S_S_jfE8k_shared+8140];
	fma.rn.f32 	%f5028, %f20, %f5027, %f5026;
	ld.shared.f32 	%f5029, [_ZZ23Single_head_flash_attenPfS_S_S_jfE8k_shared+8144];
	fma.rn.f32 	%f5030, %f21, %f5029, %f5028;
	ld.shared.f32 	%f5031, [_ZZ23Single_head_flash_attenPfS_S_S_jfE8k_shared+8148];
	fma.rn.f32 	%f5032, %f22, %f5031, %f5030;
	ld.shared.f32 	%f5033, [_ZZ23Single_head_flash_attenPfS_S_S_jfE8k_shared+8152];
	fma.rn.f32 	%f5034, %f23, %f5033, %f5032;
	ld.shared.f32 	%f5035, [_ZZ23Single_head_flash_attenPfS_S_S_jfE8k_shared+8156];
	fma.rn.f32 	%f5036, %f24, %f5035, %f5034;
	ld.shared.f32 	%f5037, [_ZZ23Single_head_flash_attenPfS_S_S_jfE8k_shared+8160];
	fma.rn.f32 	%f5038, %f25, %f5037, %f5036;
	ld.shared.f32 	%f5039, [_ZZ23Single_head_flash_attenPfS_S_S_jfE8k_shared+8164];
	fma.rn.f32 	%f5040, %f26, %f5039, %f5038;
	ld.shared.f32 	%f5041, [_ZZ23Single_head_flash_attenPfS_S_S_jfE8k_shared+8168];
	fma.rn.f32 	%f5042, %f27, %f5041, %f5040;
	ld.shared.f32 	%f5043, [_ZZ23Single_head_flash_attenPfS_S_S_jfE8k_shared+8172];
	fma.rn.f32 	%f5044, %f28, %f5043, %f5042;
	ld.shared.f32 	%f5045, [_ZZ23Single_head_flash_attenPfS_S_S_jfE8k_shared+8176];
	fma.rn.f32 	%f5046, %f29, %f5045, %f5044;
	ld.shared.f32 	%f5047, [_ZZ23Single_head_flash_attenPfS_S_S_jfE8k_shared+8180];
	fma.rn.f32 	%f5048, %f30, %f5047, %f5046;
	ld.shared.f32 	%f5049, [_ZZ23Single_head_flash_attenPfS_S_S_jfE8k_shared+8184];
	fma.rn.f32 	%f5050, %f31, %f5049, %f5048;
	ld.shared.f32 	%f5051, [_ZZ23Single_head_flash_attenPfS_S_S_jfE8k_shared+8188];
	fma.rn.f32 	%f5052, %f32, %f5051, %f5050;
	mul.f32 	%f5053, %f9160, %f5052;
	fma.rn.f32 	%f5054, %f5053, 0f3BBB989D, 0f3F000000;
	cvt.sat.f32.f32 	%f5055, %f5054;
	fma.rm.f32 	%f5056, %f5055, %f267, %f266;
	add.f32 	%f5057, %f5056, 0fCB40007F;
	neg.f32 	%f5058, %f5057;
	fma.rn.f32 	%f5059, %f5053, 0f3FB8AA3B, %f5058;
	fma.rn.f32 	%f5060, %f5053, 0f32A57060, %f5059;
	mov.b32 	%r145, %f5056;
	shl.b32 	%r146, %r145, 23;
	mov.b32 	%f5061, %r146;
	ex2.approx.ftz.f32 	%f5062, %f5060;
	mul.f32 	%f5063, %f5062, %f5061;
	add.f32 	%f9226, %f4988, %f5063;
	bar.sync 	0;
	ld.shared.f32 	%f5064, [_ZZ23Single_head_flash_attenPfS_S_S_jfE8v_shared];
	fma.rn.f32 	%f5065, %f275, %f5064, %f9225;
	ld.shared.f32 	%f5066, [_ZZ23Single_head_flash_attenPfS_S_S_jfE8v_shared+128];
	fma.rn.f32 	%f5067, %f351, %f5066, %f5065;
	ld.shared.f32 	%f5068, [_ZZ23Single_head_flash_attenPfS_S_S_jfE8v_shared+256];
	fma.rn.f32 	%f5069, %f427, %f5068, %f5067;
	ld.shared.f32 	%f5070, [_ZZ23Single_head_flash_attenPfS_S_S_jfE8v_shared+384];
	fma.rn.f32 	%f5071, %f503, %f5070, %f5069;
	ld.shared.f32 	%f5072, [_ZZ23Single_head_flash_attenPfS_S_S_jfE8v_shared+512];
	fma.rn.f32 	%f5073, %f579, %f5072, %f5071;
	ld.shared.f32 	%f5074, [_ZZ23Single_head_flash_attenPfS_S_S_jfE8v_shared+640];
	fma.rn.f32 	%f5075, %f655, %f5074, %f5073;
	ld.shared.f32 	%f5076, [_ZZ23Single_head_flash_attenPfS_S_S_jfE8v_shared+768];
	fma.rn.f32 	%f5077, %f731, %f5076, %f5075;
	ld.shared.f32 	%f5078, [_ZZ23Single_head_flash_attenPfS_S_S_jfE8v_shared+896];
	fma.rn.f32 	%f5079, %f807, %f5078, %f5077;
	ld.shared.f32 	%f5080, [_ZZ23Single_head_flash_attenPfS_S_S_jfE8v_shared+1024];
	fma.rn.f32 	%f5081, %f883, %f5080, %f5079;
	ld.shared.f32 	%f5082, [_ZZ23Single_head_flash_attenPfS_S_S_jfE8v_shared+1152];
	fma.rn.f32 	%f5083, %f959, %f5082, %f5081;
	ld.shared.f32 	%f5084, [_ZZ23Single_head_flash_attenPfS_S_S_jfE8v_shared+1280];
	fma.rn.f32 	%f5085, %f1035, %f5084, %f5083;
	ld.shared.f32 	%f5086, [_ZZ23Single_head_flash_attenPfS_S_S_jfE8v_shared+1408];
	fma.rn.f32 	%f5087, %f1111, %f5086, %f5085;
	ld.shared.f32 	%f5088, [_ZZ23Single_head_flash_attenPfS_S_S_jfE8v_shared+1536];
	fma.rn.f32 	%f5089, %f1187, %f5088, %f5087;
	ld.shared.f32 	%f5090, [_ZZ23Single_head_flash_attenPfS_S_S_jfE8v_shared+1664];
	fma.rn.f32 	%f5091, %f1263, %f5090, %f5089;
	ld.shared.f32 	%f5092, [_ZZ23Single_head_flash_attenPfS_S_S_jfE8v_shared+1792];
	fma.rn.f32 	%f5093, %f1339, %f5092, %f5091;
	ld.shared.f32 	%f5094, [_ZZ23Single_head_flash_attenPfS_S_S_jfE8v_shared+1920];
	fma.rn.f32 	%f5095, %f1415, %f5094, %f5093;
	ld.shared.f32 	%f5096, [_ZZ23Single_head_flash_attenPfS_S_S_jfE8v_shared+2048];
	fma.rn.f32 	%f5097, %f1491, %f5096, %f5095;
	ld.shared.f32 	%f5098, [_ZZ23Single_head_flash_attenPfS_S_S_jfE8v_shared+2176];
	fma.rn.f32 	%f5099, %f1567, %f5098, %f5097;
	ld.shared.f32 	%f5100, [_ZZ23Single_head_flash_attenPfS_S_S_jfE8v_shared+2304];
	fma.rn.f32 	%f5101, %f1643, %f5100, %f5099;
	ld.shared.f32 	%f5102, [_ZZ23Single_head_flash_attenPfS_S_S_jfE8v_shared+2432];
	fma.rn.f32 	%f5103, %f1719, %f5102, %f5101;
	ld.shared.f32 	%f5104, [_ZZ23Single_head_flash_attenPfS_S_S_jfE8v_shared+2560];
	fma.rn.f32 	%f5105, %f1795, %f5104, %f5103;
	ld.shared.f32 	%f5106, [_ZZ23Single_head_flash_attenPfS_S_S_jfE8v_shared+2688];
	fma.rn.f32 	%f5107, %f1871, %f5106, %f5105;
	ld.shared.f32 	%f5108, [_ZZ23Single_head_flash_attenPfS_S_S_jfE8v_shared+2816];
	fma.rn.f32 	%f5109, %f1947, %f5108, %f5107;
	ld.shared.f32 	%f5110, [_ZZ23Single_head_flash_attenPfS_S_S_jfE8v_shared+2944];
	fma.rn.f32 	%f5111, %f2023, %f5110, %f5109;
	ld.shared.f32 	%f5112, [_ZZ23Single_head_flash_attenPfS_S_S_jfE8v_shared+3072];
	fma.rn.f32 	%f5113, %f2099, %f5112, %f5111;
	ld.shared.f32 	%f5114, [_ZZ23Single_head_flash_attenPfS_S_S_jfE8v_shared+3200];
	fma.rn.f32 	%f5115, %f2175, %f5114, %f5113;
	ld.shared.f32 	%f5116, [_ZZ23Single_head_flash_attenPfS_S_S_jfE8v_shared+3328];
	fma.rn.f32 	%f5117, %f2251, %f5116, %f5115;
	ld.shared.f32 	%f5118, [_ZZ23Single_head_flash_attenPfS_S_S_jfE8v_shared+3456];
	fma.rn.f32 	%f5119, %f2327, %f5118, %f5117;
	ld.shared.f32 	%f5120, [_ZZ23Single_head_flash_attenPfS_S_S_jfE8v_shared+3584];
	fma.rn.f32 	%f5121, %f2403, %f5120, %f5119;
	ld.shared.f32 	%f5122, [_ZZ23Single_head_flash_attenPfS_S_S_jfE8v_shared+3712];
	fma.rn.f32 	%f5123, %f2479, %f5122, %f5121;
	ld.shared.f32 	%f5124, [_ZZ23Single_head_flash_attenPfS_S_S_jfE8v_shared+3840];
	fma.rn.f32 	%f5125, %f2555, %f5124, %f5123;
	ld.shared.f32 	%f5126, [_ZZ23Single_head_flash_attenPfS_S_S_jfE8v_shared+3968];
	fma.rn.f32 	%f5127, %f2631, %f5126, %f5125;
	ld.shared.f32 	%f5128, [_ZZ23Single_head_flash_attenPfS_S_S_jfE8v_shared+4096];
	fma.rn.f32 	%f5129, %f2707, %f5128, %f5127;
	ld.shared.f32 	%f5130, [_ZZ23Single_head_flash_attenPfS_S_S_jfE8v_shared+4224];
	fma.rn.f32 	%f5131, %f2783, %f5130, %f5129;
	ld.shared.f32 	%f5132, [_ZZ23Single_head_flash_attenPfS_S_S_jfE8v_shared+4352];
	fma.rn.f32 	%f5133, %f2859, %f5132, %f5131;
	ld.shared.f32 	%f5134, [_ZZ23Single_head_flash_attenPfS_S_S_jfE8v_shared+4480];
	fma.rn.f32 	%f5135, %f2935, %f5134, %f5133;
	ld.shared.f32 	%f5136, [_ZZ23Single_head_flash_attenPfS_S_S_jfE8v_shared+4608];
	fma.rn.f32 	%f5137, %f3011, %f5136, %f5135;
	ld.shared.f32 	%f5138, [_ZZ23Single_head_flash_attenPfS_S_S_jfE8v_shared+4736];
	fma.rn.f32 	%f5139, %f3087, %f5138, %f5137;
	ld.shared.f32 	%f5140, [_ZZ23Single_head_flash_attenPfS_S_S_jfE8v_shared+4864];
	fma.rn.f32 	%f5141, %f3163, %f5140, %f5139;
	ld.shared.f32 	%f5142, [_ZZ23Single_head_flash_attenPfS_S_S_jfE8v_shared+4992];
	fma.rn.f32 	%f5143, %f3239, %f5142, %f5141;
	ld.shared.f32 	%f5144, [_ZZ23Single_head_flash_attenPfS_S_S_jfE8v_shared+5120];
	fma.rn.f32 	%f5145, %f3315, %f5144, %f5143;
	ld.shared.f32 	%f5146, [_ZZ23Single_head_flash_attenPfS_S_S_jfE8v_shared+5248];
	fma.rn.f32 	%f5147, %f3391, %f5146, %f5145;
	ld.shared.f32 	%f5148, [_ZZ23Single_head_flash_attenPfS_S_S_jfE8v_shared+5376];
	fma.rn.f32 	%f5149, %f3467, %f5148, %f5147;
	ld.shared.f32 	%f5150, [_ZZ23Single_head_flash_attenPfS_S_S_jfE8v_shared+5504];
	fma.rn.f32 	%f5151, %f3543, %f5150, %f5149;
	ld.shared.f32 	%f5152, [_ZZ23Single_head_flash_attenPfS_S_S_jfE8v_shared+5632];
	fma.rn.f32 	%f5153, %f3619, %f5152, %f5151;
	ld.shared.f32 	%f5154, [_ZZ23Single_head_flash_attenPfS_S_S_jfE8v_shared+5760];
	fma.rn.f32 	%f5155, %f3695, %f5154, %f5153;
	ld.shared.f32 	%f5156, [_ZZ23Single_head_flash_attenPfS_S_S_jfE8v_shared+5888];
	fma.rn.f32 	%f5157, %f3771, %f5156, %f5155;
	ld.shared.f32 	%f5158, [_ZZ23Single_head_flash_attenPfS_S_S_jfE8v_shared+6016];
	fma.rn.f32 	%f5159, %f3847, %f5158, %f5157;
	ld.shared.f32 	%f5160, [_ZZ23Single_head_flash_attenPfS_S_S_jfE8v_shared+6144];
	fma.rn.f32 	%f5161, %f3923, %f5160, %f5159;
	ld.shared.f32 	%f5162, [_ZZ23Single_head_flash_attenPfS_S_S_jfE8v_shared+6272];
	fma.rn.f32 	%f5163, %f3999, %f5162, %f5161;
	ld.shared.f32 	%f5164, [_ZZ23Single_head_flash_attenPfS_S_S_jfE8v_shared+6400];
	fma.rn.f32 	%f5165, %f4075, %f5164, %f5163;
	ld.shared.f32 	%f5166, [_ZZ23Single_head_flash_attenPfS_S_S_jfE8v_shared+6528];
	fma.rn.f32 	%f5167, %f4151, %f5166, %f5165;
	ld.shared.f32 	%f5168, [_ZZ23Single_head_flash_attenPfS_S_S_jfE8v_shared+6656];
	fma.rn.f32 	%f5169, %f4227, %f5168, %f5167;
	ld.shared.f32 	%f5170, [_ZZ23Single_head_flash_attenPfS_S_S_jfE8v_shared+6784];
	fma.rn.f32 	%f5171, %f4303, %f5170, %f5169;
	ld.shared.f32 	%f5172, [_ZZ23Single_head_flash_attenPfS_S_S_jfE8v_shared+6912];
	fma.rn.f32 	%f5173, %f4379, %f5172, %f5171;
	ld.shared.f32 	%f5174, [_ZZ23Single_head_flash_attenPfS_S_S_jfE8v_shared+7040];
	fma.rn.f32 	%f5175, %f4455, %f5174, %f5173;
	ld.shared.f32 	%f5176, [_ZZ23Single_head_flash_attenPfS_S_S_jfE8v_shared+7168];
	fma.rn.f32 	%f5177, %f4531, %f5176, %f5175;
	ld.shared.f32 	%f5178, [_ZZ23Single_head_flash_attenPfS_S_S_jfE8v_shared+7296];
	fma.rn.f32 	%f5179, %f4607, %f5178, %f5177;
	ld.shared.f32 	%f5180, [_ZZ23Single_head_flash_attenPfS_S_S_jfE8v_shared+7424];
	fma.rn.f32 	%f5181, %f4683, %f5180, %f5179;
	ld.shared.f32 	%f5182, [_ZZ23Single_head_flash_attenPfS_S_S_jfE8v_shared+7552];
	fma.rn.f32 	%f5183, %f4759, %f5182, %f5181;
	ld.shared.f32 	%f5184, [_ZZ23Single_head_flash_attenPfS_S_S_jfE8v_shared+7680];
	fma.rn.f32 	%f5185, %f4835, %f5184, %f5183;
	ld.shared.f32 	%f5186, [_ZZ23Single_head_flash_attenPfS_S_S_jfE8v_shared+7808];
	fma.rn.f32 	%f5187, %f4911, %f5186, %f5185;
	ld.shared.f32 	%f5188, [_ZZ23Single_head_flash_attenPfS_S_S_jfE8v_shared+7936];
	fma.rn.f32 	%f5189, %f4987, %f5188, %f5187;
	ld.shared.f32 	%f5190, [_ZZ23Single_head_flash_attenPfS_S_S_jfE8v_shared+8064];
	fma.rn.f32 	%f9225, %f5063, %f5190, %f5189;
	ld.shared.f32 	%f5191, [_ZZ23Single_head_flash_attenPfS_S_S_jfE8v_shared+4];
	fma.rn.f32 	%f5192, %f275, %f5191, %f9224;
	ld.shared.f32 	%f5193, [_ZZ23Single_head_flash_attenPfS_S_S_jfE8v_shared+132];
	fma.rn.f32 	%f5194, %f351, %f5193, %f5192;
	ld.shared.f32 	%f5195, [_ZZ23Single_head_flash_attenPfS_S_S_jfE8v_shared+260];
	fma.rn.f32 	%f5196, %f427, %f5195, %f5194;
	ld.shared.f32 	%f5197, [_ZZ23Single_head_flash_attenPfS_S_S_jfE8v_shared+388];
	fma.rn.f32 	%f5198, %f503, %f5197, %f5196;
	ld.shared.f32 	%f5199, [_ZZ23Single_head_flash_attenPfS_S_S_jfE8v_shared+516];
	fma.rn.f32 	%f5200, %f579, %f5199, %f5198;
	ld.shared.f32 	%f5201, [_ZZ23Single_head_flash_attenPfS_S_S_jfE8v_shared+644];
	fma.rn.f32 	%f5202, %f655, %f5201, %f5200;
	ld.shared.f32 	%f5203, [_ZZ23Single_head_flash_attenPfS_S_S_jfE8v_shared+772];
	fma.rn.f32 	%f5204, %f731, %f5203, %f5202;
	ld.shared.f32 	%f5205, [_ZZ23Single_head_flash_attenPfS_S_S_jfE8v_shared+900];
	fma.rn.f32 	%f5206, %f807, %f5205, %f5204;
	ld.shared.f32 	%f5207, [_ZZ23Single_head_flash_attenPfS_S_S_jfE8v_shared+1028];
	fma.rn.f32 	%f5208, %f883, %f5207, %f5206;
	ld.shared.f32 	%f5209, [_ZZ23Single_head_flash_attenPfS_S_S_jfE8v_shared+1156];
	fma.rn.f32 	%f5210, %f959, %f5209, %f5208;
	ld.shared.f32 	%f5211, [_ZZ23Single_head_flash_attenPfS_S_S_jfE8v_shared+1284];
	fma.rn.f32 	%f5212, %f1035, %f5211, %f5210;
	ld.shared.f32 	%f5213, [_ZZ23Single_head_flash_attenPfS_S_S_jfE8v_shared+1412];
	fma.rn.f32 	%f5214, %f1111, %f5213, %f5212;
	ld.shared.f32 	%f5215, [_ZZ23Single_head_flash_attenPfS_S_S_jfE8v_shared+1540];
	fma.rn.f32 	%f5216, %f1187, %f5215, %f5214;
	ld.shared.f32 	%f5217, [_ZZ23Single_head_flash_attenPfS_S_S_jfE8v_shared+1668];
	fma.rn.f32 	%f5218, %f1263, %f5217, %f5216;
	ld.shared.f32 	%f5219, [_ZZ23Single_head_flash_attenPfS_S_S_jfE8v_shared+1796];
	fma.rn.f32 	%f5220, %f1339, %f5219, %f5218;
	ld.shared.f32 	%f5221, [_ZZ23Single_head_flash_attenPfS_S_S_jfE8v_shared+1924];
	fma.rn.f32 	%f5222, %f1415, %f5221, %f5220;
	ld.shared.f32 	%f5223, [_ZZ23Single_head_flash_attenPfS_S_S_jfE8v_shared+2052];
	fma.rn.f32 	%f5224, %f1491, %f5223, %f5222;
	ld.shared.f32 	%f5225, [_ZZ23Single_head_flash_attenPfS_S_S_jfE8v_shared+2180];
	fma.rn.f32 	%f5226, %f1567, %f5225, %f5224;
	ld.shared.f32 	%f5227, [_ZZ23Single_head_flash_attenPfS_S_S_jfE8v_shared+2308];
	fma.rn.f32 	%f5228, %f1643, %f5227, %f5226;
	ld.shared.f32 	%f5229, [_ZZ23Single_head_flash_attenPfS_S_S_jfE8v_shared+2436];
	fma.rn.f32 	%f5230, %f1719, %f5229, %f5228;
	ld.shared.f32 	%f5231, [_ZZ23Single_head_flash_attenPfS_S_S_jfE8v_shared+2564];
	fma.rn.f32 	%f5232, %f1795, %f5231, %f5230;
	ld.shared.f32 	%f5233, [_ZZ23Single_head_flash_attenPfS_S_S_jfE8v_shared+2692];
	fma.rn.f32 	%f5234, %f1871, %f5233, %f5232;
	ld.shared.f32 	%f5235, [_ZZ23Single_head_flash_attenPfS_S_S_jfE8v_shared+2820];
	fma.rn.f32 	%f5236, %f1947, %f5235, %f5234;
	ld.shared.f32 	%f5237, [_ZZ23Single_head_flash_attenPfS_S_S_jfE8v_shared+2948];
	fma.rn.f32 	%f5238, %f2023, %f5237, %f5236;
	ld.shared.f32 	%f5239, [_ZZ23Single_head_flash_attenPfS_S_S_jfE8v_shared+3076];
	fma.rn.f32 	%f5240, %f2099, %f5239, %f5238;
	ld.shared.f32 	%f5241, [_ZZ23Single_head_flash_attenPfS_S_S_jfE8v_shared+3204];
	fma.rn.f32 	%f5242, %f2175, %f5241, %f5240;
	ld.shared.f32 	%f5243, [_ZZ23Single_head_flash_attenPfS_S_S_jfE8v_shared+3332];
	fma.rn.f32 	%f5244, %f2251, %f5243, %f5242;
	ld.shared.f32 	%f5245, [_ZZ23Single_head_flash_attenPfS_S_S_jfE8v_shared+3460];
	fma.rn.f32 	%f5246, %f2327, %f5245, %f5244;
	ld.shared.f32 	%f5247, [_ZZ23Single_head_flash_attenPfS_S_S_jfE8v_shared+3588];
	fma.rn.f32 	%f5248, %f2403, %f5247, %f5246;
	ld.shared.f32 	%f5249, [_ZZ23Single_head_flash_attenPfS_S_S_jfE8v_shared+3716];
	fma.rn.f32 	%f5250, %f2479, %f5249, %f5248;
	ld.shared.f32 	%f5251, [_ZZ23Single_head_flash_attenPfS_S_S_jfE8v_shared+3844];
	fma.rn.f32 	%f5252, %f2555, %f5251, %f5250;
	ld.shared.f32 	%f5253, [_ZZ23Single_head_flash_attenPfS_S_S_jfE8v_shared+3972];
	fma.rn.f32 	%f5254, %f2631, %f5253, %f5252;
	ld.shared.f32 	%f5255, [_ZZ23Single_head_flash_attenPfS_S_S_jfE8v_shared+4100];
	fma.rn.f32 	%f5256, %f2707, %f5255, %f5254;
	ld.shared.f32 	%f5257, [_ZZ23Single_head_flash_attenPfS_S_S_jfE8v_shared+4228];
	fma.rn.f32 	%f5258, %f2783, %f5257, %f5256;
	ld.shared.f32 	%f5259, [_ZZ23Single_head_flash_attenPfS_S_S_jfE8v_shared+4356];
	fma.rn.f32 	%f5260, %f2859, %f5259, %f5258;
	ld.shared.f32 	%f5261, [_ZZ23Single_head_flash_attenPfS_S_S_jfE8v_shared+4484];
	fma.rn.f32 	%f5262, %f2935, %f5261, %f5260;
	ld.shared.f32 	%f5263, [_ZZ23Single_head_flash_attenPfS_S_S_jfE8v_shared+4612];
	fma.rn.f32 	%f5264, %f3011, %f5263, %f5262;
	ld.shared.f32 	%f5265, [_ZZ23Single_head_flash_attenPfS_S_S_jfE8v_shared+4740];
	fma.rn.f32 	%f5266, %f3087, %f5265, %f5264;
	ld.shared.f32 	%f5267, [_ZZ23Single_head_flash_attenPfS_S_S_jfE8v_shared+4868];
	fma.rn.f32 	%f5268, %f3163, %f5267, %f5266;
	ld.shared.f32 	%f5269, [_ZZ23Single_head_flash_attenPfS_S_S_jfE8v_shared+4996];
	fma.rn.f32 	%f5270, %f3239, %f5269, %f5268;
	ld.shared.f32 	%f5271, [_ZZ23Single_head_flash_attenPfS_S_S_jfE8v_shared+5124];
	fma.rn.f32 	%f5272, %f3315, %f5271, %f5270;
	ld.shared.f32 	%f5273, [_ZZ23Single_head_flash_attenPfS_S_S_jfE8v_shared+5252];
	fma.rn.f32 	%f5274, %f3391, %f5273, %f5272;
	ld.shared.f32 	%f5275, [_ZZ23Single_head_flash_attenPfS_S_S_jfE8v_shared+5380];
	fma.rn.f32 	%f5276, %f3467, %f5275, %f5274;
	ld.shared.f32 	%f5277, [_ZZ23Single_head_flash_attenPfS_S_S_jfE8v_shared+5508];
	fma.rn.f32 	%f5278, %f3543, %f5277, %f5276;
	ld.shared.f32 	%f5279, [_ZZ23Single_head_flash_attenPfS_S_S_jfE8v_shared+5636];
	fma.rn.f32 	%f5280, %f3619, %f5279, %f5278;
	ld.shared.f32 	%f5281, [_ZZ23Single_head_flash_attenPfS_S_S_jfE8v_shared+5764];
	fma.rn.f32 	%f5282, %f3695, %f5281, %f5280;
	ld.shared.f32 	%f5283, [_ZZ23Single_head_flash_attenPfS_S_S_jfE8v_shared+5892];
	fma.rn.f32 	%f5284, %f3771, %f5283, %f5282;
	ld.shared.f32 	%f5285, [_ZZ23Single_head_flash_attenPfS_S_S_jfE8v_shared+6020];
	fma.rn.f32 	%f5286, %f3847, %f5285, %f5284;
	ld.shared.f32 	%f5287, [_ZZ23Single_head_flash_attenPfS_S_S_jfE8v_shared+6148];
	fma.rn.f32 	%f5288, %f3923, %f5287, %f5286;
	ld.shared.f32 	%f5289, [_ZZ23Single_head_flash_attenPfS_S_S_jfE8v_shared+6276];
	fma.rn.f32 	%f5290, %f3999, %f5289, %f5288;
	ld.shared.f32 	%f5291, [_ZZ23Single_head_flash_attenPfS_S_S_jfE8v_shared+6404];
	fma.rn.f32 	%f5292, %f4075, %f5291, %f5290;
	ld.shared.f32 	%f5293, [_ZZ23Single_head_flash_attenPfS_S_S_jfE8v_shared+6532];
	fma.rn.f32 	%f5294, %f4151, %f5293, %f5292;
	ld.shared.f32 	%f5295, [_ZZ23Single_head_flash_attenPfS_S_S_jfE8v_shared+6660];
	fma.rn.f32 	%f5296, %f4227, %f5295, %f5294;
	ld.shared.f32 	%f5297, [_ZZ23Single_head_flash_attenPfS_S_S_jfE8v_shared+6788];
	fma.rn.f32 	%f5298, %f4303, %f5297, %f5296;
	ld.shared.f32 	%f5299, [_ZZ23Single_head_flash_attenPfS_S_S_jfE8v_shared+6916];
	fma.rn.f32 	%f5300, %f4379, %f5299, %f5298;
	ld.shared.f32 	%f5301, [_ZZ23Single_head_flash_attenPfS_S_S_jfE8v_shared+7044];
	fma.rn.f32 	%f5302, %f4455, %f5301, %f5300;
	ld.shared.f32 	%f5303, [_ZZ23Single_head_flash_attenPfS_S_S_jfE8v_shared+7172];
	fma.rn.f32 	%f5304, %f4531, %f5303, %f5302;
	ld.shared.f32 	%f5305, [_ZZ23Single_head_flash_attenPfS_S_S_jfE8v_shared+7300];
	fma.rn.f32 	%f5306, %f4607, %f5305, %f5304;
	ld.shared.f32 	%f5307, [_ZZ23Single_head_flash_attenPfS_S_S_jfE8v_shared+7428];
	fma.rn.f32 	%f5308, %f4683, %f5307, %f5306;
	ld.shared.f32 	%f5309, [_ZZ23Single_head_flash_attenPfS_S_S_jfE8v_shared+7556];
	fma.rn.f32 	%f5310, %f4759, %f5309, %f5308;
	ld.shared.f32 	%f5311, [_ZZ23Single_head_flash_attenPfS_S_S_jfE8v_shared+7684];
	fma.rn.f32 	%f5312, %f4835, %f5311, %f5310;
	ld.shared.f32 	%f5313, [_ZZ23Single_head_flash_attenPfS_S_S_jfE8v_shared+7812];
	fma.rn.f32 	%f5314, %f4911, %f5313, %f5312;
	ld.shared.f32 	%f5315, [_ZZ23Single_head_flash_attenPfS_S_S_jfE8v_shared+7940];
	fma.rn.f32 	%f5316, %f4987, %f5315, %f5314;
	ld.shared.f32 	%f5317, [_ZZ23Single_head_flash_attenPfS_S_S_jfE8v_shared+8068];
	fma.rn.f32 	%f9224, %f5063, %f5317, %f5316;
	ld.shared.f32 	%f5318, [_ZZ23Single_head_flash_attenPfS_S_S_jfE8v_shared+8];
	fma.rn.f32 	%f5319, %f275, %f5318, %f9223;
	ld.shared.f32 	%f5320, [_ZZ23Single_head_flash_attenPfS_S_S_jfE8v_shared+136];
	fma.rn.f32 	%f5321, %f351, %f5320, %f5319;
	ld.shared.f32 	%f5322, [_ZZ23Single_head_flash_attenPfS_S_S_jfE8v_shared+264];
	fma.rn.f32 	%f5323, %f427, %f5322, %f5321;
	ld.shared.f32 	%f5324, [_ZZ23Single_head_flash_attenPfS_S_S_jfE8v_shared+392];
	fma.rn.f32 	%f5325, %f503, %f5324, %f5323;
	ld.shared.f32 	%f5326, [_ZZ23Single_head_flash_attenPfS_S_S_jfE8v_shared+520];
	fma.rn.f32 	%f5327, %f579, %f5326, %f5325;
	ld.shared.f32 	%f5328, [_ZZ23Single_head_flash_attenPfS_S_S_jfE8v_shared+648];
	fma.rn.f32 	%f5329, %f655, %f5328, %f5327;
	ld.shared.f32 	%f5330, [_ZZ23Single_head_flash_attenPfS_S_S_jfE8v_shared+776];
	fma.rn.f32 	%f5331, %f731, %f5330, %f5329;
	ld.shared.f32 	%f5332, [_ZZ23Single_head_flash_attenPfS_S_S_jfE8v_shared+904];
	fma.rn.f32 	%f5333, %f807, %f5332, %f5331;
	ld.shared.f32 	%f5334, [_ZZ23Single_head_flash_attenPfS_S_S_jfE8v_shared+1032];
	fma.rn.f32 	%f5335, %f883, %f5334, %f5333;
	ld.shared.f32 	%f5336, [_ZZ23Single_head_flash_attenPfS_S_S_jfE8v_shared+1160];
	fma.rn.f32 	%f5337, %f959, %f5336, %f5335;
	ld.shared.f32 	%f5338, [_ZZ23Single_head_flash_attenPfS_S_S_jfE8v_shared+1288];
	fma.rn.f32 	%f5339, %f1035, %f5338, %f5337;
	ld.shared.f32 	%f5340, [_ZZ23Single_head_flash_attenPfS_S_S_jfE8v_shared+1416];
	fma.rn.f32 	%f5341, %f1111, %f5340, %f5339;
	ld.shared.f32 	%f5342, [_ZZ23Single_head_flash_attenPfS_S_S_jfE8v_shared+1544];
	fma.rn.f32 	%f5343, %f1187, %f5342, %f5341;
	ld.shared.f32 	%f5344, [_ZZ23Single_head_flash_attenPfS_S_S_jfE8v_shared+1672];
	fma.rn.f32 	%f5345, %f1263, %f5344, %f5343;
	ld.shared.f32 	%f5346, [_ZZ23Single_head_flash_attenPfS_S_S_jfE8v_shared+1800];
	fma.rn.f32 	%f5347, %f1339, %f5346, %f5345;
	ld.shared.f32 	%f5348, [_ZZ23Single_head_flash_attenPfS_S_S_jfE8v_shared+1928];
	fma.rn.f32 	%f5349, %f1415, %f5348, %f5347;
	ld.shared.f32 	%f5350, [_ZZ23Single_head_flash_attenPfS_S_S_jfE8v_shared+2056];
	fma.rn.f32 	%f5351, %f1491, %f5350, %f5349;
	ld.shared.f32 	%f5352, [_ZZ23Single_head_flash_attenPfS_S_S_jfE8v_shared+2184];
	fma.rn.f32 	%f5353, %f1567, %f5352, %f5351;
	ld.shared.f32 	%f5354, [_ZZ23Single_head_flash_attenPfS_S_S_jfE8v_shared+2312];
	fma.rn.f32 	%f5355, %f1643, %f5354, %f5353;
	ld.shared.f32 	%f5356, [_ZZ23Single_head_flash_attenPfS_S_S_jfE8v_shared+2440];
	fma.rn.f32 	%f5357, %f1719, %f5356, %f5355;
	ld.shared.f32 	%f5358, [_ZZ23Single_head_flash_attenPfS_S_S_jfE8v_shared+2568];
	fma.rn.f32 	%f5359, %f1795, %f5358, %f5357;
	ld.shared.f32 	%f5360, [_ZZ23Single_head_flash_attenPfS_S_S_jfE8v_shared+2696];
	fma.rn.f32 	%f5361, %f1871, %f5360, %f5359;
	ld.shared.f32 	%f5362, [_ZZ23Single_head_flash_attenPfS_S_S_jfE8v_shared+2824];
	fma.rn.f32 	%f5363, %f1947, %f5362, %f5361;
	ld.shared.f32 	%f5364, [_ZZ23Single_head_flash_attenPfS_S_S_jfE8v_shared+2952];
	fma.rn.f32 	%f5365, %f2023, %f5364, %f5363;
	ld.shared.f32 	%f5366, [_ZZ23Single_head_flash_attenPfS_S_S_jfE8v_shared+3080];
	fma.rn.f32 	%f5367, %f2099, %f5366, %f5365;
	ld.shared.f32 	%f5368, [_ZZ23Single_head_flash_attenPfS_S_S_jfE8v_shared+3208];
	fma.rn.f32 	%f5369, %f2175, %f5368, %f5367;
	ld.shared.f32 	%f5370, [_ZZ23Single_head_flash_attenPfS_S_S_jfE8v_shared+3336];
	fma.rn.f32 	%f5371, %f2251, %f5370, %f5369;
	ld.shared.f32 	%f5372, [_ZZ23Single_head_flash_attenPfS_S_S_jfE8v_shared+3464];
	fma.rn.f32 	%f5373, %f2327, %f5372, %f5371;
	ld.shared.f32 	%f5374, [_ZZ23Single_head_flash_attenPfS_S_S_jfE8v_shared+3592];
	fma.rn.f32 	%f5375, %f2403, %f5374, %f5373;
	ld.shared.f32 	%f5376, [_ZZ23Single_head_flash_attenPfS_S_S_jfE8v_shared+3720];
	fma.rn.f32 	%f5377, %f2479, %f5376, %f5375;
	ld.shared.f32 	%f5378, [_ZZ23Single_head_flash_attenPfS_S_S_jfE8v_shared+3848];
	fma.rn.f32 	%f5379, %f2555, %f5378, %f5377;
	ld.shared.f32 	%f5380, [_ZZ23Single_head_flash_attenPfS_S_S_jfE8v_shared+3976];
	fma.rn.f32 	%f5381, %f2631, %f5380, %f5379;
	ld.shared.f32 	%f5382, [_ZZ23Single_head_flash_attenPfS_S_S_jfE8v_shared+4104];
	fma.rn.f32 	%f5383, %f2707, %f5382, %f5381;
	ld.shared.f32 	%f5384, [_ZZ23Single_head_flash_attenPfS_S_S_jfE8v_shared+4232];
	fma.rn.f32 	%f5385, %f2783, %f5384, %f5383;
	ld.shared.f32 	%f5386, [_ZZ23Single_head_flash_attenPfS_S_S_jfE8v_shared+4360];
	fma.rn.f32 	%f5387, %f2859, %f5386, %f5385;
	ld.shared.f32 	%f5388, [_ZZ23Single_head_flash_attenPfS_S_S_jfE8v_shared+4488];
	fma.rn.f32 	%f5389, %f2935, %f5388, %f5387;
	ld.shared.f32 	%f5390, [_ZZ23Single_head_flash_attenPfS_S_S_jfE8v_shared+4616];
	fma.rn.f32 	%f5391, %f3011, %f5390, %f5389;
	ld.shared.f32 	%f5392, [_ZZ23Single_head_flash_attenPfS_S_S_jfE8v_shared+4744];
	fma.rn.f32 	%f5393, %f3087, %f5392, %f5391;
	ld.shared.f32 	%f5394, [_ZZ23Single_head_flash_attenPfS_S_S_jfE8v_shared+4872];
	fma.rn.f32 	%f5395, %f3163, %f5394, %f5393;
	ld.shared.f32 	%f5396, [_ZZ23Single_head_flash_attenPfS_S_S_jfE8v_shared+5000];
	fma.rn.f32 	%f5397, %f3239, %f5396, %f5395;
	ld.shared.f32 	%f5398, [_ZZ23Single_head_flash_attenPfS_S_S_jfE8v_shared+5128];
	fma.rn.f32 	%f5399, %f3315, %f5398, %f5397;
	ld.shared.f32 	%f5400, [_ZZ23Single_head_flash_attenPfS_S_S_jfE8v_shared+5256];
	fma.rn.f32 	%f5401, %f3391, %f5400, %f5399;
	ld.shared.f32 	%f5402, [_ZZ23Single_head_flash_attenPfS_S_S_jfE8v_shared+5384];
	fma.rn.f32 	%f5403, %f3467, %f5402, %f5401;
	ld.shared.f32 	%f5404, [_ZZ23Single_head_flash_attenPfS_S_S_jfE8v_shared+5512];
	fma.rn.f32 	%f5405, %f3543, %f5404, %f5403;
	ld.shared.f32 	%f5406, [_ZZ23Single_head_flash_attenPfS_S_S_jfE8v_shared+5640];
	fma.rn.f32 	%f5407, %f3619, %f5406, %f5405;
	ld.shared.f32 	%f5408, [_ZZ23Single_head_flash_attenPfS_S_S_jfE8v_shared+5768];
	fma.rn.f32 	%f5409, %f3695, %f5408, %f5407;
	ld.shared.f32 	%f5410, [_ZZ23Single_head_flash_attenPfS_S_S_jfE8v_shared+5896];
	fma.rn.f32 	%f5411, %f3771, %f5410, %f5409;
	ld.shared.f32 	%f5412, [_ZZ23Single_head_flash_attenPfS_S_S_jfE8v_shared+6024];
	fma.rn.f32 	%f5413, %f3847, %f5412, %f5411;
	ld.shared.f32 	%f5414, [_ZZ23Single_head_flash_attenPfS_S_S_jfE8v_shared+6152];
	fma.rn.f32 	%f5415, %f3923, %f5414, %f5413;
	ld.shared.f32 	%f5416, [_ZZ23Single_head_flash_attenPfS_S_S_jfE8v_shared+6280];
	fma.rn.f32 	%f5417, %f3999, %f5416, %f5415;
	ld.shared.f32 	%f5418, [_ZZ23Single_head_flash_attenPfS_S_S_jfE8v_shared+6408];
	fma.rn.f32 	%f5419, %f4075, %f5418, %f5417;
	ld.shared.f32 	%f5420, [_ZZ23Single_head_flash_attenPfS_S_S_jfE8v_shared+6536];
	fma.rn.f32 	%f5421, %f4151, %f5420, %f5419;
	ld.shared.f32 	%f5422, [_ZZ23Single_head_flash_attenPfS_S_S_jfE8v_shared+6664];
	fma.rn.f32 	%f5423, %f4227, %f5422, %f5421;
	ld.shared.f32 	%f5424, [_ZZ23Single_head_flash_attenPfS_S_S_jfE8v_shared+6792];
	fma.rn.f32 	%f5425, %f4303, %f5424, %f5423;
	ld.shared.f32 	%f5426, [_ZZ23Single_head_flash_attenPfS_S_S_jfE8v_shared+6920];
	fma.rn.f32 	%f5427, %f4379, %f5426, %f5425;
	ld.shared.f32 	%f5428, [_ZZ23Single_head_flash_attenPfS_S_S_jfE8v_shared+7048];
	fma.rn.f32 	%f5429, %f4455, %f5428, %f5427;
	ld.shared.f32 	%f5430, [_ZZ23Single_head_flash_attenPfS_S_S_jfE8v_shared+7176];
	fma.rn.f32 	%f5431, %f4531, %f5430, %f5429;
	ld.shared.f32 	%f5432, [_ZZ23Single_head_flash_attenPfS_S_S_jfE8v_shared+7304];
	fma.rn.f32 	%f5433, %f4607, %f5432, %f5431;
	ld.shared.f32 	%f5434, [_ZZ23Single_head_flash_attenPfS_S_S_jfE8v_shared+7432];
	fma.rn.f32 	%f5435, %f4683, %f5434, %f5433;
	ld.shared.f32 	%f5436, [_ZZ23Single_head_flash_attenPfS_S_S_jfE8v_shared+7560];
	fma.rn.f32 	%f5437, %f4759, %f5436, %f5435;
	ld.shared.f32 	%f5438, [_ZZ23Single_head_flash_attenPfS_S_S_jfE8v_shared+7688];
	fma.rn.f32 	%f5439, %f4835, %f5438, %f5437;
	ld.shared.f32 	%f5440, [_ZZ23Single_head_flash_attenPfS_S_S_jfE8v_shared+7816];
	fma.rn.f32 	%f5441, %f4911, %f5440, %f5439;
	ld.shared.f32 	%f5442, [_ZZ23Single_head_flash_attenPfS_S_S_jfE8v_shared+7944];
	fma.rn.f32 	%f5443, %f4987, %f5442, %f5441;
	ld.shared.f32 	%f5444, [_ZZ23Single_head_flash_attenPfS_S_S_jfE8v_shared+8072];
	fma.rn.f32 	%f9223, %f5063, %f5444, %f5443;
	ld.shared.f32 	%f5445, [_ZZ23Single_head_flash_attenPfS_S_S_jfE8v_shared+12];
	fma.rn.f32 	%f5446, %f275, %f5445, %f9222;
	ld.shared.f32 	%f5447, [_ZZ23Single_head_flash_attenPfS_S_S_jfE8v_shared+140];
	fma.rn.f32 	%f5448, %f351, %f5447, %f5446;
	ld.shared.f32 	%f5449, [_ZZ23Single_head_flash_attenPfS_S_S_jfE8v_shared+268];
	fma.rn.f32 	%f5450, %f427, %f5449, %f5448;
	ld.shared.f32 	%f5451, [_ZZ23Single_head_flash_attenPfS_S_S_jfE8v_shared+396];
	fma.rn.f32 	%f5452, %f503, %f5451, %f5450;
	ld.shared.f32 	%f5453, [_ZZ23Single_head_flash_attenPfS_S_S_jfE8v_shared+524];
	fma.rn.f32 	%f5454, %f579, %f5453, %f5452;
	ld.shared.f32 	%f5455, [_ZZ23Single_head_flash_attenPfS_S_S_jfE8v_shared+652];
	fma.rn.f32 	%f5456, %f655, %f5455, %f5454;
	ld.shared.f32 	%f5457, [_ZZ23Single_head_flash_attenPfS_S_S_jfE8v_shared+780];
	fma.rn.f32 	%f5458, %f731, %f5457, %f5456;
	ld.shared.f32 	%f5459, [_ZZ23Single_head_flash_attenPfS_S_S_jfE8v_shared+908];
	fma.rn.f32 	%f5460, %f807, %f5459, %f5458;
	ld.shared.f32 	%f5461, [_ZZ23Single_head_flash_attenPfS_S_S_jfE8v_shared+1036];
	fma.rn.f32 	%f5462, %f883, %f5461, %f5460;
	ld.shared.f32 	%f5463, [_ZZ23Single_head_flash_attenPfS_S_S_jfE8v_shared+1164];
	fma.rn.f32 	%f5464, %f959, %f5463, %f5462;
	ld.shared.f32 	%f5465, [_ZZ23Single_head_flash_attenPfS_S_S_jfE8v_shared+1292];
	fma.rn.f32 	%f5466, %f1035, %f5465, %f5464;
	ld.shared.f32 	%f5467, [_ZZ23Single_head_flash_attenPfS_S_S_jfE8v_shared+1420];
	fma.rn.f32 	%f5468, %f1111, %f5467, %f5466;
	ld.shared.f32 	%f5469, [_ZZ23Single_head_flash_attenPfS_S_S_jfE8v_shared+1548];
	fma.rn.f32 	%f5470, %f1187, %f5469, %f5468;
	ld.shared.f32 	%f5471, [_ZZ23Single_head_flash_attenPfS_S_S_jfE8v_shared+1676];
	fma.rn.f32 	%f5472, %f1263, %f5471, %f5470;
	ld.shared.f32 	%f5473, [_ZZ23Single_head_flash_attenPfS_S_S_jfE8v_shared+1804];
	fma.rn.f32 	%f5474, %f1339, %f5473, %f5472;
	ld.shared.f32 	%f5475, [_ZZ23Single_head_flash_attenPfS_S_S_jfE8v_shared+1932];
	fma.rn.f32 	%f5476, %f1415, %f5475, %f5474;
	ld.shared.f32 	%f5477, [_ZZ23Single_head_flash_attenPfS_S_S_jfE8v_shared+2060];
	fma.rn.f32 	%f5478, %f1491, %f5477, %f5476;
	ld.shared.f32 	%f5479, [_ZZ23Single_head_flash_attenPfS_S_S_jfE8v_shared+2188];
	fma.rn.f32 	%f5480, %f1567, %f5479, %f5478;
	ld.shared.f32 	%f5481, [_ZZ23Single_head_flash_attenPfS_S_S_jfE8v_shared+2316];
	fma.rn.f32 	%f5482, %f1643, %f5481, %f5480;
	ld.shared.f32 	%f5483, [_ZZ23Single_head_flash_attenPfS_S_S_jfE8v_shared+2444];
	fma.rn.f32 	%f5484, %f1719, %f5483, %f5482;
	ld.shared.f32 	%f5485, [_ZZ23Single_head_flash_attenPfS_S_S_jfE8v_shared+2572];
	fma.rn.f32 	%f5486, %f1795, %f5485, %f5484;
	ld.shared.f32 	%f5487, [_ZZ23Single_head_flash_attenPfS_S_S_jfE8v_shared+2700];
	fma.rn.f32 	%f5488, %f1871, %f5487, %f5486;
	ld.shared.f32 	%f5489, [_ZZ23Single_head_flash_attenPfS_S_S_jfE8v_shared+2828];
	fma.rn.f32 	%f5490, %f1947, %f5489, %f5488;
	ld.shared.f32 	%f5491, [_ZZ23Single_head_flash_attenPfS_S_S_jfE8v_shared+2956];
	fma.rn.f32 	%f5492, %f2023, %f5491, %f5490;
	ld.shared.f32 	%f5493, [_ZZ23Single_head_flash_attenPfS_S_S_jfE8v_shared+3084];
	fma.rn.f32 	%f5494, %f2099, %f5493, %f5492;
	ld.shared.f32 	%f5495, [_ZZ23Single_head_flash_attenPfS_S_S_jfE8v_shared+3212];
	fma.rn.f32 	%f5496, %f2175, %f5495, %f5494;
	ld.shared.f32 	%f5497, [_ZZ23Single_head_flash_attenPfS_S_S_jfE8v_shared+3340];
	fma.rn.f32 	%f5498, %f2251, %f5497, %f5496;
	ld.shared.f32 	%f5499, [_ZZ23Single_head_flash_attenPfS_S_S_jfE8v_shared+3468];
	fma.rn.f32 	%f5500, %f2327, %f5499, %f5498;
	ld.shared.f32 	%f5501, [_ZZ23Single_head_flash_attenPfS_S_S_jfE8v_shared+3596];
	fma.rn.f32 	%f5502, %f2403, %f5501, %f5500;
	ld.shared.f32 	%f5503, [_ZZ23Single_head_flash_attenPfS_S_S_jfE8v_shared+3724];
	fma.rn.f32 	%f5504, %f2479, %f5503, %f5502;
	ld.shared.f32 	%f5505, [_ZZ23Single_head_flash_attenPfS_S_S_jfE8v_shared+3852];
	fma.rn.f32 	%f5506, %f2555, %f5505, %f5504;
	ld.shared.f32 	%f5507, [_ZZ23Single_head_flash_attenPfS_S_S_jfE8v_shared+3980];
	fma.rn.f32 	%f5508, %f2631, %f5507, %f5506;
	ld.shared.f32 	%f5509, [_ZZ23Single_head_flash_attenPfS_S_S_jfE8v_shared+4108];
	fma.rn.f32 	%f5510, %f2707, %f5509, %f5508;
	ld.shared.f32 	%f5511, [_ZZ23Single_head_flash_attenPfS_S_S_jfE8v_shared+4236];
	fma.rn.f32 	%f5512, %f2783, %f5511, %f5510;
	ld.shared.f32 	%f5513, [_ZZ23Single_head_flash_attenPfS_S_S_jfE8v_shared+4364];
	fma.rn.f32 	%f5514, %f2859, %f5513, %f5512;
	ld.shared.f32 	%f5515, [_ZZ23Single_head_flash_attenPfS_S_S_jfE8v_shared+4492];
	fma.rn.f32 	%f5516, %f2935, %f5515, %f5514;
	ld.shared.f32 	%f5517, [_ZZ23Single_head_flash_attenPfS_S_S_jfE8v_shared+4620];
	fma.rn.f32 	%f5518, %f3011, %f5517, %f5516;
	ld.shared.f32 	%f5519, [_ZZ23Single_head_flash_attenPfS_S_S_jfE8v_shared+4748];
	fma.rn.f32 	%f5520, %f3087, %f5519, %f5518;
	ld.shared.f32 	%f5521, [_ZZ23Single_head_flash_attenPfS_S_S_jfE8v_shared+4876];
	fma.rn.f32 	%f5522, %f3163, %f5521, %f5520;
	ld.shared.f32 	%f5523, [_ZZ23Single_head_flash_attenPfS_S_S_jfE8v_shared+5004];
	fma.rn.f32 	%f5524, %f3239, %f5523, %f5522;
	ld.shared.f32 	%f5525, [_ZZ23Single_head_flash_attenPfS_S_S_jfE8v_shared+5132];
	fma.rn.f32 	%f5526, %f3315, %f5525, %f5524;
	ld.shared.f32 	%f5527, [_ZZ23Single_head_flash_attenPfS_S_S_jfE8v_shared+5260];
	fma.rn.f32 	%f5528, %f3391, %f5527, %f5526;
	ld.shared.f32 	%f5529, [_ZZ23Single_head_flash_attenPfS_S_S_jfE8v_shared+5388];
	fma.rn.f32 	%f5530, %f3467, %f5529, %f5528;
	ld.shared.f32 	%f5531, [_ZZ23Single_head_flash_attenPfS_S_S_jfE8v_shared+5516];
	fma.rn.f32 	%f5532, %f3543, %f5531, %f5530;
	ld.shared.f32 	%f5533, [_ZZ23Single_head_flash_attenPfS_S_S_jfE8v_shared+5644];
	fma.rn.f32 	%f5534, %f3619, %f5533, %f5532;
	ld.shared.f32 	%f5535, [_ZZ23Single_head_flash_attenPfS_S_S_jfE8v_shared+5772];
	fma.rn.f32 	%f5536, %f3695, %f5535, %f5534;
	ld.shared.f32 	%f5537, [_ZZ23Single_head_flash_attenPfS_S_S_jfE8v_shared+5900];
	fma.rn.f32 	%f5538, %f3771, %f5537, %f5536;
	ld.shared.f32 	%f5539, [_ZZ23Single_head_flash_attenPfS_S_S_jfE8v_shared+6028];
	fma.rn.f32 	%f5540, %f3847, %f5539, %f5538;
	ld.shared.f32 	%f5541, [_ZZ23Single_head_flash_attenPfS_S_S_jfE8v_shared+6156];
	fma.rn.f32 	%f5542, %f3923, %f5541, %f5540;
	ld.shared.f32 	%f5543, [_ZZ23Single_head_flash_attenPfS_S_S_jfE8v_shared+6284];
	fma.rn.f32 	%f5544, %f3999, %f5543, %f5542;
	ld.shared.f32 	%f5545, [_ZZ23Single_head_flash_attenPfS_S_S_jfE8v_shared+6412];
	fma.rn.f32 	%f5546, %f4075, %f5545, %f5544;
	ld.shared.f32 	%f5547, [_ZZ23Single_head_flash_attenPfS_S_S_jfE8v_shared+6540];
	fma.rn.f32 	%f5548, %f4151, %f5547, %f5546;
	ld.shared.f32 	%f5549, [_ZZ23Single_head_flash_attenPfS_S_S_jfE8v_shared+6668];
	fma.rn.f32 	%f5550, %f4227, %f5549, %f5548;
	ld.shared.f32 	%f5551, [_ZZ23Single_head_flash_attenPfS_S_S_jfE8v_shared+6796];
	fma.rn.f32 	%f5552, %f4303, %f5551, %f5550;
	ld.shared.f32 	%f5553, [_ZZ23Single_head_flash_attenPfS_S_S_jfE8v_shared+6924];
	fma.rn.f32 	%f5554, %f4379, %f5553, %f5552;
	ld.shared.f32 	%f5555, [_ZZ23Single_head_flash_attenPfS_S_S_jfE8v_shared+7052];
	fma.rn.f32 	%f5556, %f4455, %f5555, %f5554;
	ld.shared.f32 	%f5557, [_ZZ23Single_head_flash_attenPfS_S_S_jfE8v_shared+7180];
	fma.rn.f32 	%f5558, %f4531, %f5557, %f5556;
	ld.shared.f32 	%f5559, [_ZZ23Single_head_flash_attenPfS_S_S_jfE8v_shared+7308];
	fma.rn.f32 	%f5560, %f4607, %f5559, %f5558;
	ld.shared.f32 	%f5561, [_ZZ23Single_head_flash_attenPfS_S_S_jfE8v_shared+7436];
	fma.rn.f32 	%f5562, %f4683, %f5561, %f5560;
	ld.shared.f32 	%f5563, [_ZZ23Single_head_flash_attenPfS_S_S_jfE8v_shared+7564];
	fma.rn.f32 	%f5564, %f4759, %f5563, %f5562;
	ld.shared.f32 	%f5565, [_ZZ23Single_head_flash_attenPfS_S_S_jfE8v_shared+7692];
	fma.rn.f32 	%f5566, %f4835, %f5565, %f5564;
	ld.shared.f32 	%f5567, [_ZZ23Single_head_flash_attenPfS_S_S_jfE8v_shared+7820];
	fma.rn.f32 	%f5568, %f4911, %f5567, %f5566;
	ld.shared.f32 	%f5569, [_ZZ23Single_head_flash_attenPfS_S_S_jfE8v_shared+7948];
	fma.rn.f32 	%f5570, %f4987, %f5569, %f5568;
	ld.shared.f32 	%f5571, [_ZZ23Single_head_flash_attenPfS_S_S_jfE8v_shared+8076];
	fma.rn.f32 	%f9222, %f5063, %f5571, %f5570;
	ld.shared.f32 	%f5572, [_ZZ23Single_head_flash_attenPfS_S_S_jfE8v_shared+16];
	fma.rn.f32 	%f5573, %f275, %f5572, %f9221;
	ld.shared.f32 	%f5574, [_ZZ23Single_head_flash_attenPfS_S_S_jfE8v_shared+144];
	fma.rn.f32 	%f5575, %f351, %f5574, %f5573;
	ld.shared.f32 	%f5576, [_ZZ23Single_head_flash_attenPfS_S_S_jfE8v_shared+272];
	fma.rn.f32 	%f5577, %f427, %f5576, %f5575;
	ld.shared.f32 	%f5578, [_ZZ23Single_head_flash_attenPfS_S_S_jfE8v_shared+400];
	fma.rn.f32 	%f5579, %f503, %f5578, %f5577;
	ld.shared.f32 	%f5580, [_ZZ23Single_head_flash_attenPfS_S_S_jfE8v_shared+528];
	fma.rn.f32 	%f5581, %f579, %f5580, %f5579;
	ld.shared.f32 	%f5582, [_ZZ23Single_head_flash_attenPfS_S_S_jfE8v_shared+656];
	fma.rn.f32 	%f5583, %f655, %f5582, %f5581;
	ld.shared.f32 	%f5584, [_ZZ23Single_head_flash_attenPfS_S_S_jfE8v_shared+784];
	fma.rn.f32 	%f5585, %f731, %f5584, %f5583;
	ld.shared.f32 	%f5586, [_ZZ23Single_head_flash_attenPfS_S_S_jfE8v_shared+912];
	fma.rn.f32 	%f5587, %f807, %f5586, %f5585;
	ld.shared.f32 	%f5588, [_ZZ23Single_head_flash_attenPfS_S_S_jfE8v_shared+1040];
	fma.rn.f32 	%f5589, %f883, %f5588, %f5587;
	ld.shared.f32 	%f5590, [_ZZ23Single_head_flash_attenPfS_S_S_jfE8v_shared+1168];
	fma.rn.f32 	%f5591, %f959, %f5590, %f5589;
	ld.shared.f32 	%f5592, [_ZZ23Single_head_flash_attenPfS_S_S_jfE8v_shared+1296];
	fma.rn.f32 	%f5593, %f1035, %f5592, %f5591;
	ld.shared.f32 	%f5594, [_ZZ23Single_head_flash_attenPfS_S_S_jfE8v_shared+1424];
	fma.rn.f32 	%f5595, %f1111, %f5594, %f5593;
	ld.shared.f32 	%f5596, [_ZZ23Single_head_flash_attenPfS_S_S_jfE8v_shared+1552];
	fma.rn.f32 	%f5597, %f1187, %f5596, %f5595;
	ld.shared.f32 	%f5598, [_ZZ23Single_head_flash_attenPfS_S_S_jfE8v_shared+1680];
	fma.rn.f32 	%f5599, %f1263, %f5598, %f5597;
	ld.shared.f32 	%f5600, [_ZZ23Single_head_flash_attenPfS_S_S_jfE8v_shared+1808];
	fma.rn.f32 	%f5601, %f1339, %f5600, %f5599;
	ld.shared.f32 	%f5602, [_ZZ23Single_head_flash_attenPfS_S_S_jfE8v_shared+1936];
	fma.rn.f32 	%f5603, %f1415, %f5602, %f5601;
	ld.shared.f32 	%f5604, [_ZZ23Single_head_flash_attenPfS_S_S_jfE8v_shared+2064];
	fma.rn.f32 	%f5605, %f1491, %f5604, %f5603;
	ld.shared.f32 	%f5606, [_ZZ23Single_head_flash_attenPfS_S_S_jfE8v_shared+2192];
	fma.rn.f32 	%f5607, %f1567, %f5606, %f5605;
	ld.shared.f32 	%f5608, [_ZZ23Single_head_flash_attenPfS_S_S_jfE8v_shared+2320];
	fma.rn.f32 	%f5609, %f1643, %f5608, %f5607;
	ld.shared.f32 	%f5610, [_ZZ23Single_head_flash_attenPfS_S_S_jfE8v_shared+2448];
	fma.rn.f32 	%f5611, %f1719, %f5610, %f5609;
	ld.shared.f32 	%f5612, [_ZZ23Single_head_flash_attenPfS_S_S_jfE8v_shared+2576];
	fma.rn.f32 	%f5613, %f1795, %f5612, %f5611;
	ld.shared.f32 	%f5614, [_ZZ23Single_head_flash_attenPfS_S_S_jfE8v_shared+2704];
	fma.rn.f32 	%f5615, %f1871, %f5614, %f5613;
	ld.shared.f32 	%f5616, [_ZZ23Single_head_flash_attenPfS_S_S_jfE8v_shared+2832];
	fma.rn.f32 	%f5617, %f1947, %f5616, %f5615;
	ld.shared.f32 	%f5618, [_ZZ23Single_head_flash_attenPfS_S_S_jfE8v_shared+2960];
	fma.rn.f32 	%f5619, %f2023, %f5618, %f5617;
	ld.shared.f32 	%f5620, [_ZZ23Single_head_flash_attenPfS_S_S_jfE8v_shared+3088];
	fma.rn.f32 	%f5621, %f2099, %f5620, %f5619;
	ld.shared.f32 	%f5622, [_ZZ23Single_head_flash_attenPfS_S_S_jfE8v_shared+3216];
	fma.rn.f32 	%f5623, %f2175, %f5622, %f5621;
	ld.shared.f32 	%f5624, [_ZZ23Single_head_flash_attenPfS_S_S_jfE8v_shared+3344];
	fma.rn.f32 	%f5625, %f2251, %f5624, %f5623;
	ld.shared.f32 	%f5626, [_ZZ23Single_head_flash_attenPfS_S_S_jfE8v_shared+3472];
	fma.rn.f32 	%f5627, %f2327, %f5626, %f5625;
	ld.shared.f32 	%f5628, [_ZZ23Single_head_flash_attenPfS_S_S_jfE8v_shared+3600];
	fma.rn.f32 	%f5629, %f2403, %f5628, %f5627;
	ld.shared.f32 	%f5630, [_ZZ23Single_head_flash_attenPfS_S_S_jfE8v_shared+3728];
	fma.rn.f32 	%f5631, %f2479, %f5630, %f5629;
	ld.shared.f32 	%f5632, [_ZZ23Single_head_flash_attenPfS_S_S_jfE8v_shared+3856];
	fma.rn.f32 	%f5633, %f2555, %f5632, %f5631;
	ld.shared.f32 	%f5634, [_ZZ23Single_head_flash_attenPfS_S_S_jfE8v_shared+3984];
	fma.rn.f32 	%f5635, %f2631, %f5634, %f5633;
	ld.shared.f32 	%f5636, [_ZZ23Single_head_flash_attenPfS_S_S_jfE8v_shared+4112];
	fma.rn.f32 	%f5637, %f2707, %f5636, %f5635;
	ld.shared.f32 	%f5638, [_ZZ23Single_head_flash_attenPfS_S_S_jfE8v_shared+4240];
	fma.rn.f32 	%f5639, %f2783, %f5638, %f5637;
	ld.shared.f32 	%f5640, [_ZZ23Single_head_flash_attenPfS_S_S_jfE8v_shared+4368];
	fma.rn.f32 	%f5641, %f2859, %f5640, %f5639;
	ld.shared.f32 	%f5642, [_ZZ23Single_head_flash_attenPfS_S_S_jfE8v_shared+4496];
	fma.rn.f32 	%f5643, %f2935, %f5642, %f5641;
	ld.shared.f32 	%f5644, [_ZZ23Single_head_flash_attenPfS_S_S_jfE8v_shared+4624];
	fma.rn.f32 	%f5645, %f3011, %f5644, %f5643;
	ld.shared.f32 	%f5646, [_ZZ23Single_head_flash_attenPfS_S_S_jfE8v_shared+4752];
	fma.rn.f32 	%f5647, %f3087, %f5646, %f5645;
	ld.shared.f32 	%f5648, [_ZZ23Single_head_flash_attenPfS_S_S_jfE8v_shared+4880];
	fma.rn.f32 	%f5649, %f3163, %f5648, %f5647;
	ld.shared.f32 	%f5650, [_ZZ23Single_head_flash_attenPfS_S_S_jfE8v_shared+5008];
	fma.rn.f32 	%f5651, %f3239, %f5650, %f5649;
	ld.shared.f32 	%f5652, [_ZZ23Single_head_flash_attenPfS_S_S_jfE8v_shared+5136];
	fma.rn.f32 	%f5653, %f3315, %f5652, %f5651;
	ld.shared.f32 	%f5654, [_ZZ23Single_head_flash_attenPfS_S_S_jfE8v_shared+5264];
	fma.rn.f32 	%f5655, %f3391, %f5654, %f5653;
	ld.shared.f32 	%f5656, [_ZZ23Single_head_flash_attenPfS_S_S_jfE8v_shared+5392];
	fma.rn.f32 	%f5657, %f3467, %f5656, %f5655;
	ld.shared.f32 	%f5658, [_ZZ23Single_head_flash_attenPfS_S_S_jfE8v_shared+5520];
	fma.rn.f32 	%f5659, %f3543, %f5658, %f5657;
	ld.shared.f32 	%f5660, [_ZZ23Single_head_flash_attenPfS_S_S_jfE8v_shared+5648];
	fma.rn.f32 	%f5661, %f3619, %f5660, %f5659;
	ld.shared.f32 	%f5662, [_ZZ23Single_head_flash_attenPfS_S_S_jfE8v_shared+5776];
	fma.rn.f32 	%f5663, %f3695, %f5662, %f5661;
	ld.shared.f32 	%f5664, [_ZZ23Single_head_flash_attenPfS_S_S_jfE8v_shared+5904];
	fma.rn.f32 	%f5665, %f3771, %f5664, %f5663;
	ld.shared.f32 	%f5666, [_ZZ23Single_head_flash_attenPfS_S_S_jfE8v_shared+6032];
	fma.rn.f32 	%f5667, %f3847, %f5666, %f5665;
	ld.shared.f32 	%f5668, [_ZZ23Single_head_flash_attenPfS_S_S_jfE8v_shared+6160];
	fma.rn.f32 	%f5669, %f3923, %f5668, %f5667;
	ld.shared.f32 	%f5670, [_ZZ23Single_head_flash_attenPfS_S_S_jfE8v_shared+6288];
	fma.rn.f32 	%f5671, %f3999, %f5670, %f5669;
	ld.shared.f32 	%f5672, [_ZZ23Single_head_flash_attenPfS_S_S_jfE8v_shared+6416];
	fma.rn.f32 	%f5673, %f4075, %f5672, %f5671;
	ld.shared.f32 	%f5674, [_ZZ23Single_head_flash_attenPfS_S_S_jfE8v_shared+6544];
	fma.rn.f32 	%f5675, %f4151, %f5674, %f5673;
	ld.shared.f32 	%f5676, [_ZZ23Single_head_flash_attenPfS_S_S_jfE8v_shared+6672];
	fma.rn.f32 	%f5677, %f4227, %f5676, %f5675;
	ld.shared.f32 	%f5678, [_ZZ23Single_head_flash_attenPfS_S_S_jfE8v_shared+6800];
	fma.rn.f32 	%f5679, %f4303, %f5678, %f5677;
	ld.shared.f32 	%f5680, [_ZZ23Single_head_flash_attenPfS_S_S_jfE8v_shared+6928];
	fma.rn.f32 	%f5681, %f4379, %f5680, %f5679;
	ld.shared.f32 	%f5682, [_ZZ23Single_head_flash_attenPfS_S_S_jfE8v_shared+7056];
	fma.rn.f32 	%f5683, %f4455, %f5682, %f5681;
	ld.shared.f32 	%f5684, [_ZZ23Single_head_flash_attenPfS_S_S_jfE8v_shared+7184];
	fma.rn.f32 	%f5685, %f4531, %f5684, %f5683;
	ld.shared.f32 	%f5686, [_ZZ23Single_head_flash_attenPfS_S_S_jfE8v_shared+7312];
	fma.rn.f32 	%f5687, %f4607, %f5686, %f5685;
	ld.shared.f32 	%f5688, [_ZZ23Single_head_flash_attenPfS_S_S_jfE8v_shared+7440];
	fma.rn.f32 	%f5689, %f4683, %f5688, %f5687;
	ld.shared.f32 	%f5690, [_ZZ23Single_head_flash_attenPfS_S_S_jfE8v_shared+7568];
	fma.rn.f32 	%f5691, %f4759, %f5690, %f5689;
	ld.shared.f32 	%f5692, [_ZZ23Single_head_flash_attenPfS_S_S_jfE8v_shared+7696];
	fma.rn.f32 	%f5693, %f4835, %f5692, %f5691;
	ld.shared.f32 	%f5694, [_ZZ23Single_head_flash_attenPfS_S_S_jfE8v_shared+7824];
	fma.rn.f32 	%f5695, %f4911, %f5694, %f5693;
	ld.shared.f32 	%f5696, [_ZZ23Single_head_flash_attenPfS_S_S_jfE8v_shared+7952];
	fma.rn.f32 	%f5697, %f4987, %f5696, %f5695;
	ld.shared.f32 	%f5698, [_ZZ23Single_head_flash_attenPfS_S_S_jfE8v_shared+8080];
	fma.rn.f32 	%f9221, %f5063, %f5698, %f5697;
	ld.shared.f32 	%f5699, [_ZZ23Single_head_flash_attenPfS_S_S_jfE8v_shared+20];
	fma.rn.f32 	%f5700, %f275, %f5699, %f9220;
	ld.shared.f32 	%f5701, [_ZZ23Single_head_flash_attenPfS_S_S_jfE8v_shared+148];
	fma.rn.f32 	%f5702, %f351, %f5701, %f5700;
	ld.shared.f32 	%f5703, [_ZZ23Single_head_flash_attenPfS_S_S_jfE8v_shared+276];
	fma.rn.f32 	%f5704, %f427, %f5703, %f5702;
	ld.shared.f32 	%f5705, [_ZZ23Single_head_flash_attenPfS_S_S_jfE8v_shared+404];
	fma.rn.f32 	%f5706, %f503, %f5705, %f5704;
	ld.shared.f32 	%f5707, [_ZZ23Single_head_flash_attenPfS_S_S_jfE8v_shared+532];
	fma.rn.f32 	%f5708, %f579, %f5707, %f5706;
	ld.shared.f32 	%f5709, [_ZZ23Single_head_flash_attenPfS_S_S_jfE8v_shared+660];
	fma.rn.f32 	%f5710, %f655, %f5709, %f5708;
	ld.shared.f32 	%f5711, [_ZZ23Single_head_flash_attenPfS_S_S_jfE8v_shared+788];
	fma.rn.f32 	%f5712, %f731, %f5711, %f5710;
	ld.shared.f32 	%f5713, [_ZZ23Single_head_flash_attenPfS_S_S_jfE8v_shared+916];
	fma.rn.f32 	%f5714, %f807, %f5713, %f5712;
	ld.shared.f32 	%f5715, [_ZZ23Single_head_flash_attenPfS_S_S_jfE8v_shared+1044];
	fma.rn.f32 	%f5716, %f883, %f5715, %f5714;
	ld.shared.f32 	%f5717, [_ZZ23Single_head_flash_attenPfS_S_S_jfE8v_shared+1172];
	fma.rn.f32 	%f5718, %f959, %f5717, %f5716;
	ld.shared.f32 	%f5719, [_ZZ23Single_head_flash_attenPfS_S_S_jfE8v_shared+1300];
	fma.rn.f32 	%f5720, %f1035, %f5719, %f5718;
	ld.shared.f32 	%f5721, [_ZZ23Single_head_flash_attenPfS_S_S_jfE8v_shared+1428];
	fma.rn.f32 	%f5722, %f1111, %f5721, %f5720;
	ld.shared.f32 	%f5723, [_ZZ23Single_head_flash_attenPfS_S_S_jfE8v_shared+1556];
	fma.rn.f32 	%f5724, %f1187, %f5723, %f5722;
	ld.shared.f32 	%f5725, [_ZZ23Single_head_flash_attenPfS_S_S_jfE8v_shared+1684];
	fma.rn.f32 	%f5726, %f1263, %f5725, %f5724;
	ld.shared.f32 	%f5727, [_ZZ23Single_head_flash_attenPfS_S_S_jfE8v_shared+1812];
	fma.rn.f32 	%f5728, %f1339, %f5727, %f5726;
	ld.shared.f32 	%f5729, [_ZZ23Single_head_flash_attenPfS_S_S_jfE8v_shared+1940];
	fma.rn.f32 	%f5730, %f1415, %f5729, %f5728;
	ld.shared.f32 	%f5731, [_ZZ23Single_head_flash_attenPfS_S_S_jfE8v_shared+2068];
	fma.rn.f32 	%f5732, %f1491, %f5731, %f5730;
	ld.shared.f32 	%f5733, [_ZZ23Single_head_flash_attenPfS_S_S_jfE8v_shared+2196];
	fma.rn.f32 	%f5734, %f1567, %f5733, %f5732;
	ld.shared.f32 	%f5735, [_ZZ23Single_head_flash_attenPfS_S_S_jfE8v_shared+2324];
	fma.rn.f32 	%f5736, %f1643, %f5735, %f5734;
	ld.shared.f32 	%f5737, [_ZZ23Single_head_flash_attenPfS_S_S_jfE8v_shared+2452];
	fma.rn.f32 	%f5738, %f1719, %f5737, %f5736;
	ld.shared.f32 	%f5739, [_ZZ23Single_head_flash_attenPfS_S_S_jfE8v_shared+2580];
	fma.rn.f32 	%f5740, %f1795, %f5739, %f5738;
	ld.shared.f32 	%f5741, [_ZZ23Single_head_flash_attenPfS_S_S_jfE8v_shared+2708];
	fma.rn.f32 	%f5742, %f1871, %f5741, %f5740;
	ld.shared.f32 	%f5743, [_ZZ23Single_head_flash_attenPfS_S_S_jfE8v_shared+2836];
	fma.rn.f32 	%f5744, %f1947, %f5743, %f5742;
	ld.shared.f32 	%f5745, [_ZZ23Single_head_flash_attenPfS_S_S_jfE8v_shared+2964];
	fma.rn.f32 	%f5746, %f2023, %f5745, %f5744;
	ld.shared.f32 	%f5747, [_ZZ23Single_head_flash_attenPfS_S_S_jfE8v_shared+3092];
	fma.rn.f32 	%f5748, %f2099, %f5747, %f5746;
	ld.shared.f32 	%f5749, [_ZZ23Single_head_flash_attenPfS_S_S_jfE8v_shared+3220];
	fma.rn.f32 	%f5750, %f2175, %f5749, %f5748;
	ld.shared.f32 	%f5751, [_ZZ23Single_head_flash_attenPfS_S_S_jfE8v_shared+3348];
	fma.rn.f32 	%f5752, %f2251, %f5751, %f5750;
	ld.shared.f32 	%f5753, [_ZZ23Single_head_flash_attenPfS_S_S_jfE8v_shared+3476];
	fma.rn.f32 	%f5754, %f2327, %f5753, %f5752;
	ld.shared.f32 	%f5755, [_ZZ23Single_head_flash_attenPfS_S_S_jfE8v_shared+3604];
	fma.rn.f32 	%f5756, %f2403, %f5755, %f5754;
	ld.shared.f32 	%f5757, [_ZZ23Single_head_flash_attenPfS_S_S_jfE8v_shared+3732];
	fma.rn.f32 	%f5758, %f2479, %f5757, %f5756;
	ld.shared.f32 	%f5759, [_ZZ23Single_head_flash_attenPfS_S_S_jfE8v_shared+3860];
	fma.rn.f32 	%f5760, %f2555, %f5759, %f5758;
	ld.shared.f32 	%f5761, [_ZZ23Single_head_flash_attenPfS_S_S_jfE8v_shared+3988];
	fma.rn.f32 	%f5762, %f2631, %f5761, %f5760;
	ld.shared.f32 	%f5763, [_ZZ23Single_head_flash_attenPfS_S_S_jfE8v_shared+4116];
	fma.rn.f32 	%f5764, %f2707, %f5763, %f5762;
	ld.shared.f32 	%f5765, [_ZZ23Single_head_flash_attenPfS_S_S_jfE8v_shared+4244];
	fma.rn.f32 	%f5766, %f2783, %f5765, %f5764;
	ld.shared.f32 	%f5767, [_ZZ23Single_head_flash_attenPfS_S_S_jfE8v_shared+4372];
	fma.rn.f32 	%f5768, %f2859, %f5767, %f5766;
	ld.shared.f32 	%f5769, [_ZZ23Single_head_flash_attenPfS_S_S_jfE8v_shared+4500];
	fma.rn.f32 	%f5770, %f2935, %f5769, %f5768;
	ld.shared.f32 	%f5771, [_ZZ23Single_head_flash_attenPfS_S_S_jfE8v_shared+4628];
	fma.rn.f32 	%f5772, %f3011, %f5771, %f5770;
	ld.shared.f32 	%f5773, [_ZZ23Single_head_flash_attenPfS_S_S_jfE8v_shared+4756];
	fma.rn.f32 	%f5774, %f3087, %f5773, %f5772;
	ld.shared.f32 	%f5775, [_ZZ23Single_head_flash_attenPfS_S_S_jfE8v_shared+4884];
	fma.rn.f32 	%f5776, %f3163, %f5775, %f5774;
	ld.shared.f32 	%f5777, [_ZZ23Single_head_flash_attenPfS_S_S_jfE8v_shared+5012];
	fma.rn.f32 	%f5778, %f3239, %f5777, %f5776;
	ld.shared.f32 	%f5779, [_ZZ23Single_head_flash_attenPfS_S_S_jfE8v_shared+5140];
	fma.rn.f32 	%f5780, %f3315, %f5779, %f5778;
	ld.shared.f32 	%f5781, [_ZZ23Single_head_flash_attenPfS_S_S_jfE8v_shared+5268];
	fma.rn.f32 	%f5782, %f3391, %f5781, %f5780;
	ld.shared.f32 	%f5783, [_ZZ23Single_head_flash_attenPfS_S_S_jfE8v_shared+5396];
	fma.rn.f32 	%f5784, %f3467, %f5783, %f5782;
	ld.shared.f32 	%f5785, [_ZZ23Single_head_flash_attenPfS_S_S_jfE8v_shared+5524];
	fma.rn.f32 	%f5786, %f3543, %f5785, %f5784;
	ld.shared.f32 	%f5787, [_ZZ23Single_head_flash_attenPfS_S_S_jfE8v_shared+5652];
	fma.rn.f32 	%f5788, %f3619, %f5787, %f5786;
	ld.shared.f32 	%f5789, [_ZZ23Single_head_flash_attenPfS_S_S_jfE8v_shared+5780];
	fma.rn.f32 	%f5790, %f3695, %f5789, %f5788;
	ld.shared.f32 	%f5791, [_ZZ23Single_head_flash_attenPfS_S_S_jfE8v_shared+5908];
	fma.rn.f32 	%f5792, %f3771, %f5791, %f5790;
	ld.shared.f32 	%f5793, [_ZZ23Single_head_flash_attenPfS_S_S_jfE8v_shared+6036];
	fma.rn.f32 	%f5794, %f3847, %f5793, %f5792;
	ld.shared.f32 	%f5795, [_ZZ23Single_head_flash_attenPfS_S_S_jfE8v_shared+6164];
	fma.rn.f32 	%f5796, %f3923, %f5795, %f5794;
	ld.shared.f32 	%f5797, [_ZZ23Single_head_flash_attenPfS_S_S_jfE8v_shared+6292];
	fma.rn.f32 	%f5798, %f3999, %f5797, %f5796;
	ld.shared.f32 	%f5799, [_ZZ23Single_head_flash_attenPfS_S_S_jfE8v_shared+6420];
	fma.rn.f32 	%f5800, %f4075, %f5799, %f5798;
	ld.shared.f32 	%f5801, [_ZZ23Single_head_flash_attenPfS_S_S_jfE8v_shared+6548];
	fma.rn.f32 	%f5802, %f4151, %f5801, %f5800;
	ld.shared.f32 	%f5803, [_ZZ23Single_head_flash_attenPfS_S_S_jfE8v_shared+6676];
	fma.rn.f32 	%f5804, %f4227, %f5803, %f5802;
	ld.shared.f32 	%f5805, [_ZZ23Single_head_flash_attenPfS_S_S_jfE8v_shared+6804];
	fma.rn.f32 	%f5806, %f4303, %f5805, %f5804;
	ld.shared.f32 	%f5807, [_ZZ23Single_head_flash_attenPfS_S_S_jfE8v_shared+6932];
	fma.rn.f32 	%f5808, %f4379, %f5807, %f5806;
	ld.shared.f32 	%f5809, [_ZZ23Single_head_flash_attenPfS_S_S_jfE8v_shared+7060];
	fma.rn.f32 	%f5810, %f4455, %f5809, %f5808;
	ld.shared.f32 	%f5811, [_ZZ23Single_head_flash_attenPfS_S_S_jfE8v_shared+7188];
	fma.rn.f32 	%f5812, %f4531, %f5811, %f5810;
	ld.shared.f32 	%f5813, [_ZZ23Single_head_flash_attenPfS_S_S_jfE8v_shared+7316];
	fma.rn.f32 	%f5814, %f4607, %f5813, %f5812;
	ld.shared.f32 	%f5815, [_ZZ23Single_head_flash_attenPfS_S_S_jfE8v_shared+7444];
	fma.rn.f32 	%f5816, %f4683, %f5815, %f5814;
	ld.shared.f32 	%f5817, [_ZZ23Single_head_flash_attenPfS_S_S_jfE8v_shared+7572];
	fma.rn.f32 	%f5818, %f4759, %f5817, %f5816;
	ld.shared.f32 	%f5819, [_ZZ23Single_head_flash_attenPfS_S_S_jfE8v_shared+7700];
	fma.rn.f32 	%f5820, %f4835, %f5819, %f5818;
	ld.shared.f32 	%f5821, [_ZZ23Single_head_flash_attenPfS_S_S_jfE8v_shared+7828];
	fma.rn.f32 	%f5822, %f4911, %f5821, %f5820;
	ld.shared.f32 	%f5823, [_ZZ23Single_head_flash_attenPfS_S_S_jfE8v_shared+7956];
	fma.rn.f32 	%f5824, %f4987, %f5823, %f5822;
	ld.shared.f32 	%f5825, [_ZZ23Single_head_flash_attenPfS_S_S_jfE8v_shared+8084];
	fma.rn.f32 	%f9220, %f5063, %f5825, %f5824;
	ld.shared.f32 	%f5826, [_ZZ23Single_head_flash_attenPfS_S_S_jfE8v_shared+24];
	fma.rn.f32 	%f5827, %f275, %f5826, %f9219;
	ld.shared.f32 	%f5828, [_ZZ23Single_head_flash_attenPfS_S_S_jfE8v_shared+152];
	fma.rn.f32 	%f5829, %f351, %f5828, %f5827;
	ld.shared.f32 	%f5830, [_ZZ23Single_head_flash_attenPfS_S_S_jfE8v_shared+280];
	fma.rn.f32 	%f5831, %f427, %f5830, %f5829;
	ld.shared.f32 	%f5832, [_ZZ23Single_head_flash_attenPfS_S_S_jfE8v_shared+408];
	fma.rn.f32 	%f5833, %f503, %f5832, %f5831;
	ld.shared.f32 	%f5834, [_ZZ23Single_head_flash_attenPfS_S_S_jfE8v_shared+536];
	fma.rn.f32 	%f5835, %f579, %f5834, %f5833;
	ld.shared.f32 	%f5836, [_ZZ23Single_head_flash_attenPfS_S_S_jfE8v_shared+664];
	fma.rn.f32 	%f5837, %f655, %f5836, %f5835;
	ld.shared.f32 	%f5838, [_ZZ23Single_head_flash_attenPfS_S_S_jfE8v_shared+792];
	fma.rn.f32 	%f5839, %f731, %f5838, %f5837;
	ld.shared.f32 	%f5840, [_ZZ23Single_head_flash_attenPfS_S_S_jfE8v_shared+920];
	fma.rn.f32 	%f5841, %f807, %f5840, %f5839;
	ld.shared.f32 	%f5842, [_ZZ23Single_head_flash_attenPfS_S_S_jfE8v_shared+1048];
	fma.rn.f32 	%f5843, %f883, %f5842, %f5841;
	ld.shared.f32 	%f5844, [_ZZ23Single_head_flash_attenPfS_S_S_jfE8v_shared+1176];
	fma.rn.f32 	%f5845, %f959, %f5844, %f5843;
	ld.shared.f32 	%f5846, [_ZZ23Single_head_flash_attenPfS_S_S_jfE8v_shared+1304];
	fma.rn.f32 	%f5847, %f1035, %f5846, %f5845;
	ld.shared.f32 	%f5848, [_ZZ23Single_head_flash_attenPfS_S_S_jfE8v_shared+1432];
	fma.rn.f32 	%f5849, %f1111, %f5848, %f5847;
	ld.shared.f32 	%f5850, [_ZZ23Single_head_flash_attenPfS_S_S_jfE8v_shared+1560];
	fma.rn.f32 	%f5851, %f1187, %f5850, %f5849;
	ld.shared.f32 	%f5852, [_ZZ23Single_head_flash_attenPfS_S_S_jfE8v_shared+1688];
	fma.rn.f32 	%f5853, %f1263, %f5852, %f5851;
	ld.shared.f32 	%f5854, [_ZZ23Single_head_flash_attenPfS_S_S_jfE8v_shared+1816];
	fma.rn.f32 	%f5855, %f1339, %f5854, %f5853;
	ld.shared.f32 	%f5856, [_ZZ23Single_head_flash_attenPfS_S_S_jfE8v_shared+1944];
	fma.rn.f32 	%f5857, %f1415, %f5856, %f5855;
	ld.shared.f32 	%f5858, [_ZZ23Single_head_flash_attenPfS_S_S_jfE8v_shared+2072];
	fma.rn.f32 	%f5859, %f1491, %f5858, %f5857;
	ld.shared.f32 	%f5860, [_ZZ23Single_head_flash_attenPfS_S_S_jfE8v_shared+2200];
	fma.rn.f32 	%f5861, %f1567, %f5860, %f5859;
	ld.shared.f32 	%f5862, [_ZZ23Single_head_flash_attenPfS_S_S_jfE8v_shared+2328];
	fma.rn.f32 	%f5863, %f1643, %f5862, %f5861;
	ld.shared.f32 	%f5864, [_ZZ23Single_head_flash_attenPfS_S_S_jfE8v_shared+2456];
	fma.rn.f32 	%f5865, %f1719, %f5864, %f5863;
	ld.shared.f32 	%f5866, [_ZZ23Single_head_flash_attenPfS_S_S_jfE8v_shared+2584];
	fma.rn.f32 	%f5867, %f1795, %f5866, %f5865;
	ld.shared.f32 	%f5868, [_ZZ23Single_head_flash_attenPfS_S_S_jfE8v_shared+2712];
	fma.rn.f32 	%f5869, %f1871, %f5868, %f5867;
	ld.shared.f32 	%f5870, [_ZZ23Single_head_flash_attenPfS_S_S_jfE8v_shared+2840];
	fma.rn.f32 	%f5871, %f1947, %f5870, %f5869;
	ld.shared.f32 	%f5872, [_ZZ23Single_head_flash_attenPfS_S_S_jfE8v_shared+2968];
	fma.rn.f32 	%f5873, %f2023, %f5872, %f5871;
	ld.shared.f32 	%f5874, [_ZZ23Single_head_flash_attenPfS_S_S_jfE8v_shared+3096];
	fma.rn.f32 	%f5875, %f2099, %f5874, %f5873;
	ld.shared.f32 	%f5876, [_ZZ23Single_head_flash_attenPfS_S_S_jfE8v_shared+3224];
	fma.rn.f32 	%f5877, %f2175, %f5876, %f5875;
	ld.shared.f32 	%f5878, [_ZZ23Single_head_flash_attenPfS_S_S_jfE8v_shared+3352];
	fma.rn.f32 	%f5879, %f2251, %f5878, %f5877;
	ld.shared.f32 	%f5880, [_ZZ23Single_head_flash_attenPfS_S_S_jfE8v_shared+3480];
	fma.rn.f32 	%f5881, %f2327, %f5880, %f5879;
	ld.shared.f32 	%f5882, [_ZZ23Single_head_flash_attenPfS_S_S_jfE8v_shared+3608];
	fma.rn.f32 	%f5883, %f2403, %f5882, %f5881;
	ld.shared.f32 	%f5884, [_ZZ23Single_head_flash_attenPfS_S_S_jfE8v_shared+3736];
	fma.rn.f32 	%f5885, %f2479, %f5884, %f5883;
	ld.shared.f32 	%f5886, [_ZZ23Single_head_flash_attenPfS_S_S_jfE8v_shared+3864];
	fma.rn.f32 	%f5887, %f2555, %f5886, %f5885;
	ld.shared.f32 	%f5888, [_ZZ23Single_head_flash_attenPfS_S_S_jfE8v_shared+3992];
	fma.rn.f32 	%f5889, %f2631, %f5888, %f5887;
	ld.shared.f32 	%f5890, [_ZZ23Single_head_flash_attenPfS_S_S_jfE8v_shared+4120];
	fma.rn.f32 	%f5891, %f2707, %f5890, %f5889;
	ld.shared.f32 	%f5892, [_ZZ23Single_head_flash_attenPfS_S_S_jfE8v_shared+4248];
	fma.rn.f32 	%f5893, %f2783, %f5892, %f5891;
	ld.shared.f32 	%f5894, [_ZZ23Single_head_flash_attenPfS_S_S_jfE8v_shared+4376];
	fma.rn.f32 	%f5895, %f2859, %f5894, %f5893;
	ld.shared.f32 	%f5896, [_ZZ23Single_head_flash_attenPfS_S_S_jfE8v_shared+4504];
	fma.rn.f32 	%f5897, %f2935, %f5896, %f5895;
	ld.shared.f32 	%f5898, [_ZZ23Single_head_flash_attenPfS_S_S_jfE8v_shared+4632];
	fma.rn.f32 	%f5899, %f3011, %f5898, %f5897;
	ld.shared.f32 	%f5900, [_ZZ23Single_head_flash_attenPfS_S_S_jfE8v_shared+4760];
	fma.rn.f32 	%f5901, %f3087, %f5900, %f5899;
	ld.shared.f32 	%f5902, [_ZZ23Single_head_flash_attenPfS_S_S_jfE8v_shared+4888];
	fma.rn.f32 	%f5903, %f3163, %f5902, %f5901;
	ld.shared.f32 	%f5904, [_ZZ23Single_head_flash_attenPfS_S_S_jfE8v_shared+5016];
	fma.rn.f32 	%f5905, %f3239, %f5904, %f5903;
	ld.shared.f32 	%f5906, [_ZZ23Single_head_flash_attenPfS_S_S_jfE8v_shared+5144];
	fma.rn.f32 	%f5907, %f3315, %f5906, %f5905;
	ld.shared.f32 	%f5908, [_ZZ23Single_head_flash_attenPfS_S_S_jfE8v_shared+5272];
	fma.rn.f32 	%f5909, %f3391, %f5908, %f5907;
	ld.shared.f32 	%f5910, [_ZZ23Single_head_flash_attenPfS_S_S_jfE8v_shared+5400];
	fma.rn.f32 	%f5911, %f3467, %f5910, %f5909;
	ld.shared.f32 	%f5912, [_ZZ23Single_head_flash_attenPfS_S_S_jfE8v_shared+5528];
	fma.rn.f32 	%f5913, %f3543, %f5912, %f5911;
	ld.shared.f32 	%f5914, [_ZZ23Single_head_flash_attenPfS_S_S_jfE8v_shared+5656];
	fma.rn.f32 	%f5915, %f3619, %f5914, %f5913;
	ld.shared.f32 	%f5916, [_ZZ23Single_head_flash_attenPfS_S_S_jfE8v_shared+5784];
	fma.rn.f32 	%f5917, %f3695, %f5916, %f5915;
	ld.shared.f32 	%f5918, [_ZZ23Single_head_flash_attenPfS_S_S_jfE8v_shared+5912];
	fma.rn.f32 	%f5919, %f3771, %f5918, %f5917;
	ld.shared.f32 	%f5920, [_ZZ23Single_head_flash_attenPfS_S_S_jfE8v_shared+6040];
	fma.rn.f32 	%f5921, %f3847, %f5920, %f5919;
	ld.shared.f32 	%f5922, [_ZZ23Single_head_flash_attenPfS_S_S_jfE8v_shared+6168];
	fma.rn.f32 	%f5923, %f3923, %f5922, %f5921;
	ld.shared.f32 	%f5924, [_ZZ23Single_head_flash_attenPfS_S_S_jfE8v_shared+6296];
	fma.rn.f32 	%f5925, %f3999, %f5924, %f5923;
	ld.shared.f32 	%f5926, [_ZZ23Single_head_flash_attenPfS_S_S_jfE8v_shared+6424];
	fma.rn.f32 	%f5927, %f4075, %f5926, %f5925;
	ld.shared.f32 	%f5928, [_ZZ23Single_head_flash_attenPfS_S_S_jfE8v_shared+6552];
	fma.rn.f32 	%f5929, %f4151, %f5928, %f5927;
	ld.shared.f32 	%f5930, [_ZZ23Single_head_flash_attenPfS_S_S_jfE8v_shared+6680];
	fma.rn.f32 	%f5931, %f4227, %f5930, %f5929;
	ld.shared.f32 	%f5932, [_ZZ23Single_head_flash_attenPfS_S_S_jfE8v_shared+6808];
	fma.rn.f32 	%f5933, %f4303, %f5932, %f5931;
	ld.shared.f32 	%f5934, [_ZZ23Single_head_flash_attenPfS_S_S_jfE8v_shared+6936];
	fma.rn.f32 	%f5935, %f4379, %f5934, %f5933;
	ld.shared.f32 	%f5936, [_ZZ23Single_head_flash_attenPfS_S_S_jfE8v_shared+7064];
	fma.rn.f32 	%f5937, %f4455, %f5936, %f5935;
	ld.shared.f32 	%f5938, [_ZZ23Single_head_flash_attenPfS_S_S_jfE8v_shared+7192];
	fma.rn.f32 	%f5939, %f4531, %f5938, %f5937;
	ld.shared.f32 	%f5940, [_ZZ23Single_head_flash_attenPfS_S_S_jfE8v_shared+7320];
	fma.rn.f32 	%f5941, %f4607, %f5940, %f5939;
	ld.shared.f32 	%f5942, [_ZZ23Single_head_flash_attenPfS_S_S_jfE8v_shared+7448];
	fma.rn.f32 	%f5943, %f4683, %f5942, %f5941;
	ld.shared.f32 	%f5944, [_ZZ23Single_head_flash_attenPfS_S_S_jfE8v_shared+7576];
	fma.rn.f32 	%f5945, %f4759, %f5944, %f5943;
	ld.shared.f32 	%f5946, [_ZZ23Single_head_flash_attenPfS_S_S_jfE8v_shared+7704];
	fma.rn.f32 	%f5947, %f4835, %f5946, %f5945;
	ld.shared.f32 	%f5948, [_ZZ23Single_head_flash_attenPfS_S_S_jfE8v_shared+7832];
	fma.rn.f32 	%f5949, %f4911, %f5948, %f5947;
	ld.shared.f32 	%f5950, [_ZZ23Single_head_flash_attenPfS_S_S_jfE8v_shared+7960];
	fma.rn.f32 	%f5951, %f4987, %f5950, %f5949;
	ld.shared.f32 	%f5952, [_ZZ23Single_head_flash_attenPfS_S_S_jfE8v_shared+8088];
	fma.rn.f32 	%f9219, %f5063, %f5952, %f5951;
	ld.shared.f32 	%f5953, [_ZZ23Single_head_flash_attenPfS_S_S_jfE8v_shared+28];
	fma.rn.f32 	%f5954, %f275, %f5953, %f9218;
	ld.shared.f32 	%f5955, [_ZZ23Single_head_flash_attenPfS_S_S_jfE8v_shared+156];
	fma.rn.f32 	%f5956, %f351, %f5955, %f5954;
	ld.shared.f32 	%f5957, [_ZZ23Single_head_flash_attenPfS_S_S_jfE8v_shared+284];
	fma.rn.f32 	%f5958, %f427, %f5957, %f5956;
	ld.shared.f32 	%f5959, [_ZZ23Single_head_flash_attenPfS_S_S_jfE8v_shared+412];
	fma.rn.f32 	%f5960, %f503, %f5959, %f5958;
	ld.shared.f32 	%f5961, [_ZZ23Single_head_flash_attenPfS_S_S_jfE8v_shared+540];
	fma.rn.f32 	%f5962, %f579, %f5961, %f5960;
	ld.shared.f32 	%f5963, [_ZZ23Single_head_flash_attenPfS_S_S_jfE8v_shared+668];
	fma.rn.f32 	%f5964, %f655, %f5963, %f5962;
	ld.shared.f32 	%f5965, [_ZZ23Single_head_flash_attenPfS_S_S_jfE8v_shared+796];
	fma.rn.f32 	%f5966, %f731, %f5965, %f5964;
	ld.shared.f32 	%f5967, [_ZZ23Single_head_flash_attenPfS_S_S_jfE8v_shared+924];
	fma.rn.f32 	%f5968, %f807, %f5967, %f5966;
	ld.shared.f32 	%f5969, [_ZZ23Single_head_flash_attenPfS_S_S_jfE8v_shared+1052];
	fma.rn.f32 	%f5970, %f883, %f5969, %f5968;
	ld.shared.f32 	%f5971, [_ZZ23Single_head_flash_attenPfS_S_S_jfE8v_shared+1180];
	fma.rn.f32 	%f5972, %f959, %f5971, %f5970;
	ld.shared.f32 	%f5973, [_ZZ23Single_head_flash_attenPfS_S_S_jfE8v_shared+1308];
	fma.rn.f32 	%f5974, %f1035, %f5973, %f5972;
	ld.shared.f32 	%f5975, [_ZZ23Single_head_flash_attenPfS_S_S_jfE8v_shared+1436];
	fma.rn.f32 	%f5976, %f1111, %f5975, %f5974;
	ld.shared.f32 	%f5977, [_ZZ23Single_head_flash_attenPfS_S_S_jfE8v_shared+1564];
	fma.rn.f32 	%f5978, %f1187, %f5977, %f5976;
	ld.shared.f32 	%f5979, [_ZZ23Single_head_flash_attenPfS_S_S_jfE8v_shared+1692];
	fma.rn.f32 	%f5980, %f1263, %f5979, %f5978;
	ld.shared.f32 	%f5981, [_ZZ23Single_head_flash_attenPfS_S_S_jfE8v_shared+1820];
	fma.rn.f32 	%f5982, %f1339, %f5981, %f5980;
	ld.shared.f32 	%f5983, [_ZZ23Single_head_flash_attenPfS_S_S_jfE8v_shared+1948];
	fma.rn.f32 	%f5984, %f1415, %f5983, %f5982;
	ld.shared.f32 	%f5985, [_ZZ23Single_head_flash_attenPfS_S_S_jfE8v_shared+2076];
	fma.rn.f32 	%f5986, %f1491, %f5985, %f5984;
	ld.shared.f32 	%f5987, [_ZZ23Single_head_flash_attenPfS_S_S_jfE8v_shared+2204];
	fma.rn.f32 	%f5988, %f1567, %f5987, %f5986;
	ld.shared.f32 	%f5989, [_ZZ23Single_head_flash_attenPfS_S_S_jfE8v_shared+2332];
	fma.rn.f32 	%f5990, %f1643, %f5989, %f5988;
	ld.shared.f32 	%f5991, [_ZZ23Single_head_flash_attenPfS_S_S_jfE8v_shared+2460];
	fma.rn.f32 	%f5992, %f1719, %f5991, %f5990;
	ld.shared.f32 	%f5993, [_ZZ23Single_head_flash_attenPfS_S_S_jfE8v_shared+2588];
	fma.rn.f32 	%f5994, %f1795, %f5993, %f5992;
	ld.shared.f32 	%f5995, [_ZZ23Single_head_flash_attenPfS_S_S_jfE8v_shared+2716];
	fma.rn.f32 	%f5996, %f1871, %f5995, %f5994;
	ld.shared.f32 	%f5997, [_ZZ23Single_head_flash_attenPfS_S_S_jfE8v_shared+2844];
	fma.rn.f32 	%f5998, %f1947, %f5997, %f5996;
	ld.shared.f32 	%f5999, [_ZZ23Single_head_flash_attenPfS_S_S_jfE8v_shared+2972];
	fma.rn.f32 	%f6000, %f2023, %f5999, %f5998;
	ld.shared.f32 	%f6001, [_ZZ23Single_head_flash_attenPfS_S_S_jfE8v_shared+3100];
	fma.rn.f32 	%f6002, %f2099, %f6001, %f6000;
	ld.shared.f32 	%f6003, [_ZZ23Single_head_flash_attenPfS_S_S_jfE8v_shared+3228];
	fma.rn.f32 	%f6004, %f2175, %f6003, %f6002;
	ld.shared.f32 	%f6005, [_ZZ23Single_head_flash_attenPfS_S_S_jfE8v_shared+3356];
	fma.rn.f32 	%f6006, %f2251, %f6005, %f6004;
	ld.shared.f32 	%f6007, [_ZZ23Single_head_flash_attenPfS_S_S_jfE8v_shared+3484];
	fma.rn.f32 	%f6008, %f2327, %f6007, %f6006;
	ld.shared.f32 	%f6009, [_ZZ23Single_head_flash_attenPfS_S_S_jfE8v_shared+3612];
	fma.rn.f32 	%f6010, %f2403, %f6009, %f6008;
	ld.shared.f32 	%f6011, [_ZZ23Single_head_flash_attenPfS_S_S_jfE8v_shared+3740];
	fma.rn.f32 	%f6012, %f2479, %f6011, %f6010;
	ld.shared.f32 	%f6013, [_ZZ23Single_head_flash_attenPfS_S_S_jfE8v_shared+3868];
	fma.rn.f32 	%f6014, %f2555, %f6013, %f6012;
	ld.shared.f32 	%f6015, [_ZZ23Single_head_flash_attenPfS_S_S_jfE8v_shared+3996];
	fma.rn.f32 	%f6016, %f2631, %f6015, %f6014;
	ld.shared.f32 	%f6017, [_ZZ23Single_head_flash_attenPfS_S_S_jfE8v_shared+4124];
	fma.rn.f32 	%f6018, %f2707, %f6017, %f6016;
	ld.shared.f32 	%f6019, [_ZZ23Single_head_flash_attenPfS_S_S_jfE8v_shared+4252];
	fma.rn.f32 	%f6020, %f2783, %f6019, %f6018;
	ld.shared.f32 	%f6021, [_ZZ23Single_head_flash_attenPfS_S_S_jfE8v_shared+4380];
	fma.rn.f32 	%f6022, %f2859, %f6021, %f6020;
	ld.shared.f32 	%f6023, [_ZZ23Single_head_flash_attenPfS_S_S_jfE8v_shared+4508];
	fma.rn.f32 	%f6024, %f2935, %f6023, %f6022;
	ld.shared.f32 	%f6025, [_ZZ23Single_head_flash_attenPfS_S_S_jfE8v_shared+4636];
	fma.rn.f32 	%f6026, %f3011, %f6025, %f6024;
	ld.shared.f32 	%f6027, [_ZZ23Single_head_flash_attenPfS_S_S_jfE8v_shared+4764];
	fma.rn.f32 	%f6028, %f3087, %f6027, %f6026;
	ld.shared.f32 	%f6029, [_ZZ23Single_head_flash_attenPfS_S_S_jfE8v_shared+4892];
	fma.rn.f32 	%f6030, %f3163, %f6029, %f6028;
	ld.shared.f32 	%f6031, [_ZZ23Single_head_flash_attenPfS_S_S_jfE8v_shared+5020];
	fma.rn.f32 	%f6032, %f3239, %f6031, %f6030;
	ld.shared.f32 	%f6033, [_ZZ23Single_head_flash_attenPfS_S_S_jfE8v_shared+5148];
	fma.rn.f32 	%f6034, %f3315, %f6033, %f6032;
	ld.shared.f32 	%f6035, [_ZZ23Single_head_flash_attenPfS_S_S_jfE8v_shared+5276];
	fma.rn.f32 	%f6036, %f3391, %f6035, %f6034;
	ld.shared.f32 	%f6037, [_ZZ23Single_head_flash_attenPfS_S_S_jfE8v_shared+5404];
	fma.rn.f32 	%f6038, %f3467, %f6037, %f6036;
	ld.shared.f32 	%f6039, [_ZZ23Single_head_flash_attenPfS_S_S_jfE8v_shared+5532];
	fma.rn.f32 	%f6040, %f3543, %f6039, %f6038;
	ld.shared.f32 	%f6041, [_ZZ23Single_head_flash_attenPfS_S_S_jfE8v_shared+5660];
	fma.rn.f32 	%f6042, %f3619, %f6041, %f6040;
	ld.shared.f32 	%f6043, [_ZZ23Single_head_flash_attenPfS_S_S_jfE8v_shared+5788];
	fma.rn.f32 	%f6044, %f3695, %f6043, %f6042;
	ld.shared.f32 	%f6045, [_ZZ23Single_head_flash_attenPfS_S_S_jfE8v_shared+5916];
	fma.rn.f32 	%f6046, %f3771, %f6045, %f6044;
	ld.shared.f32 	%f6047, [_ZZ23Single_head_flash_attenPfS_S_S_jfE8v_shared+6044];
	fma.rn.f32 	%f6048, %f3847, %f6047, %f6046;
	ld.shared.f32 	%f6049, [_ZZ23Single_head_flash_attenPfS_S_S_jfE8v_shared+6172];
	fma.rn.f32 	%f6050, %f3923, %f6049, %f6048;
	ld.shared.f32 	%f6051, [_ZZ23Single_head_flash_attenPfS_S_S_jfE8v_shared+6300];
	fma.rn.f32 	%f6052, %f3999, %f6051, %f6050;
	ld.shared.f32 	%f6053, [_ZZ23Single_head_flash_attenPfS_S_S_jfE8v_shared+6428];
	fma.rn.f32 	%f6054, %f4075, %f6053, %f6052;
	ld.shared.f32 	%f6055, [_ZZ23Single_head_flash_attenPfS_S_S_jfE8v_shared+6556];
	fma.rn.f32 	%f6056, %f4151, %f6055, %f6054;
	ld.shared.f32 	%f6057, [_ZZ23Single_head_flash_attenPfS_S_S_jfE8v_shared+6684];
	fma.rn.f32 	%f6058, %f4227, %f6057, %f6056;
	ld.shared.f32 	%f6059, [_ZZ23Single_head_flash_attenPfS_S_S_jfE8v_shared+6812];
	fma.rn.f32 	%f6060, %f4303, %f6059, %f6058;
	ld.shared.f32 	%f6061, [_ZZ23Single_head_flash_attenPfS_S_S_jfE8v_shared+6940];
	fma.rn.f32 	%f6062, %f4379, %f6061, %f6060;
	ld.shared.f32 	%f6063, [_ZZ23Single_head_flash_attenPfS_S_S_jfE8v_shared+7068];
	fma.rn.f32 	%f6064, %f4455, %f6063, %f6062;
	ld.shared.f32 	%f6065, [_ZZ23Single_head_flash_attenPfS_S_S_jfE8v_shared+7196];
	fma.rn.f32 	%f6066, %f4531, %f6065, %f6064;
	ld.shared.f32 	%f6067, [_ZZ23Single_head_flash_attenPfS_S_S_jfE8v_shared+7324];
	fma.rn.f32 	%f6068, %f4607, %f6067, %f6066;
	ld.shared.f32 	%f6069, [_ZZ23Single_head_flash_attenPfS_S_S_jfE8v_shared+7452];
	fma.rn.f32 	%f6070, %f4683, %f6069, %f6068;
	ld.shared.f32 	%f6071, [_ZZ23Single_head_flash_attenPfS_S_S_jfE8v_shared+7580];
	fma.rn.f32 	%f6072, %f4759, %f6071, %f6070;
	ld.shared.f32 	%f6073, [_ZZ23Single_head_flash_attenPfS_S_S_jfE8v_shared+7708];
	fma.rn.f32 	%f6074, %f4835, %f6073, %f6072;
	ld.shared.f32 	%f6075, [_ZZ23Single_head_flash_attenPfS_S_S_jfE8v_shared+7836];
	fma.rn.f32 	%f6076, %f4911, %f6075, %f6074;
	ld.shared.f32 	%f6077, [_ZZ23Single_head_flash_attenPfS_S_S_jfE8v_shared+7964];
	fma.rn.f32 	%f6078, %f4987, %f6077, %f6076;
	ld.shared.f32 	%f6079, [_ZZ23Single_head_flash_attenPfS_S_S_jfE8v_shared+8092];
	fma.rn.f32 	%f9218, %f5063, %f6079, %f6078;
	ld.shared.f32 	%f6080, [_ZZ23Single_head_flash_attenPfS_S_S_jfE8v_shared+32];
	fma.rn.f32 	%f6081, %f275, %f6080, %f9217;
	ld.shared.f32 	%f6082, [_ZZ23Single_head_flash_attenPfS_S_S_jfE8v_shared+160];
	fma.rn.f32 	%f6083, %f351, %f6082, %f6081;
	ld.shared.f32 	%f6084, [_ZZ23Single_head_flash_attenPfS_S_S_jfE8v_shared+288];
	fma.rn.f32 	%f6085, %f427, %f6084, %f6083;
	ld.shared.f32 	%f6086, [_ZZ23Single_head_flash_attenPfS_S_S_jfE8v_shared+416];
	fma.rn.f32 	%f6087, %f503, %f6086, %f6085;
	ld.shared.f32 	%f6088, [_ZZ23Single_head_flash_attenPfS_S_S_jfE8v_shared+544];
	fma.rn.f32 	%f6089, %f579, %f6088, %f6087;
	ld.shared.f32 	%f6090, [_ZZ23Single_head_flash_attenPfS_S_S_jfE8v_shared+672];
	fma.rn.f32 	%f6091, %f655, %f6090, %f6089;
	ld.shared.f32 	%f6092, [_ZZ23Single_head_flash_attenPfS_S_S_jfE8v_shared+800];
	fma.rn.f32 	%f6093, %f731, %f6092, %f6091;
	ld.shared.f32 	%f6094, [_ZZ23Single_head_flash_attenPfS_S_S_jfE8v_shared+928];
	fma.rn.f32 	%f6095, %f807, %f6094, %f6093;
	ld.shared.f32 	%f6096, [_ZZ23Single_head_flash_attenPfS_S_S_jfE8v_shared+1056];
	fma.rn.f32 	%f6097, %f883, %f6096, %f6095;
	ld.shared.f32 	%f6098, [_ZZ23Single_head_flash_attenPfS_S_S_jfE8v_shared+1184];
	fma.rn.f32 	%f6099, %f959, %f6098, %f6097;
	ld.shared.f32 	%f6100, [_ZZ23Single_head_flash_attenPfS_S_S_jfE8v_shared+1312];
	fma.rn.f32 	%f6101, %f1035, %f6100, %f6099;
	ld.shared.f32 	%f6102, [_ZZ23Single_head_flash_attenPfS_S_S_jfE8v_shared+1440];
	fma.rn.f32 	%f6103, %f1111, %f6102, %f6101;
	ld.shared.f32 	%f6104, [_ZZ23Single_head_flash_attenPfS_S_S_jfE8v_shared+1568];
	fma.rn.f32 	%f6105, %f1187, %f6104, %f6103;
	ld.shared.f32 	%f6106, [_ZZ23Single_head_flash_attenPfS_S_S_jfE8v_shared+1696];
	fma.rn.f32 	%f6107, %f1263, %f6106, %f6105;
	ld.shared.f32 	%f6108, [_ZZ23Single_head_flash_attenPfS_S_S_jfE8v_shared+1824];
	fma.rn.f32 	%f6109, %f1339, %f6108, %f6107;
	ld.shared.f32 	%f6110, [_ZZ23Single_head_flash_attenPfS_S_S_jfE8v_shared+1952];
	fma.rn.f32 	%f6111, %f1415, %f6110, %f6109;
	ld.shared.f32 	%f6112, [_ZZ23Single_head_flash_attenPfS_S_S_jfE8v_shared+2080];
	fma.rn.f32 	%f6113, %f1491, %f6112, %f6111;
	ld.shared.f32 	%f6114, [_ZZ23Single_head_flash_attenPfS_S_S_jfE8v_shared+2208];
	fma.rn.f32 	%f6115, %f1567, %f6114, %f6113;
	ld.shared.f32 	%f6116, [_ZZ23Single_head_flash_attenPfS_S_S_jfE8v_shared+2336];
	fma.rn.f32 	%f6117, %f1643, %f6116, %f6115;
	ld.shared.f32 	%f6118, [_ZZ23Single_head_flash_attenPfS_S_S_jfE8v_shared+2464];
	fma.rn.f32 	%f6119, %f1719, %f6118, %f6117;
	ld.shared.f32 	%f6120, [_ZZ23Single_head_flash_attenPfS_S_S_jfE8v_shared+2592];
	fma.rn.f32 	%f6121, %f1795, %f6120, %f6119;
	ld.shared.f32 	%f6122, [_ZZ23Single_head_flash_attenPfS_S_S_jfE8v_shared+2720];
	fma.rn.f32 	%f6123, %f1871, %f6122, %f6121;
	ld.shared.f32 	%f6124, [_ZZ23Single_head_flash_attenPfS_S_S_jfE8v_shared+2848];
	fma.rn.f32 	%f6125, %f1947, %f6124, %f6123;
	ld.shared.f32 	%f6126, [_ZZ23Single_head_flash_attenPfS_S_S_jfE8v_shared+2976];
	fma.rn.f32 	%f6127, %f2023, %f6126, %f6125;
	ld.shared.f32 	%f6128, [_ZZ23Single_head_flash_attenPfS_S_S_jfE8v_shared+3104];
	fma.rn.f32 	%f6129, %f2099, %f6128, %f6127;
	ld.shared.f32 	%f6130, [_ZZ23Single_head_flash_attenPfS_S_S_jfE8v_shared+3232];
	fma.rn.f32 	%f6131, %f2175, %f6130, %f6129;
	ld.shared.f32 	%f6132, [_ZZ23Single_head_flash_attenPfS_S_S_jfE8v_shared+3360];
	fma.rn.f32 	%f6133, %f2251, %f6132, %f6131;
	ld.shared.f32 	%f6134, [_ZZ23Single_head_flash_attenPfS_S_S_jfE8v_shared+3488];
	fma.rn.f32 	%f6135, %f2327, %f6134, %f6133;
	ld.shared.f32 	%f6136, [_ZZ23Single_head_flash_attenPfS_S_S_jfE8v_shared+3616];
	fma.rn.f32 	%f6137, %f2403, %f6136, %f6135;
	ld.shared.f32 	%f6138, [_ZZ23Single_head_flash_attenPfS_S_S_jfE8v_shared+3744];
	fma.rn.f32 	%f6139, %f2479, %f6138, %f6137;
	ld.shared.f32 	%f6140, [_ZZ23Single_head_flash_attenPfS_S_S_jfE8v_shared+3872];
	fma.rn.f32 	%f6141, %f2555, %f6140, %f6139;
	ld.shared.f32 	%f6142, [_ZZ23Single_head_flash_attenPfS_S_S_jfE8v_shared+4000];
	fma.rn.f32 	%f6143, %f2631, %f6142, %f6141;
	ld.shared.f32 	%f6144, [_ZZ23Single_head_flash_attenPfS_S_S_jfE8v_shared+4128];
	fma.rn.f32 	%f6145, %f2707, %f6144, %f6143;
	ld.shared.f32 	%f6146, [_ZZ23Single_head_flash_attenPfS_S_S_jfE8v_shared+4256];
	fma.rn.f32 	%f6147, %f2783, %f6146, %f6145;
	ld.shared.f32 	%f6148, [_ZZ23Single_head_flash_attenPfS_S_S_jfE8v_shared+4384];
	fma.rn.f32 	%f6149, %f2859, %f6148, %f6147;
	ld.shared.f32 	%f6150, [_ZZ23Single_head_flash_attenPfS_S_S_jfE8v_shared+4512];
	fma.rn.f32 	%f6151, %f2935, %f6150, %f6149;
	ld.shared.f32 	%f6152, [_ZZ23Single_head_flash_attenPfS_S_S_jfE8v_shared+4640];
	fma.rn.f32 	%f6153, %f3011, %f6152, %f6151;
	ld.shared.f32 	%f6154, [_ZZ23Single_head_flash_attenPfS_S_S_jfE8v_shared+4768];
	fma.rn.f32 	%f6155, %f3087, %f6154, %f6153;
	ld.shared.f32 	%f6156, [_ZZ23Single_head_flash_attenPfS_S_S_jfE8v_shared+4896];
	fma.rn.f32 	%f6157, %f3163, %f6156, %f6155;
	ld.shared.f32 	%f6158, [_ZZ23Single_head_flash_attenPfS_S_S_jfE8v_shared+5024];
	fma.rn.f32 	%f6159, %f3239, %f6158, %f6157;
	ld.shared.f32 	%f6160, [_ZZ23Single_head_flash_attenPfS_S_S_jfE8v_shared+5152];
	fma.rn.f32 	%f6161, %f3315, %f6160, %f6159;
	ld.shared.f32 	%f6162, [_ZZ23Single_head_flash_attenPfS_S_S_jfE8v_shared+5280];
	fma.rn.f32 	%f6163, %f3391, %f6162, %f6161;
	ld.shared.f32 	%f6164, [_ZZ23Single_head_flash_attenPfS_S_S_jfE8v_shared+5408];
	fma.rn.f32 	%f6165, %f3467, %f6164, %f6163;
	ld.shared.f32 	%f6166, [_ZZ23Single_head_flash_attenPfS_S_S_jfE8v_shared+5536];
	fma.rn.f32 	%f6167, %f3543, %f6166, %f6165;
	ld.shared.f32 	%f6168, [_ZZ23Single_head_flash_attenPfS_S_S_jfE8v_shared+5664];
	fma.rn.f32 	%f6169, %f3619, %f6168, %f6167;
	ld.shared.f32 	%f6170, [_ZZ23Single_head_flash_attenPfS_S_S_jfE8v_shared+5792];
	fma.rn.f32 	%f6171, %f3695, %f6170, %f6169;
	ld.shared.f32 	%f6172, [_ZZ23Single_head_flash_attenPfS_S_S_jfE8v_shared+5920];
	fma.rn.f32 	%f6173, %f3771, %f6172, %f6171;
	ld.shared.f32 	%f6174, [_ZZ23Single_head_flash_attenPfS_S_S_jfE8v_shared+6048];
	fma.rn.f32 	%f6175, %f3847, %f6174, %f6173;
	ld.shared.f32 	%f6176, [_ZZ23Single_head_flash_attenPfS_S_S_jfE8v_shared+6176];
	fma.rn.f32 	%f6177, %f3923, %f6176, %f6175;
	ld.shared.f32 	%f6178, [_ZZ23Single_head_flash_attenPfS_S_S_jfE8v_shared+6304];
	fma.rn.f32 	%f6179, %f3999, %f6178, %f6177;
	ld.shared.f32 	%f6180, [_ZZ23Single_head_flash_attenPfS_S_S_jfE8v_shared+6432];
	fma.rn.f32 	%f6181, %f4075, %f6180, %f6179;
	ld.shared.f32 	%f6182, [_ZZ23Single_head_flash_attenPfS_S_S_jfE8v_shared+6560];
	fma.rn.f32 	%f6183, %f4151, %f6182, %f6181;
	ld.shared.f32 	%f6184, [_ZZ23Single_head_flash_attenPfS_S_S_jfE8v_shared+6688];
	fma.rn.f32 	%f6185, %f4227, %f6184, %f6183;
	ld.shared.f32 	%f6186, [_ZZ23Single_head_flash_attenPfS_S_S_jfE8v_shared+6816];
	fma.rn.f32 	%f6187, %f4303, %f6186, %f6185;
	ld.shared.f32 	%f6188, [_ZZ23Single_head_flash_attenPfS_S_S_jfE8v_shared+6944];
	fma.rn.f32 	%f6189, %f4379, %f6188, %f6187;
	ld.shared.f32 	%f6190, [_ZZ23Single_head_flash_attenPfS_S_S_jfE8v_shared+7072];
	fma.rn.f32 	%f6191, %f4455, %f6190, %f6189;
	ld.shared.f32 	%f6192, [_ZZ23Single_head_flash_attenPfS_S_S_jfE8v_shared+7200];
	fma.rn.f32 	%f6193, %f4531, %f6192, %f6191;
	ld.shared.f32 	%f6194, [_ZZ23Single_head_flash_attenPfS_S_S_jfE8v_shared+7328];
	fma.rn.f32 	%f6195, %f4607, %f6194, %f6193;
	ld.shared.f32 	%f6196, [_ZZ23Single_head_flash_attenPfS_S_S_jfE8v_shared+7456];
	fma.rn.f32 	%f6197, %f4683, %f6196, %f6195;
	ld.shared.f32 	%f6198, [_ZZ23Single_head_flash_attenPfS_S_S_jfE8v_shared+7584];
	fma.rn.f32 	%f6199, %f4759, %f6198, %f6197;
	ld.shared.f32 	%f6200, [_ZZ23Single_head_flash_attenPfS_S_S_jfE8v_shared+7712];
	fma.rn.f32 	%f6201, %f4835, %f6200, %f6199;
	ld.shared.f32 	%f6202, [_ZZ23Single_head_flash_attenPfS_S_S_jfE8v_shared+7840];
	fma.rn.f32 	%f6203, %f4911, %f6202, %f6201;
	ld.shared.f32 	%f6204, [_ZZ23Single_head_flash_attenPfS_S_S_jfE8v_shared+7968];
	fma.rn.f32 	%f6205, %f4987, %f6204, %f6203;
	ld.shared.f32 	%f6206, [_ZZ23Single_head_flash_attenPfS_S_S_jfE8v_shared+8096];
	fma.rn.f32 	%f9217, %f5063, %f6206, %f6205;
	ld.shared.f32 	%f6207, [_ZZ23Single_head_flash_attenPfS_S_S_jfE8v_shared+36];
	fma.rn.f32 	%f6208, %f275, %f6207, %f9216;
	ld.shared.f32 	%f6209, [_ZZ23Single_head_flash_attenPfS_S_S_jfE8v_shared+164];
	fma.rn.f32 	%f6210, %f351, %f6209, %f6208;
	ld.shared.f32 	%f6211, [_ZZ23Single_head_flash_attenPfS_S_S_jfE8v_shared+292];
	fma.rn.f32 	%f6212, %f427, %f6211, %f6210;
	ld.shared.f32 	%f6213, [_ZZ23Single_head_flash_attenPfS_S_S_jfE8v_shared+420];
	fma.rn.f32 	%f6214, %f503, %f6213, %f6212;
	ld.shared.f32 	%f6215, [_ZZ23Single_head_flash_attenPfS_S_S_jfE8v_shared+548];
	fma.rn.f32 	%f6216, %f579, %f6215, %f6214;
	ld.shared.f32 	%f6217, [_ZZ23Single_head_flash_attenPfS_S_S_jfE8v_shared+676];
	fma.rn.f32 	%f6218, %f655, %f6217, %f6216;
	ld.shared.f32 	%f6219, [_ZZ23Single_head_flash_attenPfS_S_S_jfE8v_shared+804];
	fma.rn.f32 	%f6220, %f731, %f6219, %f6218;
	ld.shared.f32 	%f6221, [_ZZ23Single_head_flash_attenPfS_S_S_jfE8v_shared+932];
	fma.rn.f32 	%f6222, %f807, %f6221, %f6220;
	ld.shared.f32 	%f6223, [_ZZ23Single_head_flash_attenPfS_S_S_jfE8v_shared+1060];
	fma.rn.f32 	%f6224, %f883, %f6223, %f6222;
	ld.shared.f32 	%f6225, [_ZZ23Single_head_flash_attenPfS_S_S_jfE8v_shared+1188];
	fma.rn.f32 	%f6226, %f959, %f6225, %f6224;
	ld.shared.f32 	%f6227, [_ZZ23Single_head_flash_attenPfS_S_S_jfE8v_shared+1316];
	fma.rn.f32 	%f6228, %f1035, %f6227, %f6226;
	ld.shared.f32 	%f6229, [_ZZ23Single_head_flash_attenPfS_S_S_jfE8v_shared+1444];
	fma.rn.f32 	%f6230, %f1111, %f6229, %f6228;
	ld.shared.f32 	%f6231, [_ZZ23Single_head_flash_attenPfS_S_S_jfE8v_shared+1572];
	fma.rn.f32 	%f6232, %f1187, %f6231, %f6230;
	ld.shared.f32 	%f6233, [_ZZ23Single_head_flash_attenPfS_S_S_jfE8v_shared+1700];
	fma.rn.f32 	%f6234, %f1263, %f6233, %f6232;
	ld.shared.f32 	%f6235, [_ZZ23Single_head_flash_attenPfS_S_S_jfE8v_shared+1828];
	fma.rn.f32 	%f6236, %f1339, %f6235, %f6234;
	ld.shared.f32 	%f6237, [_ZZ23Single_head_flash_attenPfS_S_S_jfE8v_shared+1956];
	fma.rn.f32 	%f6238, %f1415, %f6237, %f6236;
	ld.shared.f32 	%f6239, [_ZZ23Single_head_flash_attenPfS_S_S_jfE8v_shared+2084];
	fma.rn.f32 	%f6240, %f1491, %f6239, %f6238;
	ld.shared.f32 	%f6241, [_ZZ23Single_head_flash_attenPfS_S_S_jfE8v_shared+2212];
	fma.rn.f32 	%f6242, %f1567, %f6241, %f6240;
	ld.shared.f32 	%f6243, [_ZZ23Single_head_flash_attenPfS_S_S_jfE8v_shared+2340];
	fma.rn.f32 	%f6244, %f1643, %f6243, %f6242;
	ld.shared.f32 	%f6245, [_ZZ23Single_head_flash_attenPfS_S_S_jfE8v_shared+2468];
	fma.rn.f32 	%f6246, %f1719, %f6245, %f6244;
	ld.shared.f32 	%f6247, [_ZZ23Single_head_flash_attenPfS_S_S_jfE8v_shared+2596];
	fma.rn.f32 	%f6248, %f1795, %f6247, %f6246;
	ld.shared.f32 	%f6249, [_ZZ23Single_head_flash_attenPfS_S_S_jfE8v_shared+2724];
	fma.rn.f32 	%f6250, %f1871, %f6249, %f6248;
	ld.shared.f32 	%f6251, [_ZZ23Single_head_flash_attenPfS_S_S_jfE8v_shared+2852];
	fma.rn.f32 	%f6252, %f1947, %f6251, %f6250;
	ld.shared.f32 	%f6253, [_ZZ23Single_head_flash_attenPfS_S_S_jfE8v_shared+2980];
	fma.rn.f32 	%f6254, %f2023, %f6253, %f6252;
	ld.shared.f32 	%f6255, [_ZZ23Single_head_flash_attenPfS_S_S_jfE8v_shared+3108];
	fma.rn.f32 	%f6256, %f2099, %f6255, %f6254;
	ld.shared.f32 	%f6257, [_ZZ23Single_head_flash_attenPfS_S_S_jfE8v_shared+3236];
	fma.rn.f32 	%f6258, %f2175, %f6257, %f6256;
	ld.shared.f32 	%f6259, [_ZZ23Single_head_flash_attenPfS_S_S_jfE8v_shared+3364];
	fma.rn.f32 	%f6260, %f2251, %f6259, %f6258;
	ld.shared.f32 	%f6261, [_ZZ23Single_head_flash_attenPfS_S_S_jfE8v_shared+3492];
	fma.rn.f32 	%f6262, %f2327, %f6261, %f6260;
	ld.shared.f32 	%f6263, [_ZZ23Single_head_flash_attenPfS_S_S_jfE8v_shared+3620];
	fma.rn.f32 	%f6264, %f2403, %f6263, %f6262;
	ld.shared.f32 	%f6265, [_ZZ23Single_head_flash_attenPfS_S_S_jfE8v_shared+3748];
	fma.rn.f32 	%f6266, %f2479, %f6265, %f6264;
	ld.shared.f32 	%f6267, [_ZZ23Single_head_flash_attenPfS_S_S_jfE8v_shared+3876];
	fma.rn.f32 	%f6268, %f2555, %f6267, %f6266;
	ld.shared.f32 	%f6269, [_ZZ23Single_head_flash_attenPfS_S_S_jfE8v_shared+4004];
	fma.rn.f32 	%f6270, %f2631, %f6269, %f6268;
	ld.shared.f32 	%f6271, [_ZZ23Single_head_flash_attenPfS_S_S_jfE8v_shared+4132];
	fma.rn.f32 	%f6272, %f2707, %f6271, %f6270;
	ld.shared.f32 	%f6273, [_ZZ23Single_head_flash_attenPfS_S_S_jfE8v_shared+4260];
	fma.rn.f32 	%f6274, %f2783, %f6273, %f6272;
	ld.shared.f32 	%f6275, [_ZZ23Single_head_flash_attenPfS_S_S_jfE8v_shared+4388];
	fma.rn.f32 	%f6276, %f2859, %f6275, %f6274;
	ld.shared.f32 	%f6277, [_ZZ23Single_head_flash_attenPfS_S_S_jfE8v_shared+4516];
	fma.rn.f32 	%f6278, %f2935, %f6277, %f6276;
	ld.shared.f32 	%f6279, [_ZZ23Single_head_flash_attenPfS_S_S_jfE8v_shared+4644];
	fma.rn.f32 	%f6280, %f3011, %f6279, %f6278;
	ld.shared.f32 	%f6281, [_ZZ23Single_head_flash_attenPfS_S_S_jfE8v_shared+4772];
	fma.rn.f32 	%f6282, %f3087, %f6281, %f6280;
	ld.shared.f32 	%f6283, [_ZZ23Single_head_flash_attenPfS_S_S_jfE8v_shared+4900];
	fma.rn.f32 	%f6284, %f3163, %f6283, %f6282;
	ld.shared.f32 	%f6285, [_ZZ23Single_head_flash_attenPfS_S_S_jfE8v_shared+5028];
	fma.rn.f32 	%f6286, %f3239, %f6285, %f6284;
	ld.shared.f32 	%f6287, [_ZZ23Single_head_flash_attenPfS_S_S_jfE8v_shared+5156];
	fma.rn.f32 	%f6288, %f3315, %f6287, %f6286;
	ld.shared.f32 	%f6289, [_ZZ23Single_head_flash_attenPfS_S_S_jfE8v_shared+5284];
	fma.rn.f32 	%f6290, %f3391, %f6289, %f6288;
	ld.shared.f32 	%f6291, [_ZZ23Single_head_flash_attenPfS_S_S_jfE8v_shared+5412];
	fma.rn.f32 	%f6292, %f3467, %f6291, %f6290;
	ld.shared.f32 	%f6293, [_ZZ23Single_head_flash_attenPfS_S_S_jfE8v_shared+5540];
	fma.rn.f32 	%f6294, %f3543, %f6293, %f6292;
	ld.shared.f32 	%f6295, [_ZZ23Single_head_flash_attenPfS_S_S_jfE8v_shared+5668];
	fma.rn.f32 	%f6296, %f3619, %f6295, %f6294;
	ld.shared.f32 	%f6297, [_ZZ23Single_head_flash_attenPfS_S_S_jfE8v_shared+5796];
	fma.rn.f32 	%f6298, %f3695, %f6297, %f6296;
	ld.shared.f32 	%f6299, [_ZZ23Single_head_flash_attenPfS_S_S_jfE8v_shared+5924];
	fma.rn.f32 	%f6300, %f3771, %f6299, %f6298;
	ld.shared.f32 	%f6301, [_ZZ23Single_head_flash_attenPfS_S_S_jfE8v_shared+6052];
	fma.rn.f32 	%f6302, %f3847, %f6301, %f6300;
	ld.shared.f32 	%f6303, [_ZZ23Single_head_flash_attenPfS_S_S_jfE8v_shared+6180];
	fma.rn.f32 	%f6304, %f3923, %f6303, %f6302;
	ld.shared.f32 	%f6305, [_ZZ23Single_head_flash_attenPfS_S_S_jfE8v_shared+6308];
	fma.rn.f32 	%f6306, %f3999, %f6305, %f6304;
	ld.shared.f32 	%f6307, [_ZZ23Single_head_flash_attenPfS_S_S_jfE8v_shared+6436];
	fma.rn.f32 	%f6308, %f4075, %f6307, %f6306;
	ld.shared.f32 	%f6309, [_ZZ23Single_head_flash_attenPfS_S_S_jfE8v_shared+6564];
	fma.rn.f32 	%f6310, %f4151, %f6309, %f6308;
	ld.shared.f32 	%f6311, [_ZZ23Single_head_flash_attenPfS_S_S_jfE8v_shared+6692];
	fma.rn.f32 	%f6312, %f4227, %f6311, %f6310;
	ld.shared.f32 	%f6313, [_ZZ23Single_head_flash_attenPfS_S_S_jfE8v_shared+6820];
	fma.rn.f32 	%f6314, %f4303, %f6313, %f6312;
	ld.shared.f32 	%f6315, [_ZZ23Single_head_flash_attenPfS_S_S_jfE8v_shared+6948];
	fma.rn.f32 	%f6316, %f4379, %f6315, %f6314;
	ld.shared.f32 	%f6317, [_ZZ23Single_head_flash_attenPfS_S_S_jfE8v_shared+7076];
	fma.rn.f32 	%f6318, %f4455, %f6317, %f6316;
	ld.shared.f32 	%f6319, [_ZZ23Single_head_flash_attenPfS_S_S_jfE8v_shared+7204];
	fma.rn.f32 	%f6320, %f4531, %f6319, %f6318;
	ld.shared.f32 	%f6321, [_ZZ23Single_head_flash_attenPfS_S_S_jfE8v_shared+7332];
	fma.rn.f32 	%f6322, %f4607, %f6321, %f6320;
	ld.shared.f32 	%f6323, [_ZZ23Single_head_flash_attenPfS_S_S_jfE8v_shared+7460];
	fma.rn.f32 	%f6324, %f4683, %f6323, %f6322;
	ld.shared.f32 	%f6325, [_ZZ23Single_head_flash_attenPfS_S_S_jfE8v_shared+7588];
	fma.rn.f32 	%f6326, %f4759, %f6325, %f6324;
	ld.shared.f32 	%f6327, [_ZZ23Single_head_flash_attenPfS_S_S_jfE8v_shared+7716];
	fma.rn.f32 	%f6328, %f4835, %f6327, %f6326;
	ld.shared.f32 	%f6329, [_ZZ23Single_head_flash_attenPfS_S_S_jfE8v_shared+7844];
	fma.rn.f32 	%f6330, %f4911, %f6329, %f6328;
	ld.shared.f32 	%f6331, [_ZZ23Single_head_flash_attenPfS_S_S_jfE8v_shared+7972];
	fma.rn.f32 	%f6332, %f4987, %f6331, %f6330;
	ld.shared.f32 	%f6333, [_ZZ23Single_head_flash_attenPfS_S_S_jfE8v_shared+8100];
	fma.rn.f32 	%f9216, %f5063, %f6333, %f6332;
	ld.shared.f32 	%f6334, [_ZZ23Single_head_flash_attenPfS_S_S_jfE8v_shared+40];
	fma.rn.f32 	%f6335, %f275, %f6334, %f9215;
	ld.shared.f32 	%f6336, [_ZZ23Single_head_flash_attenPfS_S_S_jfE8v_shared+168];
	fma.rn.f32 	%f6337, %f351, %f6336, %f6335;
	ld.shared.f32 	%f6338, [_ZZ23Single_head_flash_attenPfS_S_S_jfE8v_shared+296];
	fma.rn.f32 	%f6339, %f427, %f6338, %f6337;
	ld.shared.f32 	%f6340, [_ZZ23Single_head_flash_attenPfS_S_S_jfE8v_shared+424];
	fma.rn.f32 	%f6341, %f503, %f6340, %f6339;
	ld.shared.f32 	%f6342, [_ZZ23Single_head_flash_attenPfS_S_S_jfE8v_shared+552];
	fma.rn.f32 	%f6343, %f579, %f6342, %f6341;
	ld.shared.f32 	%f6344, [_ZZ23Single_head_flash_attenPfS_S_S_jfE8v_shared+680];
	fma.rn.f32 	%f6345, %f655, %f6344, %f6343;
	ld.shared.f32 	%f6346, [_ZZ23Single_head_flash_attenPfS_S_S_jfE8v_shared+808];
	fma.rn.f32 	%f6347, %f731, %f6346, %f6345;
	ld.shared.f32 	%f6348, [_ZZ23Single_head_flash_attenPfS_S_S_jfE8v_shared+936];
	fma.rn.f32 	%f6349, %f807, %f6348, %f6347;
	ld.shared.f32 	%f6350, [_ZZ23Single_head_flash_attenPfS_S_S_jfE8v_shared+1064];
	fma.rn.f32 	%f6351, %f883, %f6350, %f6349;
	ld.shared.f32 	%f6352, [_ZZ23Single_head_flash_attenPfS_S_S_jfE8v_shared+1192];
	fma.rn.f32 	%f6353, %f959, %f6352, %f6351;
	ld.shared.f32 	%f6354, [_ZZ23Single_head_flash_attenPfS_S_S_jfE8v_shared+1320];
	fma.rn.f32 	%f6355, %f1035, %f6354, %f6353;
	ld.shared.f32 	%f6356, [_ZZ23Single_head_flash_attenPfS_S_S_jfE8v_shared+1448];
	fma.rn.f32 	%f6357, %f1111, %f6356, %f6355;
	ld.shared.f32 	%f6358, [_ZZ23Single_head_flash_attenPfS_S_S_jfE8v_shared+1576];
	fma.rn.f32 	%f6359, %f1187, %f6358, %f6357;
	ld.shared.f32 	%f6360, [_ZZ23Single_head_flash_attenPfS_S_S_jfE8v_shared+1704];
	fma.rn.f32 	%f6361, %f1263, %f6360, %f6359;
	ld.shared.f32 	%f6362, [_ZZ23Single_head_flash_attenPfS_S_S_jfE8v_shared+1832];
	fma.rn.f32 	%f6363, %f1339, %f6362, %f6361;
	ld.shared.f32 	%f6364, [_ZZ23Single_head_flash_attenPfS_S_S_jfE8v_shared+1960];
	fma.rn.f32 	%f6365, %f1415, %f6364, %f6363;
	ld.shared.f32 	%f6366, [_ZZ23Single_head_flash_attenPfS_S_S_jfE8v_shared+2088];
	fma.rn.f32 	%f6367, %f1491, %f6366, %f6365;
	ld.shared.f32 	%f6368, [_ZZ23Single_head_flash_attenPfS_S_S_jfE8v_shared+2216];
	fma.rn.f32 	%f6369, %f1567, %f6368, %f6367;
	ld.shared.f32 	%f6370, [_ZZ23Single_head_flash_attenPfS_S_S_jfE8v_shared+2344];
	fma.rn.f32 	%f6371, %f1643, %f6370, %f6369;
	ld.shared.f32 	%f6372, [_ZZ23Single_head_flash_attenPfS_S_S_jfE8v_shared+2472];
	fma.rn.f32 	%f6373, %f1719, %f6372, %f6371;
	ld.shared.f32 	%f6374, [_ZZ23Single_head_flash_attenPfS_S_S_jfE8v_shared+2600];
	fma.rn.f32 	%f6375, %f1795, %f6374, %f6373;
	ld.shared.f32 	%f6376, [_ZZ23Single_head_flash_attenPfS_S_S_jfE8v_shared+2728];
	fma.rn.f32 	%f6377, %f1871, %f6376, %f6375;
	ld.shared.f32 	%f6378, [_ZZ23Single_head_flash_attenPfS_S_S_jfE8v_shared+2856];
	fma.rn.f32 	%f6379, %f1947, %f6378, %f6377;
	ld.shared.f32 	%f6380, [_ZZ23Single_head_flash_attenPfS_S_S_jfE8v_shared+2984];
	fma.rn.f32 	%f6381, %f2023, %f6380, %f6379;
	ld.shared.f32 	%f6382, [_ZZ23Single_head_flash_attenPfS_S_S_jfE8v_shared+3112];
	fma.rn.f32 	%f6383, %f2099, %f6382, %f6381;
	ld.shared.f32 	%f6384, [_ZZ23Single_head_flash_attenPfS_S_S_jfE8v_shared+3240];
	fma.rn.f32 	%f6385, %f2175, %f6384, %f6383;
	ld.shared.f32 	%f6386, [_ZZ23Single_head_flash_attenPfS_S_S_jfE8v_shared+3368];
	fma.rn.f32 	%f6387, %f2251, %f6386, %f6385;
	ld.shared.f32 	%f6388, [_ZZ23Single_head_flash_attenPfS_S_S_jfE8v_shared+3496];
	fma.rn.f32 	%f6389, %f2327, %f6388, %f6387;
	ld.shared.f32 	%f6390, [_ZZ23Single_head_flash_attenPfS_S_S_jfE8v_shared+3624];
	fma.rn.f32 	%f6391, %f2403, %f6390, %f6389;
	ld.shared.f32 	%f6392, [_ZZ23Single_head_flash_attenPfS_S_S_jfE8v_shared+3752];
	fma.rn.f32 	%f6393, %f2479, %f6392, %f6391;
	ld.shared.f32 	%f6394, [_ZZ23Single_head_flash_attenPfS_S_S_jfE8v_shared+3880];
	fma.rn.f32 	%f6395, %f2555, %f6394, %f6393;
	ld.shared.f32 	%f6396, [_ZZ23Single_head_flash_attenPfS_S_S_jfE8v_shared+4008];
	fma.rn.f32 	%f6397, %f2631, %f6396, %f6395;
	ld.shared.f32 	%f6398, [_ZZ23Single_head_flash_attenPfS_S_S_jfE8v_shared+4136];
	fma.rn.f32 	%f6399, %f2707, %f6398, %f6397;
	ld.shared.f32 	%f6400, [_ZZ23Single_head_flash_attenPfS_S_S_jfE8v_shared+4264];
	fma.rn.f32 	%f6401, %f2783, %f6400, %f6399;
	ld.shared.f32 	%f6402, [_ZZ23Single_head_flash_attenPfS_S_S_jfE8v_shared+4392];
	fma.rn.f32 	%f6403, %f2859, %f6402, %f6401;
	ld.shared.f32 	%f6404, [_ZZ23Single_head_flash_attenPfS_S_S_jfE8v_shared+4520];
	fma.rn.f32 	%f6405, %f2935, %f6404, %f6403;
	ld.shared.f32 	%f6406, [_ZZ23Single_head_flash_attenPfS_S_S_jfE8v_shared+4648];
	fma.rn.f32 	%f6407, %f3011, %f6406, %f6405;
	ld.shared.f32 	%f6408, [_ZZ23Single_head_flash_attenPfS_S_S_jfE8v_shared+4776];
	fma.rn.f32 	%f6409, %f3087, %f6408, %f6407;
	ld.shared.f32 	%f6410, [_ZZ23Single_head_flash_attenPfS_S_S_jfE8v_shared+4904];
	fma.rn.f32 	%f6411, %f3163, %f6410, %f6409;
	ld.shared.f32 	%f6412, [_ZZ23Single_head_flash_attenPfS_S_S_jfE8v_shared+5032];
	fma.rn.f32 	%f6413, %f3239, %f6412, %f6411;
	ld.shared.f32 	%f6414, [_ZZ23Single_head_flash_attenPfS_S_S_jfE8v_shared+5160];
	fma.rn.f32 	%f6415, %f3315, %f6414, %f6413;
	ld.shared.f32 	%f6416, [_ZZ23Single_head_flash_attenPfS_S_S_jfE8v_shared+5288];
	fma.rn.f32 	%f6417, %f3391, %f6416, %f6415;
	ld.shared.f32 	%f6418, [_ZZ23Single_head_flash_attenPfS_S_S_jfE8v_shared+5416];
	fma.rn.f32 	%f6419, %f3467, %f6418, %f6417;
	ld.shared.f32 	%f6420, [_ZZ23Single_head_flash_attenPfS_S_S_jfE8v_shared+5544];
	fma.rn.f32 	%f6421, %f3543, %f6420, %f6419;
	ld.shared.f32 	%f6422, [_ZZ23Single_head_flash_attenPfS_S_S_jfE8v_shared+5672];
	fma.rn.f32 	%f6423, %f3619, %f6422, %f6421;
	ld.shared.f32 	%f6424, [_ZZ23Single_head_flash_attenPfS_S_S_jfE8v_shared+5800];
	fma.rn.f32 	%f6425, %f3695, %f6424, %f6423;
	ld.shared.f32 	%f6426, [_ZZ23Single_head_flash_attenPfS_S_S_jfE8v_shared+5928];
	fma.rn.f32 	%f6427, %f3771, %f6426, %f6425;
	ld.shared.f32 	%f6428, [_ZZ23Single_head_flash_attenPfS_S_S_jfE8v_shared+6056];
	fma.rn.f32 	%f6429, %f3847, %f6428, %f6427;
	ld.shared.f32 	%f6430, [_ZZ23Single_head_flash_attenPfS_S_S_jfE8v_shared+6184];
	fma.rn.f32 	%f6431, %f3923, %f6430, %f6429;
	ld.shared.f32 	%f6432, [_ZZ23Single_head_flash_attenPfS_S_S_jfE8v_shared+6312];
	fma.rn.f32 	%f6433, %f3999, %f6432, %f6431;
	ld.shared.f32 	%f6434, [_ZZ23Single_head_flash_attenPfS_S_S_jfE8v_shared+6440];
	fma.rn.f32 	%f6435, %f4075, %f6434, %f6433;
	ld.shared.f32 	%f6436, [_ZZ23Single_head_flash_attenPfS_S_S_jfE8v_shared+6568];
	fma.rn.f32 	%f6437, %f4151, %f6436, %f6435;
	ld.shared.f32 	%f6438, [_ZZ23Single_head_flash_attenPfS_S_S_jfE8v_shared+6696];
	fma.rn.f32 	%f6439, %f4227, %f6438, %f6437;
	ld.shared.f32 	%f6440, [_ZZ23Single_head_flash_attenPfS_S_S_jfE8v_shared+6824];
	fma.rn.f32 	%f6441, %f4303, %f6440, %f6439;
	ld.shared.f32 	%f6442, [_ZZ23Single_head_flash_attenPfS_S_S_jfE8v_shared+6952];
	fma.rn.f32 	%f6443, %f4379, %f6442, %f6441;
	ld.shared.f32 	%f6444, [_ZZ23Single_head_flash_attenPfS_S_S_jfE8v_shared+7080];
	fma.rn.f32 	%f6445, %f4455, %f6444, %f6443;
	ld.shared.f32 	%f6446, [_ZZ23Single_head_flash_attenPfS_S_S_jfE8v_shared+7208];
	fma.rn.f32 	%f6447, %f4531, %f6446, %f6445;
	ld.shared.f32 	%f6448, [_ZZ23Single_head_flash_attenPfS_S_S_jfE8v_shared+7336];
	fma.rn.f32 	%f6449, %f4607, %f6448, %f6447;
	ld.shared.f32 	%f6450, [_ZZ23Single_head_flash_attenPfS_S_S_jfE8v_shared+7464];
	fma.rn.f32 	%f6451, %f4683, %f6450, %f6449;
	ld.shared.f32 	%f6452, [_ZZ23Single_head_flash_attenPfS_S_S_jfE8v_shared+7592];
	fma.rn.f32 	%f6453, %f4759, %f6452, %f6451;
	ld.shared.f32 	%f6454, [_ZZ23Single_head_flash_attenPfS_S_S_jfE8v_shared+7720];
	fma.rn.f32 	%f6455, %f4835, %f6454, %f6453;
	ld.shared.f32 	%f6456, [_ZZ23Single_head_flash_attenPfS_S_S_jfE8v_shared+7848];
	fma.rn.f32 	%f6457, %f4911, %f6456, %f6455;
	ld.shared.f32 	%f6458, [_ZZ23Single_head_flash_attenPfS_S_S_jfE8v_shared+7976];
	fma.rn.f32 	%f6459, %f4987, %f6458, %f6457;
	ld.shared.f32 	%f6460, [_ZZ23Single_head_flash_attenPfS_S_S_jfE8v_shared+8104];
	fma.rn.f32 	%f9215, %f5063, %f6460, %f6459;
	ld.shared.f32 	%f6461, [_ZZ23Single_head_flash_attenPfS_S_S_jfE8v_shared+44];
	fma.rn.f32 	%f6462, %f275, %f6461, %f9214;
	ld.shared.f32 	%f6463, [_ZZ23Single_head_flash_attenPfS_S_S_jfE8v_shared+172];
	fma.rn.f32 	%f6464, %f351, %f6463, %f6462;
	ld.shared.f32 	%f6465, [_ZZ23Single_head_flash_attenPfS_S_S_jfE8v_shared+300];
	fma.rn.f32 	%f6466, %f427, %f6465, %f6464;
	ld.shared.f32 	%f6467, [_ZZ23Single_head_flash_attenPfS_S_S_jfE8v_shared+428];
	fma.rn.f32 	%f6468, %f503, %f6467, %f6466;
	ld.shared.f32 	%f6469, [_ZZ23Single_head_flash_attenPfS_S_S_jfE8v_shared+556];
	fma.rn.f32 	%f6470, %f579, %f6469, %f6468;
	ld.shared.f32 	%f6471, [_ZZ23Single_head_flash_attenPfS_S_S_jfE8v_shared+684];
	fma.rn.f32 	%f6472, %f655, %f6471, %f6470;
	ld.shared.f32 	%f6473, [_ZZ23Single_head_flash_attenPfS_S_S_jfE8v_shared+812];
	fma.rn.f32 	%f6474, %f731, %f6473, %f6472;
	ld.shared.f32 	%f6475, [_ZZ23Single_head_flash_attenPfS_S_S_jfE8v_shared+940];
	fma.rn.f32 	%f6476, %f807, %f6475, %f6474;
	ld.shared.f32 	%f6477, [_ZZ23Single_head_flash_attenPfS_S_S_jfE8v_shared+1068];
	fma.rn.f32 	%f6478, %f883, %f6477, %f6476;
	ld.shared.f32 	%f6479, [_ZZ23Single_head_flash_attenPfS_S_S_jfE8v_shared+1196];
	fma.rn.f32 	%f6480, %f959, %f6479, %f6478;
	ld.shared.f32 	%f6481, [_ZZ23Single_head_flash_attenPfS_S_S_jfE8v_shared+1324];
	fma.rn.f32 	%f6482, %f1035, %f6481, %f6480;
	ld.shared.f32 	%f6483, [_ZZ23Single_head_flash_attenPfS_S_S_jfE8v_shared+1452];
	fma.rn.f32 	%f6484, %f1111, %f6483, %f6482;
	ld.shared.f32 	%f6485, [_ZZ23Single_head_flash_attenPfS_S_S_jfE8v_shared+1580];
	fma.rn.f32 	%f6486, %f1187, %f6485, %f6484;
	ld.shared.f32 	%f6487, [_ZZ23Single_head_flash_attenPfS_S_S_jfE8v_shared+1708];
	fma.rn.f32 	%f6488, %f1263, %f6487, %f6486;
	ld.shared.f32 	%f6489, [_ZZ23Single_head_flash_attenPfS_S_S_jfE8v_shared+1836];
	fma.rn.f32 	%f6490, %f1339, %f6489, %f6488;
	ld.shared.f32 	%f6491, [_ZZ23Single_head_flash_attenPfS_S_S_jfE8v_shared+1964];
	fma.rn.f32 	%f6492, %f1415, %f6491, %f6490;
	ld.shared.f32 	%f6493, [_ZZ23Single_head_flash_attenPfS_S_S_jfE8v_shared+2092];
	fma.rn.f32 	%f6494, %f1491, %f6493, %f6492;
	ld.shared.f32 	%f6495, [_ZZ23Single_head_flash_attenPfS_S_S_jfE8v_shared+2220];
	fma.rn.f32 	%f6496, %f1567, %f6495, %f6494;
	ld.shared.f32 	%f6497, [_ZZ23Single_head_flash_attenPfS_S_S_jfE8v_shared+2348];
	fma.rn.f32 	%f6498, %f1643, %f6497, %f6496;
	ld.shared.f32 	%f6499, [_ZZ23Single_head_flash_attenPfS_S_S_jfE8v_shared+2476];
	fma.rn.f32 	%f6500, %f1719, %f6499, %f6498;
	ld.shared.f32 	%f6501, [_ZZ23Single_head_flash_attenPfS_S_S_jfE8v_shared+2604];
	fma.rn.f32 	%f6502, %f1795, %f6501, %f6500;
	ld.shared.f32 	%f6503, [_ZZ23Single_head_flash_attenPfS_S_S_jfE8v_shared+2732];
	fma.rn.f32 	%f6504, %f1871, %f6503, %f6502;
	ld.shared.f32 	%f6505, [_ZZ23Single_head_flash_attenPfS_S_S_jfE8v_shared+2860];
	fma.rn.f32 	%f6506, %f1947, %f6505, %f6504;
	ld.shared.f32 	%f6507, [_ZZ23Single_head_flash_attenPfS_S_S_jfE8v_shared+2988];
	fma.rn.f32 	%f6508, %f2023, %f6507, %f6506;
	ld.shared.f32 	%f6509, [_ZZ23Single_head_flash_attenPfS_S_S_jfE8v_shared+3116];
	fma.rn.f32 	%f6510, %f2099, %f6509, %f6508;
	ld.shared.f32 	%f6511, [_ZZ23Single_head_flash_attenPfS_S_S_jfE8v_shared+3244];
	fma.rn.f32 	%f6512, %f2175, %f6511, %f6510;
	ld.shared.f32 	%f6513, [_ZZ23Single_head_flash_attenPfS_S_S_jfE8v_shared+3372];
	fma.rn.f32 	%f6514, %f2251, %f6513, %f6512;
	ld.shared.f32 	%f6515, [_ZZ23Single_head_flash_attenPfS_S_S_jfE8v_shared+3500];
	fma.rn.f32 	%f6516, %f2327, %f6515, %f6514;
	ld.shared.f32 	%f6517, [_ZZ23Single_head_flash_attenPfS_S_S_jfE8v_shared+3628];
	fma.rn.f32 	%f6518, %f2403, %f6517, %f6516;
	ld.shared.f32 	%f6519, [_ZZ23Single_head_flash_attenPfS_S_S_jfE8v_shared+3756];
	fma.rn.f32 	%f6520, %f2479, %f6519, %f6518;
	ld.shared.f32 	%f6521, [_ZZ23Single_head_flash_attenPfS_S_S_jfE8v_shared+3884];
	fma.rn.f32 	%f6522, %f2555, %f6521, %f6520;
	ld.shared.f32 	%f6523, [_ZZ23Single_head_flash_attenPfS_S_S_jfE8v_shared+4012];
	fma.rn.f32 	%f6524, %f2631, %f6523, %f6522;
	ld.shared.f32 	%f6525, [_ZZ23Single_head_flash_attenPfS_S_S_jfE8v_shared+4140];
	fma.rn.f32 	%f6526, %f2707, %f6525, %f6524;
	ld.shared.f32 	%f6527, [_ZZ23Single_head_flash_attenPfS_S_S_jfE8v_shared+4268];
	fma.rn.f32 	%f6528, %f2783, %f6527, %f6526;
	ld.shared.f32 	%f6529, [_ZZ23Single_head_flash_attenPfS_S_S_jfE8v_shared+4396];
	fma.rn.f32 	%f6530, %f2859, %f6529, %f6528;
	ld.shared.f32 	%f6531, [_ZZ23Single_head_flash_attenPfS_S_S_jfE8v_shared+4524];
	fma.rn.f32 	%f6532, %f2935, %f6531, %f6530;
	ld.shared.f32 	%f6533, [_ZZ23Single_head_flash_attenPfS_S_S_jfE8v_shared+4652];
	fma.rn.f32 	%f6534, %f3011, %f6533, %f6532;
	ld.shared.f32 	%f6535, [_ZZ23Single_head_flash_attenPfS_S_S_jfE8v_shared+4780];
	fma.rn.f32 	%f6536, %f3087, %f6535, %f6534;
	ld.shared.f32 	%f6537, [_ZZ23Single_head_flash_attenPfS_S_S_jfE8v_shared+4908];
	fma.rn.f32 	%f6538, %f3163, %f6537, %f6536;
	ld.shared.f32 	%f6539, [_ZZ23Single_head_flash_attenPfS_S_S_jfE8v_shared+5036];
	fma.rn.f32 	%f6540, %f3239, %f6539, %f6538;
	ld.shared.f32 	%f6541, [_ZZ23Single_head_flash_attenPfS_S_S_jfE8v_shared+5164];
	fma.rn.f32 	%f6542, %f3315, %f6541, %f6540;
	ld.shared.f32 	%f6543, [_ZZ23Single_head_flash_attenPfS_S_S_jfE8v_shared+5292];
	fma.rn.f32 	%f6544, %f3391, %f6543, %f6542;
	ld.shared.f32 	%f6545, [_ZZ23Single_head_flash_attenPfS_S_S_jfE8v_shared+5420];
	fma.rn.f32 	%f6546, %f3467, %f6545, %f6544;
	ld.shared.f32 	%f6547, [_ZZ23Single_head_flash_attenPfS_S_S_jfE8v_shared+5548];
	fma.rn.f32 	%f6548, %f3543, %f6547, %f6546;
	ld.shared.f32 	%f6549, [_ZZ23Single_head_flash_attenPfS_S_S_jfE8v_shared+5676];
	fma.rn.f32 	%f6550, %f3619, %f6549, %f6548;
	ld.shared.f32 	%f6551, [_ZZ23Single_head_flash_attenPfS_S_S_jfE8v_shared+5804];
	fma.rn.f32 	%f6552, %f3695, %f6551, %f6550;
	ld.shared.f32 	%f6553, [_ZZ23Single_head_flash_attenPfS_S_S_jfE8v_shared+5932];
	fma.rn.f32 	%f6554, %f3771, %f6553, %f6552;
	ld.shared.f32 	%f6555, [_ZZ23Single_head_flash_attenPfS_S_S_jfE8v_shared+6060];
	fma.rn.f32 	%f6556, %f3847, %f6555, %f6554;
	ld.shared.f32 	%f6557, [_ZZ23Single_head_flash_attenPfS_S_S_jfE8v_shared+6188];
	fma.rn.f32 	%f6558, %f3923, %f6557, %f6556;
	ld.shared.f32 	%f6559, [_ZZ23Single_head_flash_attenPfS_S_S_jfE8v_shared+6316];
	fma.rn.f32 	%f6560, %f3999, %f6559, %f6558;
	ld.shared.f32 	%f6561, [_ZZ23Single_head_flash_attenPfS_S_S_jfE8v_shared+6444];
	fma.rn.f32 	%f6562, %f4075, %f6561, %f6560;
	ld.shared.f32 	%f6563, [_ZZ23Single_head_flash_attenPfS_S_S_jfE8v_shared+6572];
	fma.rn.f32 	%f6564, %f4151, %f6563, %f6562;
	ld.shared.f32 	%f6565, [_ZZ23Single_head_flash_attenPfS_S_S_jfE8v_shared+6700];
	fma.rn.f32 	%f6566, %f4227, %f6565, %f6564;
	ld.shared.f32 	%f6567, [_ZZ23Single_head_flash_attenPfS_S_S_jfE8v_shared+6828];
	fma.rn.f32 	%f6568, %f4303, %f6567, %f6566;
	ld.shared.f32 	%f6569, [_ZZ23Single_head_flash_attenPfS_S_S_jfE8v_shared+6956];
	fma.rn.f32 	%f6570, %f4379, %f6569, %f6568;
	ld.shared.f32 	%f6571, [_ZZ23Single_head_flash_attenPfS_S_S_jfE8v_shared+7084];
	fma.rn.f32 	%f6572, %f4455, %f6571, %f6570;
	ld.shared.f32 	%f6573, [_ZZ23Single_head_flash_attenPfS_S_S_jfE8v_shared+7212];
	fma.rn.f32 	%f6574, %f4531, %f6573, %f6572;
	ld.shared.f32 	%f6575, [_ZZ23Single_head_flash_attenPfS_S_S_jfE8v_shared+7340];
	fma.rn.f32 	%f6576, %f4607, %f6575, %f6574;
	ld.shared.f32 	%f6577, [_ZZ23Single_head_flash_attenPfS_S_S_jfE8v_shared+7468];
	fma.rn.f32 	%f6578, %f4683, %f6577, %f6576;
	ld.shared.f32 	%f6579, [_ZZ23Single_head_flash_attenPfS_S_S_jfE8v_shared+7596];
	fma.rn.f32 	%f6580, %f4759, %f6579, %f6578;
	ld.shared.f32 	%f6581, [_ZZ23Single_head_flash_attenPfS_S_S_jfE8v_shared+7724];
	fma.rn.f32 	%f6582, %f4835, %f6581, %f6580;
	ld.shared.f32 	%f6583, [_ZZ23Single_head_flash_attenPfS_S_S_jfE8v_shared+7852];
	fma.rn.f32 	%f6584, %f4911, %f6583, %f6582;
	ld.shared.f32 	%f6585, [_ZZ23Single_head_flash_attenPfS_S_S_jfE8v_shared+7980];
	fma.rn.f32 	%f6586, %f4987, %f6585, %f6584;
	ld.shared.f32 	%f6587, [_ZZ23Single_head_flash_attenPfS_S_S_jfE8v_shared+8108];
	fma.rn.f32 	%f9214, %f5063, %f6587, %f6586;
	ld.shared.f32 	%f6588, [_ZZ23Single_head_flash_attenPfS_S_S_jfE8v_shared+48];
	fma.rn.f32 	%f6589, %f275, %f6588, %f9213;
	ld.shared.f32 	%f6590, [_ZZ23Single_head_flash_attenPfS_S_S_jfE8v_shared+176];
	fma.rn.f32 	%f6591, %f351, %f6590, %f6589;
	ld.shared.f32 	%f6592, [_ZZ23Single_head_flash_attenPfS_S_S_jfE8v_shared+304];
	fma.rn.f32 	%f6593, %f427, %f6592, %f6591;
	ld.shared.f32 	%f6594, [_ZZ23Single_head_flash_attenPfS_S_S_jfE8v_shared+432];
	fma.rn.f32 	%f6595, %f503, %f6594, %f6593;
	ld.shared.f32 	%f6596, [_ZZ23Single_head_flash_attenPfS_S_S_jfE8v_shared+560];
	fma.rn.f32 	%f6597, %f579, %f6596, %f6595;
	ld.shared.f32 	%f6598, [_ZZ23Single_head_flash_attenPfS_S_S_jfE8v_shared+688];
	fma.rn.f32 	%f6599, %f655, %f6598, %f6597;
	ld.shared.f32 	%f6600, [_ZZ23Single_head_flash_attenPfS_S_S_jfE8v_shared+816];
	fma.rn.f32 	%f6601, %f731, %f6600, %f6599;
	ld.shared.f32 	%f6602, [_ZZ23Single_head_flash_attenPfS_S_S_jfE8v_shared+944];
	fma.rn.f32 	%f6603, %f807, %f6602, %f6601;
	ld.shared.f32 	%f6604, [_ZZ23Single_head_flash_attenPfS_S_S_jfE8v_shared+1072];
	fma.rn.f32 	%f6605, %f883, %f6604, %f6603;
	ld.shared.f32 	%f6606, [_ZZ23Single_head_flash_attenPfS_S_S_jfE8v_shared+1200];
	fma.rn.f32 	%f6607, %f959, %f6606, %f6605;
	ld.shared.f32 	%f6608, [_ZZ23Single_head_flash_attenPfS_S_S_jfE8v_shared+1328];
	fma.rn.f32 	%f6609, %f1035, %f6608, %f6607;
	ld.shared.f32 	%f6610, [_ZZ23Single_head_flash_attenPfS_S_S_jfE8v_shared+1456];
	fma.rn.f32 	%f6611, %f1111, %f6610, %f6609;
	ld.shared.f32 	%f6612, [_ZZ23Single_head_flash_attenPfS_S_S_jfE8v_shared+1584];
	fma.rn.f32 	%f6613, %f1187, %f6612, %f6611;
	ld.shared.f32 	%f6614, [_ZZ23Single_head_flash_attenPfS_S_S_jfE8v_shared+1712];
	fma.rn.f32 	%f6615, %f1263, %f6614, %f6613;
	ld.shared.f32 	%f6616, [_ZZ23Single_head_flash_attenPfS_S_S_jfE8v_shared+1840];
	fma.rn.f32 	%f6617, %f1339, %f6616, %f6615;
	ld.shared.f32 	%f6618, [_ZZ23Single_head_flash_attenPfS_S_S_jfE8v_shared+1968];
	fma.rn.f32 	%f6619, %f1415, %f6618, %f6617;
	ld.shared.f32 	%f6620, [_ZZ23Single_head_flash_attenPfS_S_S_jfE8v_shared+2096];
	fma.rn.f32 	%f6621, %f1491, %f6620, %f6619;
	ld.shared.f32 	%f6622, [_ZZ23Single_head_flash_attenPfS_S_S_jfE8v_shared+2224];
	fma.rn.f32 	%f6623, %f1567, %f6622, %f6621;
	ld.shared.f32 	%f6624, [_ZZ23Single_head_flash_attenPfS_S_S_jfE8v_shared+2352];
	fma.rn.f32 	%f6625, %f1643, %f6624, %f6623;
	ld.shared.f32 	%f6626, [_ZZ23Single_head_flash_attenPfS_S_S_jfE8v_shared+2480];
	fma.rn.f32 	%f6627, %f1719, %f6626, %f6625;
	ld.shared.f32 	%f6628, [_ZZ23Single_head_flash_attenPfS_S_S_jfE8v_shared+2608];
	fma.rn.f32 	%f6629, %f1795, %f6628, %f6627;
	ld.shared.f32 	%f6630, [_ZZ23Single_head_flash_attenPfS_S_S_jfE8v_shared+2736];
	fma.rn.f32 	%f6631, %f1871, %f6630, %f6629;
	ld.shared.f32 	%f6632, [_ZZ23Single_head_flash_attenPfS_S_S_jfE8v_shared+2864];
	fma.rn.f32 	%f6633, %f1947, %f6632, %f6631;
	ld.shared.f32 	%f6634, [_ZZ23Single_head_flash_attenPfS_S_S_jfE8v_shared+2992];
	fma.rn.f32 	%f6635, %f2023, %f6634, %f6633;
	ld.shared.f32 	%f6636, [_ZZ23Single_head_flash_attenPfS_S_S_jfE8v_shared+3120];
	fma.rn.f32 	%f6637, %f2099, %f6636, %f6635;
	ld.shared.f32 	%f6638, [_ZZ23Single_head_flash_attenPfS_S_S_jfE8v_shared+3248];
	fma.rn.f32 	%f6639, %f2175, %f6638, %f6637;
	ld.shared.f32 	%f6640, [_ZZ23Single_head_flash_attenPfS_S_S_jfE8v_shared+3376];
	fma.rn.f32 	%f6641, %f2251, %f6640, %f6639;
	ld.shared.f32 	%f6642, [_ZZ23Single_head_flash_attenPfS_S_S_jfE8v_shared+3504];
	fma.rn.f32 	%f6643, %f2327, %f6642, %f6641;
	ld.shared.f32 	%f6644, [_ZZ23Single_head_flash_attenPfS_S_S_jfE8v_shared+3632];
	fma.rn.f32 	%f6645, %f2403, %f6644, %f6643;
	ld.shared.f32 	%f6646, [_ZZ23Single_head_flash_attenPfS_S_S_jfE8v_shared+3760];
	fma.rn.f32 	%f6647, %f2479, %f6646, %f6645;
	ld.shared.f32 	%f6648, [_ZZ23Single_head_flash_attenPfS_S_S_jfE8v_shared+3888];
	fma.rn.f32 	%f6649, %f2555, %f6648, %f6647;
	ld.shared.f32 	%f6650, [_ZZ23Single_head_flash_attenPfS_S_S_jfE8v_shared+4016];
	fma.rn.f32 	%f6651, %f2631, %f6650, %f6649;
	ld.shared.f32 	%f6652, [_ZZ23Single_head_flash_attenPfS_S_S_jfE8v_shared+4144];
	fma.rn.f32 	%f6653, %f2707, %f6652, %f6651;
	ld.shared.f32 	%f6654, [_ZZ23Single_head_flash_attenPfS_S_S_jfE8v_shared+4272];
	fma.rn.f32 	%f6655, %f2783, %f6654, %f6653;
	ld.shared.f32 	%f6656, [_ZZ23Single_head_flash_attenPfS_S_S_jfE8v_shared+4400];
	fma.rn.f32 	%f6657, %f2859, %f6656, %f6655;
	ld.shared.f32 	%f6658, [_ZZ23Single_head_flash_attenPfS_S_S_jfE8v_shared+4528];
	fma.rn.f32 	%f6659, %f2935, %f6658, %f6657;
	ld.shared.f32 	%f6660, [_ZZ23Single_head_flash_attenPfS_S_S_jfE8v_shared+4656];
	fma.rn.f32 	%f6661, %f3011, %f6660, %f6659;
	ld.shared.f32 	%f6662, [_ZZ23Single_head_flash_attenPfS_S_S_jfE8v_shared+4784];
	fma.rn.f32 	%f6663, %f3087, %f6662, %f6661;
	ld.shared.f32 	%f6664, [_ZZ23Single_head_flash_attenPfS_S_S_jfE8v_shared+4912];
	fma.rn.f32 	%f6665, %f3163, %f6664, %f6663;
	ld.shared.f32 	%f6666, [_ZZ23Single_head_flash_attenPfS_S_S_jfE8v_shared+5040];
	fma.rn.f32 	%f6667, %f3239, %f6666, %f6665;
	ld.shared.f32 	%f6668, [_ZZ23Single_head_flash_attenPfS_S_S_jfE8v_shared+5168];
	fma.rn.f32 	%f6669, %f3315, %f6668, %f6667;
	ld.shared.f32 	%f6670, [_ZZ23Single_head_flash_attenPfS_S_S_jfE8v_shared+5296];
	fma.rn.f32 	%f6671, %f3391, %f6670, %f6669;
	ld.shared.f32 	%f6672, [_ZZ23Single_head_flash_attenPfS_S_S_jfE8v_shared+5424];
	fma.rn.f32 	%f6673, %f3467, %f6672, %f6671;
	ld.shared.f32 	%f6674, [_ZZ23Single_head_flash_attenPfS_S_S_jfE8v_shared+5552];
	fma.rn.f32 	%f6675, %f3543, %f6674, %f6673;
	ld.shared.f32 	%f6676, [_ZZ23Single_head_flash_attenPfS_S_S_jfE8v_shared+5680];
	fma.rn.f32 	%f6677, %f3619, %f6676, %f6675;
	ld.shared.f32 	%f6678, [_ZZ23Single_head_flash_attenPfS_S_S_jfE8v_shared+5808];
	fma.rn.f32 	%f6679, %f3695, %f6678, %f6677;
	ld.shared.f32 	%f6680, [_ZZ23Single_head_flash_attenPfS_S_S_jfE8v_shared+5936];
	fma.rn.f32 	%f6681, %f3771, %f6680, %f6679;
	ld.shared.f32 	%f6682, [_ZZ23Single_head_flash_attenPfS_S_S_jfE8v_shared+6064];
	fma.rn.f32 	%f6683, %f3847, %f6682, %f6681;
	ld.shared.f32 	%f6684, [_ZZ23Single_head_flash_attenPfS_S_S_jfE8v_shared+6192];
	fma.rn.f32 	%f6685, %f3923, %f6684, %f6683;
	ld.shared.f32 	%f6686, [_ZZ23Single_head_flash_attenPfS_S_S_jfE8v_shared+6320];
	fma.rn.f32 	%f6687, %f3999, %f6686, %f6685;
	ld.shared.f32 	%f6688, [_ZZ23Single_head_flash_attenPfS_S_S_jfE8v_shared+6448];
	fma.rn.f32 	%f6689, %f4075, %f6688, %f6687;
	ld.shared.f32 	%f6690, [_ZZ23Single_head_flash_attenPfS_S_S_jfE8v_shared+6576];
	fma.rn.f32 	%f6691, %f4151, %f6690, %f6689;
	ld.shared.f32 	%f6692, [_ZZ23Single_head_flash_attenPfS_S_S_jfE8v_shared+6704];
	fma.rn.f32 	%f6693, %f4227, %f6692, %f6691;
	ld.shared.f32 	%f6694, [_ZZ23Single_head_flash_attenPfS_S_S_jfE8v_shared+6832];
	fma.rn.f32 	%f6695, %f4303, %f6694, %f6693;
	ld.shared.f32 	%f6696, [_ZZ23Single_head_flash_attenPfS_S_S_jfE8v_shared+6960];
	fma.rn.f32 	%f6697, %f4379, %f6696, %f6695;
	ld.shared.f32 	%f6698, [_ZZ23Single_head_flash_attenPfS_S_S_jfE8v_shared+7088];
	fma.rn.f32 	%f6699, %f4455, %f6698, %f6697;
	ld.shared.f32 	%f6700, [_ZZ23Single_head_flash_attenPfS_S_S_jfE8v_shared+7216];
	fma.rn.f32 	%f6701, %f4531, %f6700, %f6699;
	ld.shared.f32 	%f6702, [_ZZ23Single_head_flash_attenPfS_S_S_jfE8v_shared+7344];
	fma.rn.f32 	%f6703, %f4607, %f6702, %f6701;
	ld.shared.f32 	%f6704, [_ZZ23Single_head_flash_attenPfS_S_S_jfE8v_shared+7472];
	fma.rn.f32 	%f6705, %f4683, %f6704, %f6703;
	ld.shared.f32 	%f6706, [_ZZ23Single_head_flash_attenPfS_S_S_jfE8v_shared+7600];
	fma.rn.f32 	%f6707, %f4759, %f6706, %f6705;
	ld.shared.f32 	%f6708, [_ZZ23Single_head_flash_attenPfS_S_S_jfE8v_shared+7728];
	fma.rn.f32 	%f6709, %f4835, %f6708, %f6707;
	ld.shared.f32 	%f6710, [_ZZ23Single_head_flash_attenPfS_S_S_jfE8v_shared+7856];
	fma.rn.f32 	%f6711, %f4911, %f6710, %f6709;
	ld.shared.f32 	%f6712, [_ZZ23Single_head_flash_attenPfS_S_S_jfE8v_shared+7984];
	fma.rn.f32 	%f6713, %f4987, %f6712, %f6711;
	ld.shared.f32 	%f6714, [_ZZ23Single_head_flash_attenPfS_S_S_jfE8v_shared+8112];
	fma.rn.f32 	%f9213, %f5063, %f6714, %f6713;
	ld.shared.f32 	%f6715, [_ZZ23Single_head_flash_attenPfS_S_S_jfE8v_shared+52];
	fma.rn.f32 	%f6716, %f275, %f6715, %f9212;
	ld.shared.f32 	%f6717, [_ZZ23Single_head_flash_attenPfS_S_S_jfE8v_shared+180];
	fma.rn.f32 	%f6718, %f351, %f6717, %f6716;
	ld.shared.f32 	%f6719, [_ZZ23Single_head_flash_attenPfS_S_S_jfE8v_shared+308];
	fma.rn.f32 	%f6720, %f427, %f6719, %f6718;
	ld.shared.f32 	%f6721, [_ZZ23Single_head_flash_attenPfS_S_S_jfE8v_shared+436];
	fma.rn.f32 	%f6722, %f503, %f6721, %f6720;
	ld.shared.f32 	%f6723, [_ZZ23Single_head_flash_attenPfS_S_S_jfE8v_shared+564];
	fma.rn.f32 	%f6724, %f579, %f6723, %f6722;
	ld.shared.f32 	%f6725, [_ZZ23Single_head_flash_attenPfS_S_S_jfE8v_shared+692];
	fma.rn.f32 	%f6726, %f655, %f6725, %f6724;
	ld.shared.f32 	%f6727, [_ZZ23Single_head_flash_attenPfS_S_S_jfE8v_shared+820];
	fma.rn.f32 	%f6728, %f731, %f6727, %f6726;
	ld.shared.f32 	%f6729, [_ZZ23Single_head_flash_attenPfS_S_S_jfE8v_shared+948];
	fma.rn.f32 	%f6730, %f807, %f6729, %f6728;
	ld.shared.f32 	%f6731, [_ZZ23Single_head_flash_attenPfS_S_S_jfE8v_shared+1076];
	fma.rn.f32 	%f6732, %f883, %f6731, %f6730;
	ld.shared.f32 	%f6733, [_ZZ23Single_head_flash_attenPfS_S_S_jfE8v_shared+1204];
	fma.rn.f32 	%f6734, %f959, %f6733, %f6732;
	ld.shared.f32 	%f6735, [_ZZ23Single_head_flash_attenPfS_S_S_jfE8v_shared+1332];
	fma.rn.f32 	%f6736, %f1035, %f6735, %f6734;
	ld.shared.f32 	%f6737, [_ZZ23Single_head_flash_attenPfS_S_S_jfE8v_shared+1460];
	fma.rn.f32 	%f6738, %f1111, %f6737, %f6736;
	ld.shared.f32 	%f6739, [_ZZ23Single_head_flash_attenPfS_S_S_jfE8v_shared+1588];
	fma.rn.f32 	%f6740, %f1187, %f6739, %f6738;
	ld.shared.f32 	%f6741, [_ZZ23Single_head_flash_attenPfS_S_S_jfE8v_shared+1716];
	fma.rn.f32 	%f6742, %f1263, %f6741, %f6740;
	ld.shared.f32 	%f6743, [_ZZ23Single_head_flash_attenPfS_S_S_jfE8v_shared+1844];
	fma.rn.f32 	%f6744, %f1339, %f6743, %f6742;
	ld.shared.f32 	%f6745, [_ZZ23Single_head_flash_attenPfS_S_S_jfE8v_shared+1972];
	fma.rn.f32 	%f6746, %f1415, %f6745, %f6744;
	ld.shared.f32 	%f6747, [_ZZ23Single_head_flash_attenPfS_S_S_jfE8v_shared+2100];
	fma.rn.f32 	%f6748, %f1491, %f6747, %f6746;
	ld.shared.f32 	%f6749, [_ZZ23Single_head_flash_attenPfS_S_S_jfE8v_shared+2228];
	fma.rn.f32 	%f6750, %f1567, %f6749, %f6748;
	ld.shared.f32 	%f6751, [_ZZ23Single_head_flash_attenPfS_S_S_jfE8v_shared+2356];
	fma.rn.f32 	%f6752, %f1643, %f6751, %f6750;
	ld.shared.f32 	%f6753, [_ZZ23Single_head_flash_attenPfS_S_S_jfE8v_shared+2484];
	fma.rn.f32 	%f6754, %f1719, %f6753, %f6752;
	ld.shared.f32 	%f6755, [_ZZ23Single_head_flash_attenPfS_S_S_jfE8v_shared+2612];
	fma.rn.f32 	%f6756, %f1795, %f6755, %f6754;
	ld.shared.f32 	%f6757, [_ZZ23Single_head_flash_attenPfS_S_S_jfE8v_shared+2740];
	fma.rn.f32 	%f6758, %f1871, %f6757, %f6756;
	ld.shared.f32 	%f6759, [_ZZ23Single_head_flash_attenPfS_S_S_jfE8v_shared+2868];
	fma.rn.f32 	%f6760, %f1947, %f6759, %f6758;
	ld.shared.f32 	%f6761, [_ZZ23Single_head_flash_attenPfS_S_S_jfE8v_shared+2996];
	fma.rn.f32 	%f6762, %f2023, %f6761, %f6760;
	ld.shared.f32 	%f6763, [_ZZ23Single_head_flash_attenPfS_S_S_jfE8v_shared+3124];
	fma.rn.f32 	%f6764, %f2099, %f6763, %f6762;
	ld.shared.f32 	%f6765, [_ZZ23Single_head_flash_attenPfS_S_S_jfE8v_shared+3252];
	fma.rn.f32 	%f6766, %f2175, %f6765, %f6764;
	ld.shared.f32 	%f6767, [_ZZ23Single_head_flash_attenPfS_S_S_jfE8v_shared+3380];
	fma.rn.f32 	%f6768, %f2251, %f6767, %f6766;
	ld.shared.f32 	%f6769, [_ZZ23Single_head_flash_attenPfS_S_S_jfE8v_shared+3508];
	fma.rn.f32 	%f6770, %f2327, %f6769, %f6768;
	ld.shared.f32 	%f6771, [_ZZ23Single_head_flash_attenPfS_S_S_jfE8v_shared+3636];
	fma.rn.f32 	%f6772, %f2403, %f6771, %f6770;
	ld.shared.f32 	%f6773, [_ZZ23Single_head_flash_attenPfS_S_S_jfE8v_shared+3764];
	fma.rn.f32 	%f6774, %f2479, %f6773, %f6772;
	ld.shared.f32 	%f6775, [_ZZ23Single_head_flash_attenPfS_S_S_jfE8v_shared+3892];
	fma.rn.f32 	%f6776, %f2555, %f6775, %f6774;
	ld.shared.f32 	%f6777, [_ZZ23Single_head_flash_attenPfS_S_S_jfE8v_shared+4020];
	fma.rn.f32 	%f6778, %f2631, %f6777, %f6776;
	ld.shared.f32 	%f6779, [_ZZ23Single_head_flash_attenPfS_S_S_jfE8v_shared+4148];
	fma.rn.f32 	%f6780, %f2707, %f6779, %f6778;
	ld.shared.f32 	%f6781, [_ZZ23Single_head_flash_attenPfS_S_S_jfE8v_shared+4276];
	fma.rn.f32 	%f6782, %f2783, %f6781, %f6780;
	ld.shared.f32 	%f6783, [_ZZ23Single_head_flash_attenPfS_S_S_jfE8v_shared+4404];
	fma.rn.f32 	%f6784, %f2859, %f6783, %f6782;
	ld.shared.f32 	%f6785, [_ZZ23Single_head_flash_attenPfS_S_S_jfE8v_shared+4532];
	fma.rn.f32 	%f6786, %f2935, %f6785, %f6784;
	ld.shared.f32 	%f6787, [_ZZ23Single_head_flash_attenPfS_S_S_jfE8v_shared+4660];
	fma.rn.f32 	%f6788, %f3011, %f6787, %f6786;
	ld.shared.f32 	%f6789, [_ZZ23Single_head_flash_attenPfS_S_S_jfE8v_shared+4788];
	fma.rn.f32 	%f6790, %f3087, %f6789, %f6788;
	ld.shared.f32 	%f6791, [_ZZ23Single_head_flash_attenPfS_S_S_jfE8v_shared+4916];
	fma.rn.f32 	%f6792, %f3163, %f6791, %f6790;
	ld.shared.f32 	%f6793, [_ZZ23Single_head_flash_attenPfS_S_S_jfE8v_shared+5044];
	fma.rn.f32 	%f6794, %f3239, %f6793, %f6792;
	ld.shared.f32 	%f6795, [_ZZ23Single_head_flash_attenPfS_S_S_jfE8v_shared+5172];
	fma.rn.f32 	%f6796, %f3315, %f6795, %f6794;
	ld.shared.f32 	%f6797, [_ZZ23Single_head_flash_attenPfS_S_S_jfE8v_shared+5300];
	fma.rn.f32 	%f6798, %f3391, %f6797, %f6796;
	ld.shared.f32 	%f6799, [_ZZ23Single_head_flash_attenPfS_S_S_jfE8v_shared+5428];
	fma.rn.f32 	%f6800, %f3467, %f6799, %f6798;
	ld.shared.f32 	%f6801, [_ZZ23Single_head_flash_attenPfS_S_S_jfE8v_shared+5556];
	fma.rn.f32 	%f6802, %f3543, %f6801, %f6800;
	ld.shared.f32 	%f6803, [_ZZ23Single_head_flash_attenPfS_S_S_jfE8v_shared+5684];
	fma.rn.f32 	%f6804, %f3619, %f6803, %f6802;
	ld.shared.f32 	%f6805, [_ZZ23Single_head_flash_attenPfS_S_S_jfE8v_shared+5812];
	fma.rn.f32 	%f6806, %f3695, %f6805, %f6804;
	ld.shared.f32 	%f6807, [_ZZ23Single_head_flash_attenPfS_S_S_jfE8v_shared+5940];
	fma.rn.f32 	%f6808, %f3771, %f6807, %f6806;
	ld.shared.f32 	%f6809, [_ZZ23Single_head_flash_attenPfS_S_S_jfE8v_shared+6068];
	fma.rn.f32 	%f6810, %f3847, %f6809, %f6808;
	ld.shared.f32 	%f6811, [_ZZ23Single_head_flash_attenPfS_S_S_jfE8v_shared+6196];
	fma.rn.f32 	%f6812, %f3923, %f6811, %f6810;
	ld.shared.f32 	%f6813, [_ZZ23Single_head_flash_attenPfS_S_S_jfE8v_shared+6324];
	fma.rn.f32 	%f6814, %f3999, %f6813, %f6812;
	ld.shared.f32 	%f6815, [_ZZ23Single_head_flash_attenPfS_S_S_jfE8v_shared+6452];
	fma.rn.f32 	%f6816, %f4075, %f6815, %f6814;
	ld.shared.f32 	%f6817, [_ZZ23Single_head_flash_attenPfS_S_S_jfE8v_shared+6580];
	fma.rn.f32 	%f6818, %f4151, %f6817, %f6816;
	ld.shared.f32 	%f6819, [_ZZ23Single_head_flash_attenPfS_S_S_jfE8v_shared+6708];
	fma.rn.f32 	%f6820, %f4227, %f6819, %f6818;
	ld.shared.f32 	%f6821, [_ZZ23Single_head_flash_attenPfS_S_S_jfE8v_shared+6836];
	fma.rn.f32 	%f6822, %f4303, %f6821, %f6820;
	ld.shared.f32 	%f6823, [_ZZ23Single_head_flash_attenPfS_S_S_jfE8v_shared+6964];
	fma.rn.f32 	%f6824, %f4379, %f6823, %f6822;
	ld.shared.f32 	%f6825, [_ZZ23Single_head_flash_attenPfS_S_S_jfE8v_shared+7092];
	fma.rn.f32 	%f6826, %f4455, %f6825, %f6824;
	ld.shared.f32 	%f6827, [_ZZ23Single_head_flash_attenPfS_S_S_jfE8v_shared+7220];
	fma.rn.f32 	%f6828, %f4531, %f6827, %f6826;
	ld.shared.f32 	%f6829, [_ZZ23Single_head_flash_attenPfS_S_S_jfE8v_shared+7348];
	fma.rn.f32 	%f6830, %f4607, %f6829, %f6828;
	ld.shared.f32 	%f6831, [_ZZ23Single_head_flash_attenPfS_S_S_jfE8v_shared+7476];
	fma.rn.f32 	%f6832, %f4683, %f6831, %f6830;
	ld.shared.f32 	%f6833, [_ZZ23Single_head_flash_attenPfS_S_S_jfE8v_shared+7604];
	fma.rn.f32 	%f6834, %f4759, %f6833, %f6832;
	ld.shared.f32 	%f6835, [_ZZ23Single_head_flash_attenPfS_S_S_jfE8v_shared+7732];
	fma.rn.f32 	%f6836, %f4835, %f6835, %f6834;
	ld.shared.f32 	%f6837, [_ZZ23Single_head_flash_attenPfS_S_S_jfE8v_shared+7860];
	fma.rn.f32 	%f6838, %f4911, %f6837, %f6836;
	ld.shared.f32 	%f6839, [_ZZ23Single_head_flash_attenPfS_S_S_jfE8v_shared+7988];
	fma.rn.f32 	%f6840, %f4987, %f6839, %f6838;
	ld.shared.f32 	%f6841, [_ZZ23Single_head_flash_attenPfS_S_S_jfE8v_shared+8116];
	fma.rn.f32 	%f9212, %f5063, %f6841, %f6840;
	ld.shared.f32 	%f6842, [_ZZ23Single_head_flash_attenPfS_S_S_jfE8v_shared+56];
	fma.rn.f32 	%f6843, %f275, %f6842, %f9211;
	ld.shared.f32 	%f6844, [_ZZ23Single_head_flash_attenPfS_S_S_jfE8v_shared+184];
	fma.rn.f32 	%f6845, %f351, %f6844, %f6843;
	ld.shared.f32 	%f6846, [_ZZ23Single_head_flash_attenPfS_S_S_jfE8v_shared+312];
	fma.rn.f32 	%f6847, %f427, %f6846, %f6845;
	ld.shared.f32 	%f6848, [_ZZ23Single_head_flash_attenPfS_S_S_jfE8v_shared+440];
	fma.rn.f32 	%f6849, %f503, %f6848, %f6847;
	ld.shared.f32 	%f6850, [_ZZ23Single_head_flash_attenPfS_S_S_jfE8v_shared+568];
	fma.rn.f32 	%f6851, %f579, %f6850, %f6849;
	ld.shared.f32 	%f6852, [_ZZ23Single_head_flash_attenPfS_S_S_jfE8v_shared+696];
	fma.rn.f32 	%f6853, %f655, %f6852, %f6851;
	ld.shared.f32 	%f6854, [_ZZ23Single_head_flash_attenPfS_S_S_jfE8v_shared+824];
	fma.rn.f32 	%f6855, %f731, %f6854, %f6853;
	ld.shared.f32 	%f6856, [_ZZ23Single_head_flash_attenPfS_S_S_jfE8v_shared+952];
	fma.rn.f32 	%f6857, %f807, %f6856, %f6855;
	ld.shared.f32 	%f6858, [_ZZ23Single_head_flash_attenPfS_S_S_jfE8v_shared+1080];
	fma.rn.f32 	%f6859, %f883, %f6858, %f6857;
	ld.shared.f32 	%f6860, [_ZZ23Single_head_flash_attenPfS_S_S_jfE8v_shared+1208];
	fma.rn.f32 	%f6861, %f959, %f6860, %f6859;
	ld.shared.f32 	%f6862, [_ZZ23Single_head_flash_attenPfS_S_S_jfE8v_shared+1336];
	fma.rn.f32 	%f6863, %f1035, %f6862, %f6861;
	ld.shared.f32 	%f6864, [_ZZ23Single_head_flash_attenPfS_S_S_jfE8v_shared+1464];
	fma.rn.f32 	%f6865, %f1111, %f6864, %f6863;
	ld.shared.f32 	%f6866, [_ZZ23Single_head_flash_attenPfS_S_S_jfE8v_shared+1592];
	fma.rn.f32 	%f6867, %f1187, %f6866, %f6865;
	ld.shared.f32 	%f6868, [_ZZ23Single_head_flash_attenPfS_S_S_jfE8v_shared+1720];
	fma.rn.f32 	%f6869, %f1263, %f6868, %f6867;
	ld.shared.f32 	%f6870, [_ZZ23Single_head_flash_attenPfS_S_S_jfE8v_shared+1848];
	fma.rn.f32 	%f6871, %f1339, %f6870, %f6869;
	ld.shared.f32 	%f6872, [_ZZ23Single_head_flash_attenPfS_S_S_jfE8v_shared+1976];
	fma.rn.f32 	%f6873, %f1415, %f6872, %f6871;
	ld.shared.f32 	%f6874, [_ZZ23Single_head_flash_attenPfS_S_S_jfE8v_shared+2104];
	fma.rn.f32 	%f6875, %f1491, %f6874, %f6873;
	ld.shared.f32 	%f6876, [_ZZ23Single_head_flash_attenPfS_S_S_jfE8v_shared+2232];
	fma.rn.f32 	%f6877, %f1567, %f6876, %f6875;
	ld.shared.f32 	%f6878, [_ZZ23Single_head_flash_attenPfS_S_S_jfE8v_shared+2360];
	fma.rn.f32 	%f6879, %f1643, %f6878, %f6877;
	ld.shared.f32 	%f6880, [_ZZ23Single_head_flash_attenPfS_S_S_jfE8v_shared+2488];
	fma.rn.f32 	%f6881, %f1719, %f6880, %f6879;
	ld.shared.f32 	%f6882, [_ZZ23Single_head_flash_attenPfS_S_S_jfE8v_shared+2616];
	fma.rn.f32 	%f6883, %f1795, %f6882, %f6881;
	ld.shared.f32 	%f6884, [_ZZ23Single_head_flash_attenPfS_S_S_jfE8v_shared+2744];
	fma.rn.f32 	%f6885, %f1871, %f6884, %f6883;
	ld.shared.f32 	%f6886, [_ZZ23Single_head_flash_attenPfS_S_S_jfE8v_shared+2872];
	fma.rn.f32 	%f6887, %f1947, %f6886, %f6885;
	ld.shared.f32 	%f6888, [_ZZ23Single_head_flash_attenPfS_S_S_jfE8v_shared+3000];
	fma.rn.f32 	%f6889, %f2023, %f6888, %f6887;
	ld.shared.f32 	%f6890, [_ZZ23Single_head_flash_attenPfS_S_S_jfE8v_shared+3128];
	fma.rn.f32 	%f6891, %f2099, %f6890, %f6889;
	ld.shared.f32 	%f6892, [_ZZ23Single_head_flash_attenPfS_S_S_jfE8v_shared+3256];
	fma.rn.f32 	%f6893, %f2175, %f6892, %f6891;
	ld.shared.f32 	%f6894, [_ZZ23Single_head_flash_attenPfS_S_S_jfE8v_shared+3384];
	fma.rn.f32 	%f6895, %f2251, %f6894, %f6893;
	ld.shared.f32 	%f6896, [_ZZ23Single_head_flash_attenPfS_S_S_jfE8v_shared+3512];
	fma.rn.f32 	%f6897, %f2327, %f6896, %f6895;
	ld.shared.f32 	%f6898, [_ZZ23Single_head_flash_attenPfS_S_S_jfE8v_shared+3640];
	fma.rn.f32 	%f6899, %f2403, %f6898, %f6897;
	ld.shared.f32 	%f6900, [_ZZ23Single_head_flash_attenPfS_S_S_jfE8v_shared+3768];
	fma.rn.f32 	%f6901, %f2479, %f6900, %f6899;
	ld.shared.f32 	%f6902, [_ZZ23Single_head_flash_attenPfS_S_S_jfE8v_shared+3896];
	fma.rn.f32 	%f6903, %f2555, %f6902, %f6901;
	ld.shared.f32 	%f6904, [_ZZ23Single_head_flash_attenPfS_S_S_jfE8v_shared+4024];
	fma.rn.f32 	%f6905, %f2631, %f6904, %f6903;
	ld.shared.f32 	%f6906, [_ZZ23Single_head_flash_attenPfS_S_S_jfE8v_shared+4152];
	fma.rn.f32 	%f6907, %f2707, %f6906, %f6905;
	ld.shared.f32 	%f6908, [_ZZ23Single_head_flash_attenPfS_S_S_jfE8v_shared+4280];
	fma.rn.f32 	%f6909, %f2783, %f6908, %f6907;
	ld.shared.f32 	%f6910, [_ZZ23Single_head_flash_attenPfS_S_S_jfE8v_shared+4408];
	fma.rn.f32 	%f6911, %f2859, %f6910, %f6909;
	ld.shared.f32 	%f6912, [_ZZ23Single_head_flash_attenPfS_S_S_jfE8v_shared+4536];
	fma.rn.f32 	%f6913, %f2935, %f6912, %f6911;
	ld.shared.f32 	%f6914, [_ZZ23Single_head_flash_attenPfS_S_S_jfE8v_shared+4664];
	fma.rn.f32 	%f6915, %f3011, %f6914, %f6913;
	ld.shared.f32 	%f6916, [_ZZ23Single_head_flash_attenPfS_S_S_jfE8v_shared+4792];
	fma.rn.f32 	%f6917, %f3087, %f6916, %f6915;
	ld.shared.f32 	%f6918, [_ZZ23Single_head_flash_attenPfS_S_S_jfE8v_shared+4920];
	fma.rn.f32 	%f6919, %f3163, %f6918, %f6917;
	ld.shared.f32 	%f6920, [_ZZ23Single_head_flash_attenPfS_S_S_jfE8v_shared+5048];
	fma.rn.f32 	%f6921, %f3239, %f6920, %f6919;
	ld.shared.f32 	%f6922, [_ZZ23Single_head_flash_attenPfS_S_S_jfE8v_shared+5176];
	fma.rn.f32 	%f6923, %f3315, %f6922, %f6921;
	ld.shared.f32 	%f6924, [_ZZ23Single_head_flash_attenPfS_S_S_jfE8v_shared+5304];
	fma.rn.f32 	%f6925, %f3391, %f6924, %f6923;
	ld.shared.f32 	%f6926, [_ZZ23Single_head_flash_attenPfS_S_S_jfE8v_shared+5432];
	fma.rn.f32 	%f6927, %f3467, %f6926, %f6925;
	ld.shared.f32 	%f6928, [_ZZ23Single_head_flash_attenPfS_S_S_jfE8v_shared+5560];
	fma.rn.f32 	%f6929, %f3543, %f6928, %f6927;
	ld.shared.f32 	%f6930, [_ZZ23Single_head_flash_attenPfS_S_S_jfE8v_shared+5688];
	fma.rn.f32 	%f6931, %f3619, %f6930, %f6929;
	ld.shared.f32 	%f6932, [_ZZ23Single_head_flash_attenPfS_S_S_jfE8v_shared+5816];
	fma.rn.f32 	%f6933, %f3695, %f6932, %f6931;
	ld.shared.f32 	%f6934, [_ZZ23Single_head_flash_attenPfS_S_S_jfE8v_shared+5944];
	fma.rn.f32 	%f6935, %f3771, %f6934, %f6933;
	ld.shared.f32 	%f6936, [_ZZ23Single_head_flash_attenPfS_S_S_jfE8v_shared+6072];
	fma.rn.f32 	%f6937, %f3847, %f6936, %f6935;
	ld.shared.f32 	%f6938, [_ZZ23Single_head_flash_attenPfS_S_S_jfE8v_shared+6200];
	fma.rn.f32 	%f6939, %f3923, %f6938, %f6937;
	ld.shared.f32 	%f6940, [_ZZ23Single_head_flash_attenPfS_S_S_jfE8v_shared+6328];
	fma.rn.f32 	%f6941, %f3999, %f6940, %f6939;
	ld.shared.f32 	%f6942, [_ZZ23Single_head_flash_attenPfS_S_S_jfE8v_shared+6456];
	fma.rn.f32 	%f6943, %f4075, %f6942, %f6941;
	ld.shared.f32 	%f6944, [_ZZ23Single_head_flash_attenPfS_S_S_jfE8v_shared+6584];
	fma.rn.f32 	%f6945, %f4151, %f6944, %f6943;
	ld.shared.f32 	%f6946, [_ZZ23Single_head_flash_attenPfS_S_S_jfE8v_shared+6712];
	fma.rn.f32 	%f6947, %f4227, %f6946, %f6945;
	ld.shared.f32 	%f6948, [_ZZ23Single_head_flash_attenPfS_S_S_jfE8v_shared+6840];
	fma.rn.f32 	%f6949, %f4303, %f6948, %f6947;
	ld.shared.f32 	%f6950, [_ZZ23Single_head_flash_attenPfS_S_S_jfE8v_shared+6968];
	fma.rn.f32 	%f6951, %f4379, %f6950, %f6949;
	ld.shared.f32 	%f6952, [_ZZ23Single_head_flash_attenPfS_S_S_jfE8v_shared+7096];
	fma.rn.f32 	%f6953, %f4455, %f6952, %f6951;
	ld.shared.f32 	%f6954, [_ZZ23Single_head_flash_attenPfS_S_S_jfE8v_shared+7224];
	fma.rn.f32 	%f6955, %f4531, %f6954, %f6953;
	ld.shared.f32 	%f6956, [_ZZ23Single_head_flash_attenPfS_S_S_jfE8v_shared+7352];
	fma.rn.f32 	%f6957, %f4607, %f6956, %f6955;
	ld.shared.f32 	%f6958, [_ZZ23Single_head_flash_attenPfS_S_S_jfE8v_shared+7480];
	fma.rn.f32 	%f6959, %f4683, %f6958, %f6957;
	ld.shared.f32 	%f6960, [_ZZ23Single_head_flash_attenPfS_S_S_jfE8v_shared+7608];
	fma.rn.f32 	%f6961, %f4759, %f6960, %f6959;
	ld.shared.f32 	%f6962, [_ZZ23Single_head_flash_attenPfS_S_S_jfE8v_shared+7736];
	fma.rn.f32 	%f6963, %f4835, %f6962, %f6961;
	ld.shared.f32 	%f6964, [_ZZ23Single_head_flash_attenPfS_S_S_jfE8v_shared+7864];
	fma.rn.f32 	%f6965, %f4911, %f6964, %f6963;
	ld.shared.f32 	%f6966, [_ZZ23Single_head_flash_attenPfS_S_S_jfE8v_shared+7992];
	fma.rn.f32 	%f6967, %f4987, %f6966, %f6965;
	ld.shared.f32 	%f6968, [_ZZ23Single_head_flash_attenPfS_S_S_jfE8v_shared+8120];
	fma.rn.f32 	%f9211, %f5063, %f6968, %f6967;
	ld.shared.f32 	%f6969, [_ZZ23Single_head_flash_attenPfS_S_S_jfE8v_shared+60];
	fma.rn.f32 	%f6970, %f275, %f6969, %f9210;
	ld.shared.f32 	%f6971, [_ZZ23Single_head_flash_attenPfS_S_S_jfE8v_shared+188];
	fma.rn.f32 	%f6972, %f351, %f6971, %f6970;
	ld.shared.f32 	%f6973, [_ZZ23Single_head_flash_attenPfS_S_S_jfE8v_shared+316];
	fma.rn.f32 	%f6974, %f427, %f6973, %f6972;
	ld.shared.f32 	%f6975, [_ZZ23Single_head_flash_attenPfS_S_S_jfE8v_shared+444];
	fma.rn.f32 	%f6976, %f503, %f6975, %f6974;
	ld.shared.f32 	%f6977, [_ZZ23Single_head_flash_attenPfS_S_S_jfE8v_shared+572];
	fma.rn.f32 	%f6978, %f579, %f6977, %f6976;
	ld.shared.f32 	%f6979, [_ZZ23Single_head_flash_attenPfS_S_S_jfE8v_shared+700];
	fma.rn.f32 	%f6980, %f655, %f6979, %f6978;
	ld.shared.f32 	%f6981, [_ZZ23Single_head_flash_attenPfS_S_S_jfE8v_shared+828];
	fma.rn.f32 	%f6982, %f731, %f6981, %f6980;
	ld.shared.f32 	%f6983, [_ZZ23Single_head_flash_attenPfS_S_S_jfE8v_shared+956];
	fma.rn.f32 	%f6984, %f807, %f6983, %f6982;
	ld.shared.f32 	%f6985, [_ZZ23Single_head_flash_attenPfS_S_S_jfE8v_shared+1084];
	fma.rn.f32 	%f6986, %f883, %f6985, %f6984;
	ld.shared.f32 	%f6987, [_ZZ23Single_head_flash_attenPfS_S_S_jfE8v_shared+1212];
	fma.rn.f32 	%f6988, %f959, %f6987, %f6986;
	ld.shared.f32 	%f6989, [_ZZ23Single_head_flash_attenPfS_S_S_jfE8v_shared+1340];
	fma.rn.f32 	%f6990, %f1035, %f6989, %f6988;
	ld.shared.f32 	%f6991, [_ZZ23Single_head_flash_attenPfS_S_S_jfE8v_shared+1468];
	fma.rn.f32 	%f6992, %f1111, %f6991, %f6990;
	ld.shared.f32 	%f6993, [_ZZ23Single_head_flash_attenPfS_S_S_jfE8v_shared+1596];
	fma.rn.f32 	%f6994, %f1187, %f6993, %f6992;
	ld.shared.f32 	%f6995, [_ZZ23Single_head_flash_attenPfS_S_S_jfE8v_shared+1724];
	fma.rn.f32 	%f6996, %f1263, %f6995, %f6994;
	ld.shared.f32 	%f6997, [_ZZ23Single_head_flash_attenPfS_S_S_jfE8v_shared+1852];
	fma.rn.f32 	%f6998, %f1339, %f6997, %f6996;
	ld.shared.f32 	%f6999, [_ZZ23Single_head_flash_attenPfS_S_S_jfE8v_shared+1980];
	fma.rn.f32 	%f7000, %f1415, %f6999, %f6998;
	ld.shared.f32 	%f7001, [_ZZ23Single_head_flash_attenPfS_S_S_jfE8v_shared+2108];
	fma.rn.f32 	%f7002, %f1491, %f7001, %f7000;
	ld.shared.f32 	%f7003, [_ZZ23Single_head_flash_attenPfS_S_S_jfE8v_shared+2236];
	fma.rn.f32 	%f7004, %f1567, %f7003, %f7002;
	ld.shared.f32 	%f7005, [_ZZ23Single_head_flash_attenPfS_S_S_jfE8v_shared+2364];
	fma.rn.f32 	%f7006, %f1643, %f7005, %f7004;
	ld.shared.f32 	%f7007, [_ZZ23Single_head_flash_attenPfS_S_S_jfE8v_shared+2492];
	fma.rn.f32 	%f7008, %f1719, %f7007, %f7006;
	ld.shared.f32 	%f7009, [_ZZ23Single_head_flash_attenPfS_S_S_jfE8v_shared+2620];
	fma.rn.f32 	%f7010, %f1795, %f7009, %f7008;
	ld.shared.f32 	%f7011, [_ZZ23Single_head_flash_attenPfS_S_S_jfE8v_shared+2748];
	fma.rn.f32 	%f7012, %f1871, %f7011, %f7010;
	ld.shared.f32 	%f7013, [_ZZ23Single_head_flash_attenPfS_S_S_jfE8v_shared+2876];
	fma.rn.f32 	%f7014, %f1947, %f7013, %f7012;
	ld.shared.f32 	%f7015, [_ZZ23Single_head_flash_attenPfS_S_S_jfE8v_shared+3004];
	fma.rn.f32 	%f7016, %f2023, %f7015, %f7014;
	ld.shared.f32 	%f7017, [_ZZ23Single_head_flash_attenPfS_S_S_jfE8v_shared+3132];
	fma.rn.f32 	%f7018, %f2099, %f7017, %f7016;
	ld.shared.f32 	%f7019, [_ZZ23Single_head_flash_attenPfS_S_S_jfE8v_shared+3260];
	fma.rn.f32 	%f7020, %f2175, %f7019, %f7018;
	ld.shared.f32 	%f7021, [_ZZ23Single_head_flash_attenPfS_S_S_jfE8v_shared+3388];
	fma.rn.f32 	%f7022, %f2251, %f7021, %f7020;
	ld.shared.f32 	%f7023, [_ZZ23Single_head_flash_attenPfS_S_S_jfE8v_shared+3516];
	fma.rn.f32 	%f7024, %f2327, %f7023, %f7022;
	ld.shared.f32 	%f7025, [_ZZ23Single_head_flash_attenPfS_S_S_jfE8v_shared+3644];
	fma.rn.f32 	%f7026, %f2403, %f7025, %f7024;
	ld.shared.f32 	%f7027, [_ZZ23Single_head_flash_attenPfS_S_S_jfE8v_shared+3772];
	fma.rn.f32 	%f7028, %f2479, %f7027, %f7026;
	ld.shared.f32 	%f7029, [_ZZ23Single_head_flash_attenPfS_S_S_jfE8v_shared+3900];
	fma.rn.f32 	%f7030, %f2555, %f7029, %f7028;
	ld.shared.f32 	%f7031, [_ZZ23Single_head_flash_attenPfS_S_S_jfE8v_shared+4028];
	fma.rn.f32 	%f7032, %f2631, %f7031, %f7030;
	ld.shared.f32 	%f7033, [_ZZ23Single_head_flash_attenPfS_S_S_jfE8v_shared+4156];
	fma.rn.f32 	%f7034, %f2707, %f7033, %f7032;
	ld.shared.f32 	%f7035, [_ZZ23Single_head_flash_attenPfS_S_S_jfE8v_shared+4284];
	fma.rn.f32 	%f7036, %f2783, %f7035, %f7034;
	ld.shared.f32 	%f7037, [_ZZ23Single_head_flash_attenPfS_S_S_jfE8v_shared+4412];
	fma.rn.f32 	%f7038, %f2859, %f7037, %f7036;
	ld.shared.f32 	%f7039, [_ZZ23Single_head_flash_attenPfS_S_S_jfE8v_shared+4540];
	fma.rn.f32 	%f7040, %f2935, %f7039, %f7038;
	ld.shared.f32 	%f7041, [_ZZ23Single_head_flash_attenPfS_S_S_jfE8v_shared+4668];
	fma.rn.f32 	%f7042, %f3011, %f7041, %f7040;
	ld.shared.f32 	%f7043, [_ZZ23Single_head_flash_attenPfS_S_S_jfE8v_shared+4796];
	fma.rn.f32 	%f7044, %f3087, %f7043, %f7042;
	ld.shared.f32 	%f7045, [_ZZ23Single_head_flash_attenPfS_S_S_jfE8v_shared+4924];
	fma.rn.f32 	%f7046, %f3163, %f7045, %f7044;
	ld.shared.f32 	%f7047, [_ZZ23Single_head_flash_attenPfS_S_S_jfE8v_shared+5052];
	fma.rn.f32 	%f7048, %f3239, %f7047, %f7046;
	ld.shared.f32 	%f7049, [_ZZ23Single_head_flash_attenPfS_S_S_jfE8v_shared+5180];
	fma.rn.f32 	%f7050, %f3315, %f7049, %f7048;
	ld.shared.f32 	%f7051, [_ZZ23Single_head_flash_attenPfS_S_S_jfE8v_shared+5308];
	fma.rn.f32 	%f7052, %f3391, %f7051, %f7050;
	ld.shared.f32 	%f7053, [_ZZ23Single_head_flash_attenPfS_S_S_jfE8v_shared+5436];
	fma.rn.f32 	%f7054, %f3467, %f7053, %f7052;
	ld.shared.f32 	%f7055, [_ZZ23Single_head_flash_attenPfS_S_S_jfE8v_shared+5564];
	fma.rn.f32 	%f7056, %f3543, %f7055, %f7054;
	ld.shared.f32 	%f7057, [_ZZ23Single_head_flash_attenPfS_S_S_jfE8v_shared+5692];
	fma.rn.f32 	%f7058, %f3619, %f7057, %f7056;
	ld.shared.f32 	%f7059, [_ZZ23Single_head_flash_attenPfS_S_S_jfE8v_shared+5820];
	fma.rn.f32 	%f7060, %f3695, %f7059, %f7058;
	ld.shared.f32 	%f7061, [_ZZ23Single_head_flash_attenPfS_S_S_jfE8v_shared+5948];
	fma.rn.f32 	%f7062, %f3771, %f7061, %f7060;
	ld.shared.f32 	%f7063, [_ZZ23Single_head_flash_attenPfS_S_S_jfE8v_shared+6076];
	fma.rn.f32 	%f7064, %f3847, %f7063, %f7062;
	ld.shared.f32 	%f7065, [_ZZ23Single_head_flash_attenPfS_S_S_jfE8v_shared+6204];
	fma.rn.f32 	%f7066, %f3923, %f7065, %f7064;
	ld.shared.f32 	%f7067, [_ZZ23Single_head_flash_attenPfS_S_S_jfE8v_shared+6332];
	fma.rn.f32 	%f7068, %f3999, %f7067, %f7066;
	ld.shared.f32 	%f7069, [_ZZ23Single_head_flash_attenPfS_S_S_jfE8v_shared+6460];
	fma.rn.f32 	%f7070, %f4075, %f7069, %f7068;
	ld.shared.f32 	%f7071, [_ZZ23Single_head_flash_attenPfS_S_S_jfE8v_shared+6588];
	fma.rn.f32 	%f7072, %f4151, %f7071, %f7070;
	ld.shared.f32 	%f7073, [_ZZ23Single_head_flash_attenPfS_S_S_jfE8v_shared+6716];
	fma.rn.f32 	%f7074, %f4227, %f7073, %f7072;
	ld.shared.f32 	%f7075, [_ZZ23Single_head_flash_attenPfS_S_S_jfE8v_shared+6844];
	fma.rn.f32 	%f7076, %f4303, %f7075, %f7074;
	ld.shared.f32 	%f7077, [_ZZ23Single_head_flash_attenPfS_S_S_jfE8v_shared+6972];
	fma.rn.f32 	%f7078, %f4379, %f7077, %f7076;
	ld.shared.f32 	%f7079, [_ZZ23Single_head_flash_attenPfS_S_S_jfE8v_shared+7100];
	fma.rn.f32 	%f7080, %f4455, %f7079, %f7078;
	ld.shared.f32 	%f7081, [_ZZ23Single_head_flash_attenPfS_S_S_jfE8v_shared+7228];
	fma.rn.f32 	%f7082, %f4531, %f7081, %f7080;
	ld.shared.f32 	%f7083, [_ZZ23Single_head_flash_attenPfS_S_S_jfE8v_shared+7356];
	fma.rn.f32 	%f7084, %f4607, %f7083, %f7082;
	ld.shared.f32 	%f7085, [_ZZ23Single_head_flash_attenPfS_S_S_jfE8v_shared+7484];
	fma.rn.f32 	%f7086, %f4683, %f7085, %f7084;
	ld.shared.f32 	%f7087, [_ZZ23Single_head_flash_attenPfS_S_S_jfE8v_shared+7612];
	fma.rn.f32 	%f7088, %f4759, %f7087, %f7086;
	ld.shared.f32 	%f7089, [_ZZ23Single_head_flash_attenPfS_S_S_jfE8v_shared+7740];
	fma.rn.f32 	%f7090, %f4835, %f7089, %f7088;
	ld.shared.f32 	%f7091, [_ZZ23Single_head_flash_attenPfS_S_S_jfE8v_shared+7868];
	fma.rn.f32 	%f7092, %f4911, %f7091, %f7090;
	ld.shared.f32 	%f7093, [_ZZ23Single_head_flash_attenPfS_S_S_jfE8v_shared+7996];
	fma.rn.f32 	%f7094, %f4987, %f7093, %f7092;
	ld.shared.f32 	%f7095, [_ZZ23Single_head_flash_attenPfS_S_S_jfE8v_shared+8124];
	fma.rn.f32 	%f9210, %f5063, %f7095, %f7094;
	ld.shared.f32 	%f7096, [_ZZ23Single_head_flash_attenPfS_S_S_jfE8v_shared+64];
	fma.rn.f32 	%f7097, %f275, %f7096, %f9209;
	ld.shared.f32 	%f7098, [_ZZ23Single_head_flash_attenPfS_S_S_jfE8v_shared+192];
	fma.rn.f32 	%f7099, %f351, %f7098, %f7097;
	ld.shared.f32 	%f7100, [_ZZ23Single_head_flash_attenPfS_S_S_jfE8v_shared+320];
	fma.rn.f32 	%f7101, %f427, %f7100, %f7099;
	ld.shared.f32 	%f7102, [_ZZ23Single_head_flash_attenPfS_S_S_jfE8v_shared+448];
	fma.rn.f32 	%f7103, %f503, %f7102, %f7101;
	ld.shared.f32 	%f7104, [_ZZ23Single_head_flash_attenPfS_S_S_jfE8v_shared+576];
	fma.rn.f32 	%f7105, %f579, %f7104, %f7103;
	ld.shared.f32 	%f7106, [_ZZ23Single_head_flash_attenPfS_S_S_jfE8v_shared+704];
	fma.rn.f32 	%f7107, %f655, %f7106, %f7105;
	ld.shared.f32 	%f7108, [_ZZ23Single_head_flash_attenPfS_S_S_jfE8v_shared+832];
	fma.rn.f32 	%f7109, %f731, %f7108, %f7107;
	ld.shared.f32 	%f7110, [_ZZ23Single_head_flash_attenPfS_S_S_jfE8v_shared+960];
	fma.rn.f32 	%f7111, %f807, %f7110, %f7109;
	ld.shared.f32 	%f7112, [_ZZ23Single_head_flash_attenPfS_S_S_jfE8v_shared+1088];
	fma.rn.f32 	%f7113, %f883, %f7112, %f7111;
	ld.shared.f32 	%f7114, [_ZZ23Single_head_flash_attenPfS_S_S_jfE8v_shared+1216];
	fma.rn.f32 	%f7115, %f959, %f7114, %f7113;
	ld.shared.f32 	%f7116, [_ZZ23Single_head_flash_attenPfS_S_S_jfE8v_shared+1344];
	fma.rn.f32 	%f7117, %f1035, %f7116, %f7115;
	ld.shared.f32 	%f7118, [_ZZ23Single_head_flash_attenPfS_S_S_jfE8v_shared+1472];
	fma.rn.f32 	%f7119, %f1111, %f7118, %f7117;
	ld.shared.f32 	%f7120, [_ZZ23Single_head_flash_attenPfS_S_S_jfE8v_shared+1600];
	fma.rn.f32 	%f7121, %f1187, %f7120, %f7119;
	ld.shared.f32 	%f7122, [_ZZ23Single_head_flash_attenPfS_S_S_jfE8v_shared+1728];
	fma.rn.f32 	%f7123, %f1263, %f7122, %f7121;
	ld.shared.f32 	%f7124, [_ZZ23Single_head_flash_attenPfS_S_S_jfE8v_shared+1856];
	fma.rn.f32 	%f7125, %f1339, %f7124, %f7123;
	ld.shared.f32 	%f7126, [_ZZ23Single_head_flash_attenPfS_S_S_jfE8v_shared+1984];
	fma.rn.f32 	%f7127, %f1415, %f7126, %f7125;
	ld.shared.f32 	%f7128, [_ZZ23Single_head_flash_attenPfS_S_S_jfE8v_shared+2112];
	fma.rn.f32 	%f7129, %f1491, %f7128, %f7127;
	ld.shared.f32 	%f7130, [_ZZ23Single_head_flash_attenPfS_S_S_jfE8v_shared+2240];
	fma.rn.f32 	%f7131, %f1567, %f7130, %f7129;
	ld.shared.f32 	%f7132, [_ZZ23Single_head_flash_attenPfS_S_S_jfE8v_shared+2368];
	fma.rn.f32 	%f7133, %f1643, %f7132, %f7131;
	ld.shared.f32 	%f7134, [_ZZ23Single_head_flash_attenPfS_S_S_jfE8v_shared+2496];
	fma.rn.f32 	%f7135, %f1719, %f7134, %f7133;
	ld.shared.f32 	%f7136, [_ZZ23Single_head_flash_attenPfS_S_S_jfE8v_shared+2624];
	fma.rn.f32 	%f7137, %f1795, %f7136, %f7135;
	ld.shared.f32 	%f7138, [_ZZ23Single_head_flash_attenPfS_S_S_jfE8v_shared+2752];
	fma.rn.f32 	%f7139, %f1871, %f7138, %f7137;
	ld.shared.f32 	%f7140, [_ZZ23Single_head_flash_attenPfS_S_S_jfE8v_shared+2880];
	fma.rn.f32 	%f7141, %f1947, %f7140, %f7139;
	ld.shared.f32 	%f7142, [_ZZ23Single_head_flash_attenPfS_S_S_jfE8v_shared+3008];
	fma.rn.f32 	%f7143, %f2023, %f7142, %f7141;
	ld.shared.f32 	%f7144, [_ZZ23Single_head_flash_attenPfS_S_S_jfE8v_shared+3136];
	fma.rn.f32 	%f7145, %f2099, %f7144, %f7143;
	ld.shared.f32 	%f7146, [_ZZ23Single_head_flash_attenPfS_S_S_jfE8v_shared+3264];
	fma.rn.f32 	%f7147, %f2175, %f7146, %f7145;
	ld.shared.f32 	%f7148, [_ZZ23Single_head_flash_attenPfS_S_S_jfE8v_shared+3392];
	fma.rn.f32 	%f7149, %f2251, %f7148, %f7147;
	ld.shared.f32 	%f7150, [_ZZ23Single_head_flash_attenPfS_S_S_jfE8v_shared+3520];
	fma.rn.f32 	%f7151, %f2327, %f7150, %f7149;
	ld.shared.f32 	%f7152, [_ZZ23Single_head_flash_attenPfS_S_S_jfE8v_shared+3648];
	fma.rn.f32 	%f7153, %f2403, %f7152, %f7151;
	ld.shared.f32 	%f7154, [_ZZ23Single_head_flash_attenPfS_S_S_jfE8v_shared+3776];
	fma.rn.f32 	%f7155, %f2479, %f7154, %f7153;
	ld.shared.f32 	%f7156, [_ZZ23Single_head_flash_attenPfS_S_S_jfE8v_shared+3904];
	fma.rn.f32 	%f7157, %f2555, %f7156, %f7155;
	ld.shared.f32 	%f7158, [_ZZ23Single_head_flash_attenPfS_S_S_jfE8v_shared+4032];
	fma.rn.f32 	%f7159, %f2631, %f7158, %f7157;
	ld.shared.f32 	%f7160, [_ZZ23Single_head_flash_attenPfS_S_S_jfE8v_shared+4160];
	fma.rn.f32 	%f7161, %f2707, %f7160, %f7159;
	ld.shared.f32 	%f7162, [_ZZ23Single_head_flash_attenPfS_S_S_jfE8v_shared+4288];
	fma.rn.f32 	%f7163, %f2783, %f7162, %f7161;
	ld.shared.f32 	%f7164, [_ZZ23Single_head_flash_attenPfS_S_S_jfE8v_shared+4416];
	fma.rn.f32 	%f7165, %f2859, %f7164, %f7163;
	ld.shared.f32 	%f7166, [_ZZ23Single_head_flash_attenPfS_S_S_jfE8v_shared+4544];
	fma.rn.f32 	%f7167, %f2935, %f7166, %f7165;
	ld.shared.f32 	%f7168, [_ZZ23Single_head_flash_attenPfS_S_S_jfE8v_shared+4672];
	fma.rn.f32 	%f7169, %f3011, %f7168, %f7167;
	ld.shared.f32 	%f7170, [_ZZ23Single_head_flash_attenPfS_S_S_jfE8v_shared+4800];
	fma.rn.f32 	%f7171, %f3087, %f7170, %f7169;
	ld.shared.f32 	%f7172, [_ZZ23Single_head_flash_attenPfS_S_S_jfE8v_shared+4928];
	fma.rn.f32 	%f7173, %f3163, %f7172, %f7171;
	ld.shared.f32 	%f7174, [_ZZ23Single_head_flash_attenPfS_S_S_jfE8v_shared+5056];
	fma.rn.f32 	%f7175, %f3239, %f7174, %f7173;
	ld.shared.f32 	%f7176, [_ZZ23Single_head_flash_attenPfS_S_S_jfE8v_shared+5184];
	fma.rn.f32 	%f7177, %f3315, %f7176, %f7175;
	ld.shared.f32 	%f7178, [_ZZ23Single_head_flash_attenPfS_S_S_jfE8v_shared+5312];
	fma.rn.f32 	%f7179, %f3391, %f7178, %f7177;
	ld.shared.f32 	%f7180, [_ZZ23Single_head_flash_attenPfS_S_S_jfE8v_shared+5440];
	fma.rn.f32 	%f7181, %f3467, %f7180, %f7179;
	ld.shared.f32 	%f7182, [_ZZ23Single_head_flash_attenPfS_S_S_jfE8v_shared+5568];
	fma.rn.f32 	%f7183, %f3543, %f7182, %f7181;
	ld.shared.f32 	%f7184, [_ZZ23Single_head_flash_attenPfS_S_S_jfE8v_shared+5696];
	fma.rn.f32 	%f7185, %f3619, %f7184, %f7183;
	ld.shared.f32 	%f7186, [_ZZ23Single_head_flash_attenPfS_S_S_jfE8v_shared+5824];
	fma.rn.f32 	%f7187, %f3695, %f7186, %f7185;
	ld.shared.f32 	%f7188, [_ZZ23Single_head_flash_attenPfS_S_S_jfE8v_shared+5952];
	fma.rn.f32 	%f7189, %f3771, %f7188, %f7187;
	ld.shared.f32 	%f7190, [_ZZ23Single_head_flash_attenPfS_S_S_jfE8v_shared+6080];
	fma.rn.f32 	%f7191, %f3847, %f7190, %f7189;
	ld.shared.f32 	%f7192, [_ZZ23Single_head_flash_attenPfS_S_S_jfE8v_shared+6208];
	fma.rn.f32 	%f7193, %f3923, %f7192, %f7191;
	ld.shared.f32 	%f7194, [_ZZ23Single_head_flash_attenPfS_S_S_jfE8v_shared+6336];
	fma.rn.f32 	%f7195, %f3999, %f7194, %f7193;
	ld.shared.f32 	%f7196, [_ZZ23Single_head_flash_attenPfS_S_S_jfE8v_shared+6464];
	fma.rn.f32 	%f7197, %f4075, %f7196, %f7195;
	ld.shared.f32 	%f7198, [_ZZ23Single_head_flash_attenPfS_S_S_jfE8v_shared+6592];
	fma.rn.f32 	%f7199, %f4151, %f7198, %f7197;
	ld.shared.f32 	%f7200, [_ZZ23Single_head_flash_attenPfS_S_S_jfE8v_shared+6720];
	fma.rn.f32 	%f7201, %f4227, %f7200, %f7199;
	ld.shared.f32 	%f7202, [_ZZ23Single_head_flash_attenPfS_S_S_jfE8v_shared+6848];
	fma.rn.f32 	%f7203, %f4303, %f7202, %f7201;
	ld.shared.f32 	%f7204, [_ZZ23Single_head_flash_attenPfS_S_S_jfE8v_shared+6976];
	fma.rn.f32 	%f7205, %f4379, %f7204, %f7203;
	ld.shared.f32 	%f7206, [_ZZ23Single_head_flash_attenPfS_S_S_jfE8v_shared+7104];
	fma.rn.f32 	%f7207, %f4455, %f7206, %f7205;
	ld.shared.f32 	%f7208, [_ZZ23Single_head_flash_attenPfS_S_S_jfE8v_shared+7232];
	fma.rn.f32 	%f7209, %f4531, %f7208, %f7207;
	ld.shared.f32 	%f7210, [_ZZ23Single_head_flash_attenPfS_S_S_jfE8v_shared+7360];
	fma.rn.f32 	%f7211, %f4607, %f7210, %f7209;
	ld.shared.f32 	%f7212, [_ZZ23Single_head_flash_attenPfS_S_S_jfE8v_shared+7488];
	fma.rn.f32 	%f7213, %f4683, %f7212, %f7211;
	ld.shared.f32 	%f7214, [_ZZ23Single_head_flash_attenPfS_S_S_jfE8v_shared+7616];
	fma.rn.f32 	%f7215, %f4759, %f7214, %f7213;
	ld.shared.f32 	%f7216, [_ZZ23Single_head_flash_attenPfS_S_S_jfE8v_shared+7744];
	fma.rn.f32 	%f7217, %f4835, %f7216, %f7215;
	ld.shared.f32 	%f7218, [_ZZ23Single_head_flash_attenPfS_S_S_jfE8v_shared+7872];
	fma.rn.f32 	%f7219, %f4911, %f7218, %f7217;
	ld.shared.f32 	%f7220, [_ZZ23Single_head_flash_attenPfS_S_S_jfE8v_shared+8000];
	fma.rn.f32 	%f7221, %f4987, %f7220, %f7219;
	ld.shared.f32 	%f7222, [_ZZ23Single_head_flash_attenPfS_S_S_jfE8v_shared+8128];
	fma.rn.f32 	%f9209, %f5063, %f7222, %f7221;
	ld.shared.f32 	%f7223, [_ZZ23Single_head_flash_attenPfS_S_S_jfE8v_shared+68];
	fma.rn.f32 	%f7224, %f275, %f7223, %f9208;
	ld.shared.f32 	%f7225, [_ZZ23Single_head_flash_attenPfS_S_S_jfE8v_shared+196];
	fma.rn.f32 	%f7226, %f351, %f7225, %f7224;
	ld.shared.f32 	%f7227, [_ZZ23Single_head_flash_attenPfS_S_S_jfE8v_shared+324];
	fma.rn.f32 	%f7228, %f427, %f7227, %f7226;
	ld.shared.f32 	%f7229, [_ZZ23Single_head_flash_attenPfS_S_S_jfE8v_shared+452];
	fma.rn.f32 	%f7230, %f503, %f7229, %f7228;
	ld.shared.f32 	%f7231, [_ZZ23Single_head_flash_attenPfS_S_S_jfE8v_shared+580];
	fma.rn.f32 	%f7232, %f579, %f7231, %f7230;
	ld.shared.f32 	%f7233, [_ZZ23Single_head_flash_attenPfS_S_S_jfE8v_shared+708];
	fma.rn.f32 	%f7234, %f655, %f7233, %f7232;
	ld.shared.f32 	%f7235, [_ZZ23Single_head_flash_attenPfS_S_S_jfE8v_shared+836];
	fma.rn.f32 	%f7236, %f731, %f7235, %f7234;
	ld.shared.f32 	%f7237, [_ZZ23Single_head_flash_attenPfS_S_S_jfE8v_shared+964];
	fma.rn.f32 	%f7238, %f807, %f7237, %f7236;
	ld.shared.f32 	%f7239, [_ZZ23Single_head_flash_attenPfS_S_S_jfE8v_shared+1092];
	fma.rn.f32 	%f7240, %f883, %f7239, %f7238;
	ld.shared.f32 	%f7241, [_ZZ23Single_head_flash_attenPfS_S_S_jfE8v_shared+1220];
	fma.rn.f32 	%f7242, %f959, %f7241, %f7240;
	ld.shared.f32 	%f7243, [_ZZ23Single_head_flash_attenPfS_S_S_jfE8v_shared+1348];
	fma.rn.f32 	%f7244, %f1035, %f7243, %f7242;
	ld.shared.f32 	%f7245, [_ZZ23Single_head_flash_attenPfS_S_S_jfE8v_shared+1476];
	fma.rn.f32 	%f7246, %f1111, %f7245, %f7244;
	ld.shared.f32 	%f7247, [_ZZ23Single_head_flash_attenPfS_S_S_jfE8v_shared+1604];
	fma.rn.f32 	%f7248, %f1187, %f7247, %f7246;
	ld.shared.f32 	%f7249, [_ZZ23Single_head_flash_attenPfS_S_S_jfE8v_shared+1732];
	fma.rn.f32 	%f7250, %f1263, %f7249, %f7248;
	ld.shared.f32 	%f7251, [_ZZ23Single_head_flash_attenPfS_S_S_jfE8v_shared+1860];
	fma.rn.f32 	%f7252, %f1339, %f7251, %f7250;
	ld.shared.f32 	%f7253, [_ZZ23Single_head_flash_attenPfS_S_S_jfE8v_shared+1988];
	fma.rn.f32 	%f7254, %f1415, %f7253, %f7252;
	ld.shared.f32 	%f7255, [_ZZ23Single_head_flash_attenPfS_S_S_jfE8v_shared+2116];
	fma.rn.f32 	%f7256, %f1491, %f7255, %f7254;
	ld.shared.f32 	%f7257, [_ZZ23Single_head_flash_attenPfS_S_S_jfE8v_shared+2244];
	fma.rn.f32 	%f7258, %f1567, %f7257, %f7256;
	ld.shared.f32 	%f7259, [_ZZ23Single_head_flash_attenPfS_S_S_jfE8v_shared+2372];
	fma.rn.f32 	%f7260, %f1643, %f7259, %f7258;
	ld.shared.f32 	%f7261, [_ZZ23Single_head_flash_attenPfS_S_S_jfE8v_shared+2500];
	fma.rn.f32 	%f7262, %f1719, %f7261, %f7260;
	ld.shared.f32 	%f7263, [_ZZ23Single_head_flash_attenPfS_S_S_jfE8v_shared+2628];
	fma.rn.f32 	%f7264, %f1795, %f7263, %f7262;
	ld.shared.f32 	%f7265, [_ZZ23Single_head_flash_attenPfS_S_S_jfE8v_shared+2756];
	fma.rn.f32 	%f7266, %f1871, %f7265, %f7264;
	ld.shared.f32 	%f7267, [_ZZ23Single_head_flash_attenPfS_S_S_jfE8v_shared+2884];
	fma.rn.f32 	%f7268, %f1947, %f7267, %f7266;
	ld.shared.f32 	%f7269, [_ZZ23Single_head_flash_attenPfS_S_S_jfE8v_shared+3012];
	fma.rn.f32 	%f7270, %f2023, %f7269, %f7268;
	ld.shared.f32 	%f7271, [_ZZ23Single_head_flash_attenPfS_S_S_jfE8v_shared+3140];
	fma.rn.f32 	%f7272, %f2099, %f7271, %f7270;
	ld.shared.f32 	%f7273, [_ZZ23Single_head_flash_attenPfS_S_S_jfE8v_shared+3268];
	fma.rn.f32 	%f7274, %f2175, %f7273, %f7272;
	ld.shared.f32 	%f7275, [_ZZ23Single_head_flash_attenPfS_S_S_jfE8v_shared+3396];
	fma.rn.f32 	%f7276, %f2251, %f7275, %f7274;
	ld.shared.f32 	%f7277, [_ZZ23Single_head_flash_attenPfS_S_S_jfE8v_shared+3524];
	fma.rn.f32 	%f7278, %f2327, %f7277, %f7276;
	ld.shared.f32 	%f7279, [_ZZ23Single_head_flash_attenPfS_S_S_jfE8v_shared+3652];
	fma.rn.f32 	%f7280, %f2403, %f7279, %f7278;
	ld.shared.f32 	%f7281, [_ZZ23Single_head_flash_attenPfS_S_S_jfE8v_shared+3780];
	fma.rn.f32 	%f7282, %f2479, %f7281, %f7280;
	ld.shared.f32 	%f7283, [_ZZ23Single_head_flash_attenPfS_S_S_jfE8v_shared+3908];
	fma.rn.f32 	%f7284, %f2555, %f7283, %f7282;
	ld.shared.f32 	%f7285, [_ZZ23Single_head_flash_attenPfS_S_S_jfE8v_shared+4036];
	fma.rn.f32 	%f7286, %f2631, %f7285, %f7284;
	ld.shared.f32 	%f7287, [_ZZ23Single_head_flash_attenPfS_S_S_jfE8v_shared+4164];
	fma.rn.f32 	%f7288, %f2707, %f7287, %f7286;
	ld.shared.f32 	%f7289, [_ZZ23Single_head_flash_attenPfS_S_S_jfE8v_shared+4292];
	fma.rn.f32 	%f7290, %f2783, %f7289, %f7288;
	ld.shared.f32 	%f7291, [_ZZ23Single_head_flash_attenPfS_S_S_jfE8v_shared+4420];
	fma.rn.f32 	%f7292, %f2859, %f7291, %f7290;
	ld.shared.f32 	%f7293, [_ZZ23Single_head_flash_attenPfS_S_S_jfE8v_shared+4548];
	fma.rn.f32 	%f7294, %f2935, %f7293, %f7292;
	ld.shared.f32 	%f7295, [_ZZ23Single_head_flash_attenPfS_S_S_jfE8v_shared+4676];
	fma.rn.f32 	%f7296, %f3011, %f7295, %f7294;
	ld.shared.f32 	%f7297, [_ZZ23Single_head_flash_attenPfS_S_S_jfE8v_shared+4804];
	fma.rn.f32 	%f7298, %f3087, %f7297, %f7296;
	ld.shared.f32 	%f7299, [_ZZ23Single_head_flash_attenPfS_S_S_jfE8v_shared+4932];
	fma.rn.f32 	%f7300, %f3163, %f7299, %f7298;
	ld.shared.f32 	%f7301, [_ZZ23Single_head_flash_attenPfS_S_S_jfE8v_shared+5060];
	fma.rn.f32 	%f7302, %f3239, %f7301, %f7300;
	ld.shared.f32 	%f7303, [_ZZ23Single_head_flash_attenPfS_S_S_jfE8v_shared+5188];
	fma.rn.f32 	%f7304, %f3315, %f7303, %f7302;
	ld.shared.f32 	%f7305, [_ZZ23Single_head_flash_attenPfS_S_S_jfE8v_shared+5316];
	fma.rn.f32 	%f7306, %f3391, %f7305, %f7304;
	ld.shared.f32 	%f7307, [_ZZ23Single_head_flash_attenPfS_S_S_jfE8v_shared+5444];
	fma.rn.f32 	%f7308, %f3467, %f7307, %f7306;
	ld.shared.f32 	%f7309, [_ZZ23Single_head_flash_attenPfS_S_S_jfE8v_shared+5572];
	fma.rn.f32 	%f7310, %f3543, %f7309, %f7308;
	ld.shared.f32 	%f7311, [_ZZ23Single_head_flash_attenPfS_S_S_jfE8v_shared+5700];
	fma.rn.f32 	%f7312, %f3619, %f7311, %f7310;
	ld.shared.f32 	%f7313, [_ZZ23Single_head_flash_attenPfS_S_S_jfE8v_shared+5828];
	fma.rn.f32 	%f7314, %f3695, %f7313, %f7312;
	ld.shared.f32 	%f7315, [_ZZ23Single_head_flash_attenPfS_S_S_jfE8v_shared+5956];
	fma.rn.f32 	%f7316, %f3771, %f7315, %f7314;
	ld.shared.f32 	%f7317, [_ZZ23Single_head_flash_attenPfS_S_S_jfE8v_shared+6084];
	fma.rn.f32 	%f7318, %f3847, %f7317, %f7316;
	ld.shared.f32 	%f7319, [_ZZ23Single_head_flash_attenPfS_S_S_jfE8v_shared+6212];
	fma.rn.f32 	%f7320, %f3923, %f7319, %f7318;
	ld.shared.f32 	%f7321, [_ZZ23Single_head_flash_attenPfS_S_S_jfE8v_shared+6340];
	fma.rn.f32 	%f7322, %f3999, %f7321, %f7320;
	ld.shared.f32 	%f7323, [_ZZ23Single_head_flash_attenPfS_S_S_jfE8v_shared+6468];
	fma.rn.f32 	%f7324, %f4075, %f7323, %f7322;
	ld.shared.f32 	%f7325, [_ZZ23Single_head_flash_attenPfS_S_S_jfE8v_shared+6596];
	fma.rn.f32 	%f7326, %f4151, %f7325, %f7324;
	ld.shared.f32 	%f7327, [_ZZ23Single_head_flash_attenPfS_S_S_jfE8v_shared+6724];
	fma.rn.f32 	%f7328, %f4227, %f7327, %f7326;
	ld.shared.f32 	%f7329, [_ZZ23Single_head_flash_attenPfS_S_S_jfE8v_shared+6852];
	fma.rn.f32 	%f7330, %f4303, %f7329, %f7328;
	ld.shared.f32 	%f7331, [_ZZ23Single_head_flash_attenPfS_S_S_jfE8v_shared+6980];
	fma.rn.f32 	%f7332, %f4379, %f7331, %f7330;
	ld.shared.f32 	%f7333, [_ZZ23Single_head_flash_attenPfS_S_S_jfE8v_shared+7108];
	fma.rn.f32 	%f7334, %f4455, %f7333, %f7332;
	ld.shared.f32 	%f7335, [_ZZ23Single_head_flash_attenPfS_S_S_jfE8v_shared+7236];
	fma.rn.f32 	%f7336, %f4531, %f7335, %f7334;
	ld.shared.f32 	%f7337, [_ZZ23Single_head_flash_attenPfS_S_S_jfE8v_shared+7364];
	fma.rn.f32 	%f7338, %f4607, %f7337, %f7336;
	ld.shared.f32 	%f7339, [_ZZ23Single_head_flash_attenPfS_S_S_jfE8v_shared+7492];
	fma.rn.f32 	%f7340, %f4683, %f7339, %f7338;
	ld.shared.f32 	%f7341, [_ZZ23Single_head_flash_attenPfS_S_S_jfE8v_shared+7620];
	fma.rn.f32 	%f7342, %f4759, %f7341, %f7340;
	ld.shared.f32 	%f7343, [_ZZ23Single_head_flash_attenPfS_S_S_jfE8v_shared+7748];
	fma.rn.f32 	%f7344, %f4835, %f7343, %f7342;
	ld.shared.f32 	%f7345, [_ZZ23Single_head_flash_attenPfS_S_S_jfE8v_shared+7876];
	fma.rn.f32 	%f7346, %f4911, %f7345, %f7344;
	ld.shared.f32 	%f7347, [_ZZ23Single_head_flash_attenPfS_S_S_jfE8v_shared+8004];
	fma.rn.f32 	%f7348, %f4987, %f7347, %f7346;
	ld.shared.f32 	%f7349, [_ZZ23Single_head_flash_attenPfS_S_S_jfE8v_shared+8132];
	fma.rn.f32 	%f9208, %f5063, %f7349, %f7348;
	ld.shared.f32 	%f7350, [_ZZ23Single_head_flash_attenPfS_S_S_jfE8v_shared+72];
	fma.rn.f32 	%f7351, %f275, %f7350, %f9207;
	ld.shared.f32 	%f7352, [_ZZ23Single_head_flash_attenPfS_S_S_jfE8v_shared+200];
	fma.rn.f32 	%f7353, %f351, %f7352, %f7351;
	ld.shared.f32 	%f7354, [_ZZ23Single_head_flash_attenPfS_S_S_jfE8v_shared+328];
	fma.rn.f32 	%f7355, %f427, %f7354, %f7353;
	ld.shared.f32 	%f7356, [_ZZ23Single_head_flash_attenPfS_S_S_jfE8v_shared+456];
	fma.rn.f32 	%f7357, %f503, %f7356, %f7355;
	ld.shared.f32 	%f7358, [_ZZ23Single_head_flash_attenPfS_S_S_jfE8v_shared+584];
	fma.rn.f32 	%f7359, %f579, %f7358, %f7357;
	ld.shared.f32 	%f7360, [_ZZ23Single_head_flash_attenPfS_S_S_jfE8v_shared+712];
	fma.rn.f32 	%f7361, %f655, %f7360, %f7359;
	ld.shared.f32 	%f7362, [_ZZ23Single_head_flash_attenPfS_S_S_jfE8v_shared+840];
	fma.rn.f32 	%f7363, %f731, %f7362, %f7361;
	ld.shared.f32 	%f7364, [_ZZ23Single_head_flash_attenPfS_S_S_jfE8v_shared+968];
	fma.rn.f32 	%f7365, %f807, %f7364, %f7363;
	ld.shared.f32 	%f7366, [_ZZ23Single_head_flash_attenPfS_S_S_jfE8v_shared+1096];
	fma.rn.f32 	%f7367, %f883, %f7366, %f7365;
	ld.shared.f32 	%f7368, [_ZZ23Single_head_flash_attenPfS_S_S_jfE8v_shared+1224];
	fma.rn.f32 	%f7369, %f959, %f7368, %f7367;
	ld.shared.f32 	%f7370, [_ZZ23Single_head_flash_attenPfS_S_S_jfE8v_shared+1352];
	fma.rn.f32 	%f7371, %f1035, %f7370, %f7369;
	ld.shared.f32 	%f7372, [_ZZ23Single_head_flash_attenPfS_S_S_jfE8v_shared+1480];
	fma.rn.f32 	%f7373, %f1111, %f7372, %f7371;
	ld.shared.f32 	%f7374, [_ZZ23Single_head_flash_attenPfS_S_S_jfE8v_shared+1608];
	fma.rn.f32 	%f7375, %f1187, %f7374, %f7373;
	ld.shared.f32 	%f7376, [_ZZ23Single_head_flash_attenPfS_S_S_jfE8v_shared+1736];
	fma.rn.f32 	%f7377, %f1263, %f7376, %f7375;
	ld.shared.f32 	%f7378, [_ZZ23Single_head_flash_attenPfS_S_S_jfE8v_shared+1864];
	fma.rn.f32 	%f7379, %f1339, %f7378, %f7377;
	ld.shared.f32 	%f7380, [_ZZ23Single_head_flash_attenPfS_S_S_jfE8v_shared+1992];
	fma.rn.f32 	%f7381, %f1415, %f7380, %f7379;
	ld.shared.f32 	%f7382, [_ZZ23Single_head_flash_attenPfS_S_S_jfE8v_shared+2120];
	fma.rn.f32 	%f7383, %f1491, %f7382, %f7381;
	ld.shared.f32 	%f7384, [_ZZ23Single_head_flash_attenPfS_S_S_jfE8v_shared+2248];
	fma.rn.f32 	%f7385, %f1567, %f7384, %f7383;
	ld.shared.f32 	%f7386, [_ZZ23Single_head_flash_attenPfS_S_S_jfE8v_shared+2376];
	fma.rn.f32 	%f7387, %f1643, %f7386, %f7385;
	ld.shared.f32 	%f7388, [_ZZ23Single_head_flash_attenPfS_S_S_jfE8v_shared+2504];
	fma.rn.f32 	%f7389, %f1719, %f7388, %f7387;
	ld.shared.f32 	%f7390, [_ZZ23Single_head_flash_attenPfS_S_S_jfE8v_shared+2632];
	fma.rn.f32 	%f7391, %f1795, %f7390, %f7389;
	ld.shared.f32 	%f7392, [_ZZ23Single_head_flash_attenPfS_S_S_jfE8v_shared+2760];
	fma.rn.f32 	%f7393, %f1871, %f7392, %f7391;
	ld.shared.f32 	%f7394, [_ZZ23Single_head_flash_attenPfS_S_S_jfE8v_shared+2888];
	fma.rn.f32 	%f7395, %f1947, %f7394, %f7393;
	ld.shared.f32 	%f7396, [_ZZ23Single_head_flash_attenPfS_S_S_jfE8v_shared+3016];
	fma.rn.f32 	%f7397, %f2023, %f7396, %f7395;
	ld.shared.f32 	%f7398, [_ZZ23Single_head_flash_attenPfS_S_S_jfE8v_shared+3144];
	fma.rn.f32 	%f7399, %f2099, %f7398, %f7397;
	ld.shared.f32 	%f7400, [_ZZ23Single_head_flash_attenPfS_S_S_jfE8v_shared+3272];
	fma.rn.f32 	%f7401, %f2175, %f7400, %f7399;
	ld.shared.f32 	%f7402, [_ZZ23Single_head_flash_attenPfS_S_S_jfE8v_shared+3400];
	fma.rn.f32 	%f7403, %f2251, %f7402, %f7401;
	ld.shared.f32 	%f7404, [_ZZ23Single_head_flash_attenPfS_S_S_jfE8v_shared+3528];
	fma.rn.f32 	%f7405, %f2327, %f7404, %f7403;
	ld.shared.f32 	%f7406, [_ZZ23Single_head_flash_attenPfS_S_S_jfE8v_shared+3656];
	fma.rn.f32 	%f7407, %f2403, %f7406, %f7405;
	ld.shared.f32 	%f7408, [_ZZ23Single_head_flash_attenPfS_S_S_jfE8v_shared+3784];
	fma.rn.f32 	%f7409, %f2479, %f7408, %f7407;
	ld.shared.f32 	%f7410, [_ZZ23Single_head_flash_attenPfS_S_S_jfE8v_shared+3912];
	fma.rn.f32 	%f7411, %f2555, %f7410, %f7409;
	ld.shared.f32 	%f7412, [_ZZ23Single_head_flash_attenPfS_S_S_jfE8v_shared+4040];
	fma.rn.f32 	%f7413, %f2631, %f7412, %f7411;
	ld.shared.f32 	%f7414, [_ZZ23Single_head_flash_attenPfS_S_S_jfE8v_shared+4168];
	fma.rn.f32 	%f7415, %f2707, %f7414, %f7413;
	ld.shared.f32 	%f7416, [_ZZ23Single_head_flash_attenPfS_S_S_jfE8v_shared+4296];
	fma.rn.f32 	%f7417, %f2783, %f7416, %f7415;
	ld.shared.f32 	%f7418, [_ZZ23Single_head_flash_attenPfS_S_S_jfE8v_shared+4424];
	fma.rn.f32 	%f7419, %f2859, %f7418, %f7417;
	ld.shared.f32 	%f7420, [_ZZ23Single_head_flash_attenPfS_S_S_jfE8v_shared+4552];
	fma.rn.f32 	%f7421, %f2935, %f7420, %f7419;
	ld.shared.f32 	%f7422, [_ZZ23Single_head_flash_attenPfS_S_S_jfE8v_shared+4680];
	fma.rn.f32 	%f7423, %f3011, %f7422, %f7421;
	ld.shared.f32 	%f7424, [_ZZ23Single_head_flash_attenPfS_S_S_jfE8v_shared+4808];
	fma.rn.f32 	%f7425, %f3087, %f7424, %f7423;
	ld.shared.f32 	%f7426, [_ZZ23Single_head_flash_attenPfS_S_S_jfE8v_shared+4936];
	fma.rn.f32 	%f7427, %f3163, %f7426, %f7425;
	ld.shared.f32 	%f7428, [_ZZ23Single_head_flash_attenPfS_S_S_jfE8v_shared+5064];
	fma.rn.f32 	%f7429, %f3239, %f7428, %f7427;
	ld.shared.f32 	%f7430, [_ZZ23Single_head_flash_attenPfS_S_S_jfE8v_shared+5192];
	fma.rn.f32 	%f7431, %f3315, %f7430, %f7429;
	ld.shared.f32 	%f7432, [_ZZ23Single_head_flash_attenPfS_S_S_jfE8v_shared+5320];
	fma.rn.f32 	%f7433, %f3391, %f7432, %f7431;
	ld.shared.f32 	%f7434, [_ZZ23Single_head_flash_attenPfS_S_S_jfE8v_shared+5448];
	fma.rn.f32 	%f7435, %f3467, %f7434, %f7433;
	ld.shared.f32 	%f7436, [_ZZ23Single_head_flash_attenPfS_S_S_jfE8v_shared+5576];
	fma.rn.f32 	%f7437, %f3543, %f7436, %f7435;
	ld.shared.f32 	%f7438, [_ZZ23Single_head_flash_attenPfS_S_S_jfE8v_shared+5704];
	fma.rn.f32 	%f7439, %f3619, %f7438, %f7437;
	ld.shared.f32 	%f7440, [_ZZ23Single_head_flash_attenPfS_S_S_jfE8v_shared+5832];
	fma.rn.f32 	%f7441, %f3695, %f7440, %f7439;
	ld.shared.f32 	%f7442, [_ZZ23Single_head_flash_attenPfS_S_S_jfE8v_shared+5960];
	fma.rn.f32 	%f7443, %f3771, %f7442, %f7441;
	ld.shared.f32 	%f7444, [_ZZ23Single_head_flash_attenPfS_S_S_jfE8v_shared+6088];
	fma.rn.f32 	%f7445, %f3847, %f7444, %f7443;
	ld.shared.f32 	%f7446, [_ZZ23Single_head_flash_attenPfS_S_S_jfE8v_shared+6216];
	fma.rn.f32 	%f7447, %f3923, %f7446, %f7445;
	ld.shared.f32 	%f7448, [_ZZ23Single_head_flash_attenPfS_S_S_jfE8v_shared+6344];
	fma.rn.f32 	%f7449, %f3999, %f7448, %f7447;
	ld.shared.f32 	%f7450, [_ZZ23Single_head_flash_attenPfS_S_S_jfE8v_shared+6472];
	fma.rn.f32 	%f7451, %f4075, %f7450, %f7449;
	ld.shared.f32 	%f7452, [_ZZ23Single_head_flash_attenPfS_S_S_jfE8v_shared+6600];
	fma.rn.f32 	%f7453, %f4151, %f7452, %f7451;
	ld.shared.f32 	%f7454, [_ZZ23Single_head_flash_attenPfS_S_S_jfE8v_shared+6728];
	fma.rn.f32 	%f7455, %f4227, %f7454, %f7453;
	ld.shared.f32 	%f7456, [_ZZ23Single_head_flash_attenPfS_S_S_jfE8v_shared+6856];
	fma.rn.f32 	%f7457, %f4303, %f7456, %f7455;
	ld.shared.f32 	%f7458, [_ZZ23Single_head_flash_attenPfS_S_S_jfE8v_shared+6984];
	fma.rn.f32 	%f7459, %f4379, %f7458, %f7457;
	ld.shared.f32 	%f7460, [_ZZ23Single_head_flash_attenPfS_S_S_jfE8v_shared+7112];
	fma.rn.f32 	%f7461, %f4455, %f7460, %f7459;
	ld.shared.f32 	%f7462, [_ZZ23Single_head_flash_attenPfS_S_S_jfE8v_shared+7240];
	fma.rn.f32 	%f7463, %f4531, %f7462, %f7461;
	ld.shared.f32 	%f7464, [_ZZ23Single_head_flash_attenPfS_S_S_jfE8v_shared+7368];
	fma.rn.f32 	%f7465, %f4607, %f7464, %f7463;
	ld.shared.f32 	%f7466, [_ZZ23Single_head_flash_attenPfS_S_S_jfE8v_shared+7496];
	fma.rn.f32 	%f7467, %f4683, %f7466, %f7465;
	ld.shared.f32 	%f7468, [_ZZ23Single_head_flash_attenPfS_S_S_jfE8v_shared+7624];
	fma.rn.f32 	%f7469, %f4759, %f7468, %f7467;
	ld.shared.f32 	%f7470, [_ZZ23Single_head_flash_attenPfS_S_S_jfE8v_shared+7752];
	fma.rn.f32 	%f7471, %f4835, %f7470, %f7469;
	ld.shared.f32 	%f7472, [_ZZ23Single_head_flash_attenPfS_S_S_jfE8v_shared+7880];
	fma.rn.f32 	%f7473, %f4911, %f7472, %f7471;
	ld.shared.f32 	%f7474, [_ZZ23Single_head_flash_attenPfS_S_S_jfE8v_shared+8008];
	fma.rn.f32 	%f7475, %f4987, %f7474, %f7473;
	ld.shared.f32 	%f7476, [_ZZ23Single_head_flash_attenPfS_S_S_jfE8v_shared+8136];
	fma.rn.f32 	%f9207, %f5063, %f7476, %f7475;
	ld.shared.f32 	%f7477, [_ZZ23Single_head_flash_attenPfS_S_S_jfE8v_shared+76];
	fma.rn.f32 	%f7478, %f275, %f7477, %f9206;
	ld.shared.f32 	%f7479, [_ZZ23Single_head_flash_attenPfS_S_S_jfE8v_shared+204];
	fma.rn.f32 	%f7480, %f351, %f7479, %f7478;
	ld.shared.f32 	%f7481, [_ZZ23Single_head_flash_attenPfS_S_S_jfE8v_shared+332];
	fma.rn.f32 	%f7482, %f427, %f7481, %f7480;
	ld.shared.f32 	%f7483, [_ZZ23Single_head_flash_attenPfS_S_S_jfE8v_shared+460];
	fma.rn.f32 	%f7484, %f503, %f7483, %f7482;
	ld.shared.f32 	%f7485, [_ZZ23Single_head_flash_attenPfS_S_S_jfE8v_shared+588];
	fma.rn.f32 	%f7486, %f579, %f7485, %f7484;
	ld.shared.f32 	%f7487, [_ZZ23Single_head_flash_attenPfS_S_S_jfE8v_shared+716];
	fma.rn.f32 	%f7488, %f655, %f7487, %f7486;
	ld.shared.f32 	%f7489, [_ZZ23Single_head_flash_attenPfS_S_S_jfE8v_shared+844];
	fma.rn.f32 	%f7490, %f731, %f7489, %f7488;
	ld.shared.f32 	%f7491, [_ZZ23Single_head_flash_attenPfS_S_S_jfE8v_shared+972];
	fma.rn.f32 	%f7492, %f807, %f7491, %f7490;
	ld.shared.f32 	%f7493, [_ZZ23Single_head_flash_attenPfS_S_S_jfE8v_shared+1100];
	fma.rn.f32 	%f7494, %f883, %f7493, %f7492;
	ld.shared.f32 	%f7495, [_ZZ23Single_head_flash_attenPfS_S_S_jfE8v_shared+1228];
	fma.rn.f32 	%f7496, %f959, %f7495, %f7494;
	ld.shared.f32 	%f7497, [_ZZ23Single_head_flash_attenPfS_S_S_jfE8v_shared+1356];
	fma.rn.f32 	%f7498, %f1035, %f7497, %f7496;
	ld.shared.f32 	%f7499, [_ZZ23Single_head_flash_attenPfS_S_S_jfE8v_shared+1484];
	fma.rn.f32 	%f7500, %f1111, %f7499, %f7498;
	ld.shared.f32 	%f7501, [_ZZ23Single_head_flash_attenPfS_S_S_jfE8v_shared+1612];
	fma.rn.f32 	%f7502, %f1187, %f7501, %f7500;
	ld.shared.f32 	%f7503, [_ZZ23Single_head_flash_attenPfS_S_S_jfE8v_shared+1740];
	fma.rn.f32 	%f7504, %f1263, %f7503, %f7502;
	ld.shared.f32 	%f7505, [_ZZ23Single_head_flash_attenPfS_S_S_jfE8v_shared+1868];
	fma.rn.f32 	%f7506, %f1339, %f7505, %f7504;
	ld.shared.f32 	%f7507, [_ZZ23Single_head_flash_attenPfS_S_S_jfE8v_shared+1996];
	fma.rn.f32 	%f7508, %f1415, %f7507, %f7506;
	ld.shared.f32 	%f7509, [_ZZ23Single_head_flash_attenPfS_S_S_jfE8v_shared+2124];
	fma.rn.f32 	%f7510, %f1491, %f7509, %f7508;
	ld.shared.f32 	%f7511, [_ZZ23Single_head_flash_attenPfS_S_S_jfE8v_shared+2252];
	fma.rn.f32 	%f7512, %f1567, %f7511, %f7510;
	ld.shared.f32 	%f7513, [_ZZ23Single_head_flash_attenPfS_S_S_jfE8v_shared+2380];
	fma.rn.f32 	%f7514, %f1643, %f7513, %f7512;
	ld.shared.f32 	%f7515, [_ZZ23Single_head_flash_attenPfS_S_S_jfE8v_shared+2508];
	fma.rn.f32 	%f7516, %f1719, %f7515, %f7514;
	ld.shared.f32 	%f7517, [_ZZ23Single_head_flash_attenPfS_S_S_jfE8v_shared+2636];
	fma.rn.f32 	%f7518, %f1795, %f7517, %f7516;
	ld.shared.f32 	%f7519, [_ZZ23Single_head_flash_attenPfS_S_S_jfE8v_shared+2764];
	fma.rn.f32 	%f7520, %f1871, %f7519, %f7518;
	ld.shared.f32 	%f7521, [_ZZ23Single_head_flash_attenPfS_S_S_jfE8v_shared+2892];
	fma.rn.f32 	%f7522, %f1947, %f7521, %f7520;
	ld.shared.f32 	%f7523, [_ZZ23Single_head_flash_attenPfS_S_S_jfE8v_shared+3020];
	fma.rn.f32 	%f7524, %f2023, %f7523, %f7522;
	ld.shared.f32 	%f7525, [_ZZ23Single_head_flash_attenPfS_S_S_jfE8v_shared+3148];
	fma.rn.f32 	%f7526, %f2099, %f7525, %f7524;
	ld.shared.f32 	%f7527, [_ZZ23Single_head_flash_attenPfS_S_S_jfE8v_shared+3276];
	fma.rn.f32 	%f7528, %f2175, %f7527, %f7526;
	ld.shared.f32 	%f7529, [_ZZ23Single_head_flash_attenPfS_S_S_jfE8v_shared+3404];
	fma.rn.f32 	%f7530, %f2251, %f7529, %f7528;
	ld.shared.f32 	%f7531, [_ZZ23Single_head_flash_attenPfS_S_S_jfE8v_shared+3532];
	fma.rn.f32 	%f7532, %f2327, %f7531, %f7530;
	ld.shared.f32 	%f7533, [_ZZ23Single_head_flash_attenPfS_S_S_jfE8v_shared+3660];
	fma.rn.f32 	%f7534, %f2403, %f7533, %f7532;
	ld.shared.f32 	%f7535, [_ZZ23Single_head_flash_attenPfS_S_S_jfE8v_shared+3788];
	fma.rn.f32 	%f7536, %f2479, %f7535, %f7534;
	ld.shared.f32 	%f7537, [_ZZ23Single_head_flash_attenPfS_S_S_jfE8v_shared+3916];
	fma.rn.f32 	%f7538, %f2555, %f7537, %f7536;
	ld.shared.f32 	%f7539, [_ZZ23Single_head_flash_attenPfS_S_S_jfE8v_shared+4044];
	fma.rn.f32 	%f7540, %f2631, %f7539, %f7538;
	ld.shared.f32 	%f7541, [_ZZ23Single_head_flash_attenPfS_S_S_jfE8v_shared+4172];
	fma.rn.f32 	%f7542, %f2707, %f7541, %f7540;
	ld.shared.f32 	%f7543, [_ZZ23Single_head_flash_attenPfS_S_S_jfE8v_shared+4300];
	fma.rn.f32 	%f7544, %f2783, %f7543, %f7542;
	ld.shared.f32 	%f7545, [_ZZ23Single_head_flash_attenPfS_S_S_jfE8v_shared+4428];
	fma.rn.f32 	%f7546, %f2859, %f7545, %f7544;
	ld.shared.f32 	%f7547, [_ZZ23Single_head_flash_attenPfS_S_S_jfE8v_shared+4556];
	fma.rn.f32 	%f7548, %f2935, %f7547, %f7546;
	ld.shared.f32 	%f7549, [_ZZ23Single_head_flash_attenPfS_S_S_jfE8v_shared+4684];
	fma.rn.f32 	%f7550, %f3011, %f7549, %f7548;
	ld.shared.f32 	%f7551, [_ZZ23Single_head_flash_attenPfS_S_S_jfE8v_shared+4812];
	fma.rn.f32 	%f7552, %f3087, %f7551, %f7550;
	ld.shared.f32 	%f7553, [_ZZ23Single_head_flash_attenPfS_S_S_jfE8v_shared+4940];
	fma.rn.f32 	%f7554, %f3163, %f7553, %f7552;
	ld.shared.f32 	%f7555, [_ZZ23Single_head_flash_attenPfS_S_S_jfE8v_shared+5068];
	fma.rn.f32 	%f7556, %f3239, %f7555, %f7554;
	ld.shared.f32 	%f7557, [_ZZ23Single_head_flash_attenPfS_S_S_jfE8v_shared+5196];
	fma.rn.f32 	%f7558, %f3315, %f7557, %f7556;
	ld.shared.f32 	%f7559, [_ZZ23Single_head_flash_attenPfS_S_S_jfE8v_shared+5324];
	fma.rn.f32 	%f7560, %f3391, %f7559, %f7558;
	ld.shared.f32 	%f7561, [_ZZ23Single_head_flash_attenPfS_S_S_jfE8v_shared+5452];
	fma.rn.f32 	%f7562, %f3467, %f7561, %f7560;
	ld.shared.f32 	%f7563, [_ZZ23Single_head_flash_attenPfS_S_S_jfE8v_shared+5580];
	fma.rn.f32 	%f7564, %f3543, %f7563, %f7562;
	ld.shared.f32 	%f7565, [_ZZ23Single_head_flash_attenPfS_S_S_jfE8v_shared+5708];
	fma.rn.f32 	%f7566, %f3619, %f7565, %f7564;
	ld.shared.f32 	%f7567, [_ZZ23Single_head_flash_attenPfS_S_S_jfE8v_shared+5836];
	fma.rn.f32 	%f7568, %f3695, %f7567, %f7566;
	ld.shared.f32 	%f7569, [_ZZ23Single_head_flash_attenPfS_S_S_jfE8v_shared+5964];
	fma.rn.f32 	%f7570, %f3771, %f7569, %f7568;
	ld.shared.f32 	%f7571, [_ZZ23Single_head_flash_attenPfS_S_S_jfE8v_shared+6092];
	fma.rn.f32 	%f7572, %f3847, %f7571, %f7570;
	ld.shared.f32 	%f7573, [_ZZ23Single_head_flash_attenPfS_S_S_jfE8v_shared+6220];
	fma.rn.f32 	%f7574, %f3923, %f7573, %f7572;
	ld.shared.f32 	%f7575, [_ZZ23Single_head_flash_attenPfS_S_S_jfE8v_shared+6348];
	fma.rn.f32 	%f7576, %f3999, %f7575, %f7574;
	ld.shared.f32 	%f7577, [_ZZ23Single_head_flash_attenPfS_S_S_jfE8v_shared+6476];
	fma.rn.f32 	%f7578, %f4075, %f7577, %f7576;
	ld.shared.f32 	%f7579, [_ZZ23Single_head_flash_attenPfS_S_S_jfE8v_shared+6604];
	fma.rn.f32 	%f7580, %f4151, %f7579, %f7578;
	ld.shared.f32 	%f7581, [_ZZ23Single_head_flash_attenPfS_S_S_jfE8v_shared+6732];
	fma.rn.f32 	%f7582, %f4227, %f7581, %f7580;
	ld.shared.f32 	%f7583, [_ZZ23Single_head_flash_attenPfS_S_S_jfE8v_shared+6860];
	fma.rn.f32 	%f7584, %f4303, %f7583, %f7582;
	ld.shared.f32 	%f7585, [_ZZ23Single_head_flash_attenPfS_S_S_jfE8v_shared+6988];
	fma.rn.f32 	%f7586, %f4379, %f7585, %f7584;
	ld.shared.f32 	%f7587, [_ZZ23Single_head_flash_attenPfS_S_S_jfE8v_shared+7116];
	fma.rn.f32 	%f7588, %f4455, %f7587, %f7586;
	ld.shared.f32 	%f7589, [_ZZ23Single_head_flash_attenPfS_S_S_jfE8v_shared+7244];
	fma.rn.f32 	%f7590, %f4531, %f7589, %f7588;
	ld.shared.f32 	%f7591, [_ZZ23Single_head_flash_attenPfS_S_S_jfE8v_shared+7372];
	fma.rn.f32 	%f7592, %f4607, %f7591, %f7590;
	ld.shared.f32 	%f7593, [_ZZ23Single_head_flash_attenPfS_S_S_jfE8v_shared+7500];
	fma.rn.f32 	%f7594, %f4683, %f7593, %f7592;
	ld.shared.f32 	%f7595, [_ZZ23Single_head_flash_attenPfS_S_S_jfE8v_shared+7628];
	fma.rn.f32 	%f7596, %f4759, %f7595, %f7594;
	ld.shared.f32 	%f7597, [_ZZ23Single_head_flash_attenPfS_S_S_jfE8v_shared+7756];
	fma.rn.f32 	%f7598, %f4835, %f7597, %f7596;
	ld.shared.f32 	%f7599, [_ZZ23Single_head_flash_attenPfS_S_S_jfE8v_shared+7884];
	fma.rn.f32 	%f7600, %f4911, %f7599, %f7598;
	ld.shared.f32 	%f7601, [_ZZ23Single_head_flash_attenPfS_S_S_jfE8v_shared+8012];
	fma.rn.f32 	%f7602, %f4987, %f7601, %f7600;
	ld.shared.f32 	%f7603, [_ZZ23Single_head_flash_attenPfS_S_S_jfE8v_shared+8140];
	fma.rn.f32 	%f9206, %f5063, %f7603, %f7602;
	ld.shared.f32 	%f7604, [_ZZ23Single_head_flash_attenPfS_S_S_jfE8v_shared+80];
	fma.rn.f32 	%f7605, %f275, %f7604, %f9205;
	ld.shared.f32 	%f7606, [_ZZ23Single_head_flash_attenPfS_S_S_jfE8v_shared+208];
	fma.rn.f32 	%f7607, %f351, %f7606, %f7605;
	ld.shared.f32 	%f7608, [_ZZ23Single_head_flash_attenPfS_S_S_jfE8v_shared+336];
	fma.rn.f32 	%f7609, %f427, %f7608, %f7607;
	ld.shared.f32 	%f7610, [_ZZ23Single_head_flash_attenPfS_S_S_jfE8v_shared+464];
	fma.rn.f32 	%f7611, %f503, %f7610, %f7609;
	ld.shared.f32 	%f7612, [_ZZ23Single_head_flash_attenPfS_S_S_jfE8v_shared+592];
	fma.rn.f32 	%f7613, %f579, %f7612, %f7611;
	ld.shared.f32 	%f7614, [_ZZ23Single_head_flash_attenPfS_S_S_jfE8v_shared+720];
	fma.rn.f32 	%f7615, %f655, %f7614, %f7613;
	ld.shared.f32 	%f7616, [_ZZ23Single_head_flash_attenPfS_S_S_jfE8v_shared+848];
	fma.rn.f32 	%f7617, %f731, %f7616, %f7615;
	ld.shared.f32 	%f7618, [_ZZ23Single_head_flash_attenPfS_S_S_jfE8v_shared+976];
	fma.rn.f32 	%f7619, %f807, %f7618, %f7617;
	ld.shared.f32 	%f7620, [_ZZ23Single_head_flash_attenPfS_S_S_jfE8v_shared+1104];
	fma.rn.f32 	%f7621, %f883, %f7620, %f7619;
	ld.shared.f32 	%f7622, [_ZZ23Single_head_flash_attenPfS_S_S_jfE8v_shared+1232];
	fma.rn.f32 	%f7623, %f959, %f7622, %f7621;
	ld.shared.f32 	%f7624, [_ZZ23Single_head_flash_attenPfS_S_S_jfE8v_shared+1360];
	fma.rn.f32 	%f7625, %f1035, %f7624, %f7623;
	ld.shared.f32 	%f7626, [_ZZ23Single_head_flash_attenPfS_S_S_jfE8v_shared+1488];
	fma.rn.f32 	%f7627, %f1111, %f7626, %f7625;
	ld.shared.f32 	%f7628, [_ZZ23Single_head_flash_attenPfS_S_S_jfE8v_shared+1616];
	fma.rn.f32 	%f7629, %f1187, %f7628, %f7627;
	ld.shared.f32 	%f7630, [_ZZ23Single_head_flash_attenPfS_S_S_jfE8v_shared+1744];
	fma.rn.f32 	%f7631, %f1263, %f7630, %f7629;
	ld.shared.f32 	%f7632, [_ZZ23Single_head_flash_attenPfS_S_S_jfE8v_shared+1872];
	fma.rn.f32 	%f7633, %f1339, %f7632, %f7631;
	ld.shared.f32 	%f7634, [_ZZ23Single_head_flash_attenPfS_S_S_jfE8v_shared+2000];
	fma.rn.f32 	%f7635, %f1415, %f7634, %f7633;
	ld.shared.f32 	%f7636, [_ZZ23Single_head_flash_attenPfS_S_S_jfE8v_shared+2128];
	fma.rn.f32 	%f7637, %f1491, %f7636, %f7635;
	ld.shared.f32 	%f7638, [_ZZ23Single_head_flash_attenPfS_S_S_jfE8v_shared+2256];
	fma.rn.f32 	%f7639, %f1567, %f7638, %f7637;
	ld.shared.f32 	%f7640, [_ZZ23Single_head_flash_attenPfS_S_S_jfE8v_shared+2384];
	fma.rn.f32 	%f7641, %f1643, %f7640, %f7639;
	ld.shared.f32 	%f7642, [_ZZ23Single_head_flash_attenPfS_S_S_jfE8v_shared+2512];
	fma.rn.f32 	%f7643, %f1719, %f7642, %f7641;
	ld.shared.f32 	%f7644, [_ZZ23Single_head_flash_attenPfS_S_S_jfE8v_shared+2640];
	fma.rn.f32 	%f7645, %f1795, %f7644, %f7643;
	ld.shared.f32 	%f7646, [_ZZ23Single_head_flash_attenPfS_S_S_jfE8v_shared+2768];
	fma.rn.f32 	%f7647, %f1871, %f7646, %f7645;
	ld.shared.f32 	%f7648, [_ZZ23Single_head_flash_attenPfS_S_S_jfE8v_shared+2896];
	fma.rn.f32 	%f7649, %f1947, %f7648, %f7647;
	ld.shared.f32 	%f7650, [_ZZ23Single_head_flash_attenPfS_S_S_jfE8v_shared+3024];
	fma.rn.f32 	%f7651, %f2023, %f7650, %f7649;
	ld.shared.f32 	%f7652, [_ZZ23Single_head_flash_attenPfS_S_S_jfE8v_shared+3152];
	fma.rn.f32 	%f7653, %f2099, %f7652, %f7651;
	ld.shared.f32 	%f7654, [_ZZ23Single_head_flash_attenPfS_S_S_jfE8v_shared+3280];
	fma.rn.f32 	%f7655, %f2175, %f7654, %f7653;
	ld.shared.f32 	%f7656, [_ZZ23Single_head_flash_attenPfS_S_S_jfE8v_shared+3408];
	fma.rn.f32 	%f7657, %f2251, %f7656, %f7655;
	ld.shared.f32 	%f7658, [_ZZ23Single_head_flash_attenPfS_S_S_jfE8v_shared+3536];
	fma.rn.f32 	%f7659, %f2327, %f7658, %f7657;
	ld.shared.f32 	%f7660, [_ZZ23Single_head_flash_attenPfS_S_S_jfE8v_shared+3664];
	fma.rn.f32 	%f7661, %f2403, %f7660, %f7659;
	ld.shared.f32 	%f7662, [_ZZ23Single_head_flash_attenPfS_S_S_jfE8v_shared+3792];
	fma.rn.f32 	%f7663, %f2479, %f7662, %f7661;
	ld.shared.f32 	%f7664, [_ZZ23Single_head_flash_attenPfS_S_S_jfE8v_shared+3920];
	fma.rn.f32 	%f7665, %f2555, %f7664, %f7663;
	ld.shared.f32 	%f7666, [_ZZ23Single_head_flash_attenPfS_S_S_jfE8v_shared+4048];
	fma.rn.f32 	%f7667, %f2631, %f7666, %f7665;
	ld.shared.f32 	%f7668, [_ZZ23Single_head_flash_attenPfS_S_S_jfE8v_shared+4176];
	fma.rn.f32 	%f7669, %f2707, %f7668, %f7667;
	ld.shared.f32 	%f7670, [_ZZ23Single_head_flash_attenPfS_S_S_jfE8v_shared+4304];
	fma.rn.f32 	%f7671, %f2783, %f7670, %f7669;
	ld.shared.f32 	%f7672, [_ZZ23Single_head_flash_attenPfS_S_S_jfE8v_shared+4432];
	fma.rn.f32 	%f7673, %f2859, %f7672, %f7671;
	ld.shared.f32 	%f7674, [_ZZ23Single_head_flash_attenPfS_S_S_jfE8v_shared+4560];
	fma.rn.f32 	%f7675, %f2935, %f7674, %f7673;
	ld.shared.f32 	%f7676, [_ZZ23Single_head_flash_attenPfS_S_S_jfE8v_shared+4688];
	fma.rn.f32 	%f7677, %f3011, %f7676, %f7675;
	ld.shared.f32 	%f7678, [_ZZ23Single_head_flash_attenPfS_S_S_jfE8v_shared+4816];
	fma.rn.f32 	%f7679, %f3087, %f7678, %f7677;
	ld.shared.f32 	%f7680, [_ZZ23Single_head_flash_attenPfS_S_S_jfE8v_shared+4944];
	fma.rn.f32 	%f7681, %f3163, %f7680, %f7679;
	ld.shared.f32 	%f7682, [_ZZ23Single_head_flash_attenPfS_S_S_jfE8v_shared+5072];
	fma.rn.f32 	%f7683, %f3239, %f7682, %f7681;
	ld.shared.f32 	%f7684, [_ZZ23Single_head_flash_attenPfS_S_S_jfE8v_shared+5200];
	fma.rn.f32 	%f7685, %f3315, %f7684, %f7683;
	ld.shared.f32 	%f7686, [_ZZ23Single_head_flash_attenPfS_S_S_jfE8v_shared+5328];
	fma.rn.f32 	%f7687, %f3391, %f7686, %f7685;
	ld.shared.f32 	%f7688, [_ZZ23Single_head_flash_attenPfS_S_S_jfE8v_shared+5456];
	fma.rn.f32 	%f7689, %f3467, %f7688, %f7687;
	ld.shared.f32 	%f7690, [_ZZ23Single_head_flash_attenPfS_S_S_jfE8v_shared+5584];
	fma.rn.f32 	%f7691, %f3543, %f7690, %f7689;
	ld.shared.f32 	%f7692, [_ZZ23Single_head_flash_attenPfS_S_S_jfE8v_shared+5712];
	fma.rn.f32 	%f7693, %f3619, %f7692, %f7691;
	ld.shared.f32 	%f7694, [_ZZ23Single_head_flash_attenPfS_S_S_jfE8v_shared+5840];
	fma.rn.f32 	%f7695, %f3695, %f7694, %f7693;
	ld.shared.f32 	%f7696, [_ZZ23Single_head_flash_attenPfS_S_S_jfE8v_shared+5968];
	fma.rn.f32 	%f7697, %f3771, %f7696, %f7695;
	ld.shared.f32 	%f7698, [_ZZ23Single_head_flash_attenPfS_S_S_jfE8v_shared+6096];
	fma.rn.f32 	%f7699, %f3847, %f7698, %f7697;
	ld.shared.f32 	%f7700, [_ZZ23Single_head_flash_attenPfS_S_S_jfE8v_shared+6224];
	fma.rn.f32 	%f7701, %f3923, %f7700, %f7699;
	ld.shared.f32 	%f7702, [_ZZ23Single_head_flash_attenPfS_S_S_jfE8v_shared+6352];
	fma.rn.f32 	%f7703, %f3999, %f7702, %f7701;
	ld.shared.f32 	%f7704, [_ZZ23Single_head_flash_attenPfS_S_S_jfE8v_shared+6480];
	fma.rn.f32 	%f7705, %f4075, %f7704, %f7703;
	ld.shared.f32 	%f7706, [_ZZ23Single_head_flash_attenPfS_S_S_jfE8v_shared+6608];
	fma.rn.f32 	%f7707, %f4151, %f7706, %f7705;
	ld.shared.f32 	%f7708, [_ZZ23Single_head_flash_attenPfS_S_S_jfE8v_shared+6736];
	fma.rn.f32 	%f7709, %f4227, %f7708, %f7707;
	ld.shared.f32 	%f7710, [_ZZ23Single_head_flash_attenPfS_S_S_jfE8v_shared+6864];
	fma.rn.f32 	%f7711, %f4303, %f7710, %f7709;
	ld.shared.f32 	%f7712, [_ZZ23Single_head_flash_attenPfS_S_S_jfE8v_shared+6992];
	fma.rn.f32 	%f7713, %f4379, %f7712, %f7711;
	ld.shared.f32 	%f7714, [_ZZ23Single_head_flash_attenPfS_S_S_jfE8v_shared+7120];
	fma.rn.f32 	%f7715, %f4455, %f7714, %f7713;
	ld.shared.f32 	%f7716, [_ZZ23Single_head_flash_attenPfS_S_S_jfE8v_shared+7248];
	fma.rn.f32 	%f7717, %f4531, %f7716, %f7715;
	ld.shared.f32 	%f7718, [_ZZ23Single_head_flash_attenPfS_S_S_jfE8v_shared+7376];
	fma.rn.f32 	%f7719, %f4607, %f7718, %f7717;
	ld.shared.f32 	%f7720, [_ZZ23Single_head_flash_attenPfS_S_S_jfE8v_shared+7504];
	fma.rn.f32 	%f7721, %f4683, %f7720, %f7719;
	ld.shared.f32 	%f7722, [_ZZ23Single_head_flash_attenPfS_S_S_jfE8v_shared+7632];
	fma.rn.f32 	%f7723, %f4759, %f7722, %f7721;
	ld.shared.f32 	%f7724, [_ZZ23Single_head_flash_attenPfS_S_S_jfE8v_shared+7760];
	fma.rn.f32 	%f7725, %f4835, %f7724, %f7723;
	ld.shared.f32 	%f7726, [_ZZ23Single_head_flash_attenPfS_S_S_jfE8v_shared+7888];
	fma.rn.f32 	%f7727, %f4911, %f7726, %f7725;
	ld.shared.f32 	%f7728, [_ZZ23Single_head_flash_attenPfS_S_S_jfE8v_shared+8016];
	fma.rn.f32 	%f7729, %f4987, %f7728, %f7727;
	ld.shared.f32 	%f7730, [_ZZ23Single_head_flash_attenPfS_S_S_jfE8v_shared+8144];
	fma.rn.f32 	%f9205, %f5063, %f7730, %f7729;
	ld.shared.f32 	%f7731, [_ZZ23Single_head_flash_attenPfS_S_S_jfE8v_shared+84];
	fma.rn.f32 	%f7732, %f275, %f7731, %f9204;
	ld.shared.f32 	%f7733, [_ZZ23Single_head_flash_attenPfS_S_S_jfE8v_shared+212];
	fma.rn.f32 	%f7734, %f351, %f7733, %f7732;
	ld.shared.f32 	%f7735, [_ZZ23Single_head_flash_attenPfS_S_S_jfE8v_shared+340];
	fma.rn.f32 	%f7736, %f427, %f7735, %f7734;
	ld.shared.f32 	%f7737, [_ZZ23Single_head_flash_attenPfS_S_S_jfE8v_shared+468];
	fma.rn.f32 	%f7738, %f503, %f7737, %f7736;
	ld.shared.f32 	%f7739, [_ZZ23Single_head_flash_attenPfS_S_S_jfE8v_shared+596];
	fma.rn.f32 	%f7740, %f579, %f7739, %f7738;
	ld.shared.f32 	%f7741, [_ZZ23Single_head_flash_attenPfS_S_S_jfE8v_shared+724];
	fma.rn.f32 	%f7742, %f655, %f7741, %f7740;
	ld.shared.f32 	%f7743, [_ZZ23Single_head_flash_attenPfS_S_S_jfE8v_shared+852];
	fma.rn.f32 	%f7744, %f731, %f7743, %f7742;
	ld.shared.f32 	%f7745, [_ZZ23Single_head_flash_attenPfS_S_S_jfE8v_shared+980];
	fma.rn.f32 	%f7746, %f807, %f7745, %f7744;
	ld.shared.f32 	%f7747, [_ZZ23Single_head_flash_attenPfS_S_S_jfE8v_shared+1108];
	fma.rn.f32 	%f7748, %f883, %f7747, %f7746;
	ld.shared.f32 	%f7749, [_ZZ23Single_head_flash_attenPfS_S_S_jfE8v_shared+1236];
	fma.rn.f32 	%f7750, %f959, %f7749, %f7748;
	ld.shared.f32 	%f7751, [_ZZ23Single_head_flash_attenPfS_S_S_jfE8v_shared+1364];
	fma.rn.f32 	%f7752, %f1035, %f7751, %f7750;
	ld.shared.f32 	%f7753, [_ZZ23Single_head_flash_attenPfS_S_S_jfE8v_shared+1492];
	fma.rn.f32 	%f7754, %f1111, %f7753, %f7752;
	ld.shared.f32 	%f7755, [_ZZ23Single_head_flash_attenPfS_S_S_jfE8v_shared+1620];
	fma.rn.f32 	%f7756, %f1187, %f7755, %f7754;
	ld.shared.f32 	%f7757, [_ZZ23Single_head_flash_attenPfS_S_S_jfE8v_shared+1748];
	fma.rn.f32 	%f7758, %f1263, %f7757, %f7756;
	ld.shared.f32 	%f7759, [_ZZ23Single_head_flash_attenPfS_S_S_jfE8v_shared+1876];
	fma.rn.f32 	%f7760, %f1339, %f7759, %f7758;
	ld.shared.f32 	%f7761, [_ZZ23Single_head_flash_attenPfS_S_S_jfE8v_shared+2004];
	fma.rn.f32 	%f7762, %f1415, %f7761, %f7760;
	ld.shared.f32 	%f7763, [_ZZ23Single_head_flash_attenPfS_S_S_jfE8v_shared+2132];
	fma.rn.f32 	%f7764, %f1491, %f7763, %f7762;
	ld.shared.f32 	%f7765, [_ZZ23Single_head_flash_attenPfS_S_S_jfE8v_shared+2260];
	fma.rn.f32 	%f7766, %f1567, %f7765, %f7764;
	ld.shared.f32 	%f7767, [_ZZ23Single_head_flash_attenPfS_S_S_jfE8v_shared+2388];
	fma.rn.f32 	%f7768, %f1643, %f7767, %f7766;
	ld.shared.f32 	%f7769, [_ZZ23Single_head_flash_attenPfS_S_S_jfE8v_shared+2516];
	fma.rn.f32 	%f7770, %f1719, %f7769, %f7768;
	ld.shared.f32 	%f7771, [_ZZ23Single_head_flash_attenPfS_S_S_jfE8v_shared+2644];
	fma.rn.f32 	%f7772, %f1795, %f7771, %f7770;
	ld.shared.f32 	%f7773, [_ZZ23Single_head_flash_attenPfS_S_S_jfE8v_shared+2772];
	fma.rn.f32 	%f7774, %f1871, %f7773, %f7772;
	ld.shared.f32 	%f7775, [_ZZ23Single_head_flash_attenPfS_S_S_jfE8v_shared+2900];
	fma.rn.f32 	%f7776, %f1947, %f7775, %f7774;
	ld.shared.f32 	%f7777, [_ZZ23Single_head_flash_attenPfS_S_S_jfE8v_shared+3028];
	fma.rn.f32 	%f7778, %f2023, %f7777, %f7776;
	ld.shared.f32 	%f7779, [_ZZ23Single_head_flash_attenPfS_S_S_jfE8v_shared+3156];
	fma.rn.f32 	%f7780, %f2099, %f7779, %f7778;
	ld.shared.f32 	%f7781, [_ZZ23Single_head_flash_attenPfS_S_S_jfE8v_shared+3284];
	fma.rn.f32 	%f7782, %f2175, %f7781, %f7780;
	ld.shared.f32 	%f7783, [_ZZ23Single_head_flash_attenPfS_S_S_jfE8v_shared+3412];
	fma.rn.f32 	%f7784, %f2251, %f7783, %f7782;
	ld.shared.f32 	%f7785, [_ZZ23Single_head_flash_attenPfS_S_S_jfE8v_shared+3540];
	fma.rn.f32 	%f7786, %f2327, %f7785, %f7784;
	ld.shared.f32 	%f7787, [_ZZ23Single_head_flash_attenPfS_S_S_jfE8v_shared+3668];
	fma.rn.f32 	%f7788, %f2403, %f7787, %f7786;
	ld.shared.f32 	%f7789, [_ZZ23Single_head_flash_attenPfS_S_S_jfE8v_shared+3796];
	fma.rn.f32 	%f7790, %f2479, %f7789, %f7788;
	ld.shared.f32 	%f7791, [_ZZ23Single_head_flash_attenPfS_S_S_jfE8v_shared+3924];
	fma.rn.f32 	%f7792, %f2555, %f7791, %f7790;
	ld.shared.f32 	%f7793, [_ZZ23Single_head_flash_attenPfS_S_S_jfE8v_shared+4052];
	fma.rn.f32 	%f7794, %f2631, %f7793, %f7792;
	ld.shared.f32 	%f7795, [_ZZ23Single_head_flash_attenPfS_S_S_jfE8v_shared+4180];
	fma.rn.f32 	%f7796, %f2707, %f7795, %f7794;
	ld.shared.f32 	%f7797, [_ZZ23Single_head_flash_attenPfS_S_S_jfE8v_shared+4308];
	fma.rn.f32 	%f7798, %f2783, %f7797, %f7796;
	ld.shared.f32 	%f7799, [_ZZ23Single_head_flash_attenPfS_S_S_jfE8v_shared+4436];
	fma.rn.f32 	%f7800, %f2859, %f7799, %f7798;
	ld.shared.f32 	%f7801, [_ZZ23Single_head_flash_attenPfS_S_S_jfE8v_shared+4564];
	fma.rn.f32 	%f7802, %f2935, %f7801, %f7800;
	ld.shared.f32 	%f7803, [_ZZ23Single_head_flash_attenPfS_S_S_jfE8v_shared+4692];
	fma.rn.f32 	%f7804, %f3011, %f7803, %f7802;
	ld.shared.f32 	%f7805, [_ZZ23Single_head_flash_attenPfS_S_S_jfE8v_shared+4820];
	fma.rn.f32 	%f7806, %f3087, %f7805, %f7804;
	ld.shared.f32 	%f7807, [_ZZ23Single_head_flash_attenPfS_S_S_jfE8v_shared+4948];
	fma.rn.f32 	%f7808, %f3163, %f7807, %f7806;
	ld.shared.f32 	%f7809, [_ZZ23Single_head_flash_attenPfS_S_S_jfE8v_shared+5076];
	fma.rn.f32 	%f7810, %f3239, %f7809, %f7808;
	ld.shared.f32 	%f7811, [_ZZ23Single_head_flash_attenPfS_S_S_jfE8v_shared+5204];
	fma.rn.f32 	%f7812, %f3315, %f7811, %f7810;
	ld.shared.f32 	%f7813, [_ZZ23Single_head_flash_attenPfS_S_S_jfE8v_shared+5332];
	fma.rn.f32 	%f7814, %f3391, %f7813, %f7812;
	ld.shared.f32 	%f7815, [_ZZ23Single_head_flash_attenPfS_S_S_jfE8v_shared+5460];
	fma.rn.f32 	%f7816, %f3467, %f7815, %f7814;
	ld.shared.f32 	%f7817, [_ZZ23Single_head_flash_attenPfS_S_S_jfE8v_shared+5588];
	fma.rn.f32 	%f7818, %f3543, %f7817, %f7816;
	ld.shared.f32 	%f7819, [_ZZ23Single_head_flash_attenPfS_S_S_jfE8v_shared+5716];
	fma.rn.f32 	%f7820, %f3619, %f7819, %f7818;
	ld.shared.f32 	%f7821, [_ZZ23Single_head_flash_attenPfS_S_S_jfE8v_shared+5844];
	fma.rn.f32 	%f7822, %f3695, %f7821, %f7820;
	ld.shared.f32 	%f7823, [_ZZ23Single_head_flash_attenPfS_S_S_jfE8v_shared+5972];
	fma.rn.f32 	%f7824, %f3771, %f7823, %f7822;
	ld.shared.f32 	%f7825, [_ZZ23Single_head_flash_attenPfS_S_S_jfE8v_shared+6100];
	fma.rn.f32 	%f7826, %f3847, %f7825, %f7824;
	ld.shared.f32 	%f7827, [_ZZ23Single_head_flash_attenPfS_S_S_jfE8v_shared+6228];
	fma.rn.f32 	%f7828, %f3923, %f7827, %f7826;
	ld.shared.f32 	%f7829, [_ZZ23Single_head_flash_attenPfS_S_S_jfE8v_shared+6356];
	fma.rn.f32 	%f7830, %f3999, %f7829, %f7828;
	ld.shared.f32 	%f7831, [_ZZ23Single_head_flash_attenPfS_S_S_jfE8v_shared+6484];
	fma.rn.f32 	%f7832, %f4075, %f7831, %f7830;
	ld.shared.f32 	%f7833, [_ZZ23Single_head_flash_attenPfS_S_S_jfE8v_shared+6612];
	fma.rn.f32 	%f7834, %f4151, %f7833, %f7832;
	ld.shared.f32 	%f7835, [_ZZ23Single_head_flash_attenPfS_S_S_jfE8v_shared+6740];
	fma.rn.f32 	%f7836, %f4227, %f7835, %f7834;
	ld.shared.f32 	%f7837, [_ZZ23Single_head_flash_attenPfS_S_S_jfE8v_shared+6868];
	fma.rn.f32 	%f7838, %f4303, %f7837, %f7836;
	ld.shared.f32 	%f7839, [_ZZ23Single_head_flash_attenPfS_S_S_jfE8v_shared+6996];
	fma.rn.f32 	%f7840, %f4379, %f7839, %f7838;
	ld.shared.f32 	%f7841, [_ZZ23Single_head_flash_attenPfS_S_S_jfE8v_shared+7124];
	fma.rn.f32 	%f7842, %f4455, %f7841, %f7840;
	ld.shared.f32 	%f7843, [_ZZ23Single_head_flash_attenPfS_S_S_jfE8v_shared+7252];
	fma.rn.f32 	%f7844, %f4531, %f7843, %f7842;
	ld.shared.f32 	%f7845, [_ZZ23Single_head_flash_attenPfS_S_S_jfE8v_shared+7380];
	fma.rn.f32 	%f7846, %f4607, %f7845, %f7844;
	ld.shared.f32 	%f7847, [_ZZ23Single_head_flash_attenPfS_S_S_jfE8v_shared+7508];
	fma.rn.f32 	%f7848, %f4683, %f7847, %f7846;
	ld.shared.f32 	%f7849, [_ZZ23Single_head_flash_attenPfS_S_S_jfE8v_shared+7636];
	fma.rn.f32 	%f7850, %f4759, %f7849, %f7848;
	ld.shared.f32 	%f7851, [_ZZ23Single_head_flash_attenPfS_S_S_jfE8v_shared+7764];
	fma.rn.f32 	%f7852, %f4835, %f7851, %f7850;
	ld.shared.f32 	%f7853, [_ZZ23Single_head_flash_attenPfS_S_S_jfE8v_shared+7892];
	fma.rn.f32 	%f7854, %f4911, %f7853, %f7852;
	ld.shared.f32 	%f7855, [_ZZ23Single_head_flash_attenPfS_S_S_jfE8v_shared+8020];
	fma.rn.f32 	%f7856, %f4987, %f7855, %f7854;
	ld.shared.f32 	%f7857, [_ZZ23Single_head_flash_attenPfS_S_S_jfE8v_shared+8148];
	fma.rn.f32 	%f9204, %f5063, %f7857, %f7856;
	ld.shared.f32 	%f7858, [_ZZ23Single_head_flash_attenPfS_S_S_jfE8v_shared+88];
	fma.rn.f32 	%f7859, %f275, %f7858, %f9203;
	ld.shared.f32 	%f7860, [_ZZ23Single_head_flash_attenPfS_S_S_jfE8v_shared+216];
	fma.rn.f32 	%f7861, %f351, %f7860, %f7859;
	ld.shared.f32 	%f7862, [_ZZ23Single_head_flash_attenPfS_S_S_jfE8v_shared+344];
	fma.rn.f32 	%f7863, %f427, %f7862, %f7861;
	ld.shared.f32 	%f7864, [_ZZ23Single_head_flash_attenPfS_S_S_jfE8v_shared+472];
	fma.rn.f32 	%f7865, %f503, %f7864, %f7863;
	ld.shared.f32 	%f7866, [_ZZ23Single_head_flash_attenPfS_S_S_jfE8v_shared+600];
	fma.rn.f32 	%f7867, %f579, %f7866, %f7865;
	ld.shared.f32 	%f7868, [_ZZ23Single_head_flash_attenPfS_S_S_jfE8v_shared+728];
	fma.rn.f32 	%f7869, %f655, %f7868, %f7867;
	ld.shared.f32 	%f7870, [_ZZ23Single_head_flash_attenPfS_S_S_jfE8v_shared+856];
	fma.rn.f32 	%f7871, %f731, %f7870, %f7869;
	ld.shared.f32 	%f7872, [_ZZ23Single_head_flash_attenPfS_S_S_jfE8v_shared+984];
	fma.rn.f32 	%f7873, %f807, %f7872, %f7871;
	ld.shared.f32 	%f7874, [_ZZ23Single_head_flash_attenPfS_S_S_jfE8v_shared+1112];
	fma.rn.f32 	%f7875, %f883, %f7874, %f7873;
	ld.shared.f32 	%f7876, [_ZZ23Single_head_flash_attenPfS_S_S_jfE8v_shared+1240];
	fma.rn.f32 	%f7877, %f959, %f7876, %f7875;
	ld.shared.f32 	%f7878, [_ZZ23Single_head_flash_attenPfS_S_S_jfE8v_shared+1368];
	fma.rn.f32 	%f7879, %f1035, %f7878, %f7877;
	ld.shared.f32 	%f7880, [_ZZ23Single_head_flash_attenPfS_S_S_jfE8v_shared+1496];
	fma.rn.f32 	%f7881, %f1111, %f7880, %f7879;
	ld.shared.f32 	%f7882, [_ZZ23Single_head_flash_attenPfS_S_S_jfE8v_shared+1624];
	fma.rn.f32 	%f7883, %f1187, %f7882, %f7881;
	ld.shared.f32 	%f7884, [_ZZ23Single_head_flash_attenPfS_S_S_jfE8v_shared+1752];
	fma.rn.f32 	%f7885, %f1263, %f7884, %f7883;
	ld.shared.f32 	%f7886, [_ZZ23Single_head_flash_attenPfS_S_S_jfE8v_shared+1880];
	fma.rn.f32 	%f7887, %f1339, %f7886, %f7885;
	ld.shared.f32 	%f7888, [_ZZ23Single_head_flash_attenPfS_S_S_jfE8v_shared+2008];
	fma.rn.f32 	%f7889, %f1415, %f7888, %f7887;
	ld.shared.f32 	%f7890, [_ZZ23Single_head_flash_attenPfS_S_S_jfE8v_shared+2136];
	fma.rn.f32 	%f7891, %f1491, %f7890, %f7889;
	ld.shared.f32 	%f7892, [_ZZ23Single_head_flash_attenPfS_S_S_jfE8v_shared+2264];
	fma.rn.f32 	%f7893, %f1567, %f7892, %f7891;
	ld.shared.f32 	%f7894, [_ZZ23Single_head_flash_attenPfS_S_S_jfE8v_shared+2392];
	fma.rn.f32 	%f7895, %f1643, %f7894, %f7893;
	ld.shared.f32 	%f7896, [_ZZ23Single_head_flash_attenPfS_S_S_jfE8v_shared+2520];
	fma.rn.f32 	%f7897, %f1719, %f7896, %f7895;
	ld.shared.f32 	%f7898, [_ZZ23Single_head_flash_attenPfS_S_S_jfE8v_shared+2648];
	fma.rn.f32 	%f7899, %f1795, %f7898, %f7897;
	ld.shared.f32 	%f7900, [_ZZ23Single_head_flash_attenPfS_S_S_jfE8v_shared+2776];
	fma.rn.f32 	%f7901, %f1871, %f7900, %f7899;
	ld.shared.f32 	%f7902, [_ZZ23Single_head_flash_attenPfS_S_S_jfE8v_shared+2904];
	fma.rn.f32 	%f7903, %f1947, %f7902, %f7901;
	ld.shared.f32 	%f7904, [_ZZ23Single_head_flash_attenPfS_S_S_jfE8v_shared+3032];
	fma.rn.f32 	%f7905, %f2023, %f7904, %f7903;
	ld.shared.f32 	%f7906, [_ZZ23Single_head_flash_attenPfS_S_S_jfE8v_shared+3160];
	fma.rn.f32 	%f7907, %f2099, %f7906, %f7905;
	ld.shared.f32 	%f7908, [_ZZ23Single_head_flash_attenPfS_S_S_jfE8v_shared+3288];
	fma.rn.f32 	%f7909, %f2175, %f7908, %f7907;
	ld.shared.f32 	%f7910, [_ZZ23Single_head_flash_attenPfS_S_S_jfE8v_shared+3416];
	fma.rn.f32 	%f7911, %f2251, %f7910, %f7909;
	ld.shared.f32 	%f7912, [_ZZ23Single_head_flash_attenPfS_S_S_jfE8v_shared+3544];
	fma.rn.f32 	%f7913, %f2327, %f7912, %f7911;
	ld.shared.f32 	%f7914, [_ZZ23Single_head_flash_attenPfS_S_S_jfE8v_shared+3672];
	fma.rn.f32 	%f7915, %f2403, %f7914, %f7913;
	ld.shared.f32 	%f7916, [_ZZ23Single_head_flash_attenPfS_S_S_jfE8v_shared+3800];
	fma.rn.f32 	%f7917, %f2479, %f7916, %f7915;
	ld.shared.f32 	%f7918, [_ZZ23Single_head_flash_attenPfS_S_S_jfE8v_shared+3928];
	fma.rn.f32 	%f7919, %f2555, %f7918, %f7917;
	ld.shared.f32 	%f7920, [_ZZ23Single_head_flash_attenPfS_S_S_jfE8v_shared+4056];
	fma.rn.f32 	%f7921, %f2631, %f7920, %f7919;
	ld.shared.f32 	%f7922, [_ZZ23Single_head_flash_attenPfS_S_S_jfE8v_shared+4184];
	fma.rn.f32 	%f7923, %f2707, %f7922, %f7921;
	ld.shared.f32 	%f7924, [_ZZ23Single_head_flash_attenPfS_S_S_jfE8v_shared+4312];
	fma.rn.f32 	%f7925, %f2783, %f7924, %f7923;
	ld.shared.f32 	%f7926, [_ZZ23Single_head_flash_attenPfS_S_S_jfE8v_shared+4440];
	fma.rn.f32 	%f7927, %f2859, %f7926, %f7925;
	ld.shared.f32 	%f7928, [_ZZ23Single_head_flash_attenPfS_S_S_jfE8v_shared+4568];
	fma.rn.f32 	%f7929, %f2935, %f7928, %f7927;
	ld.shared.f32 	%f7930, [_ZZ23Single_head_flash_attenPfS_S_S_jfE8v_shared+4696];
	fma.rn.f32 	%f7931, %f3011, %f7930, %f7929;
	ld.shared.f32 	%f7932, [_ZZ23Single_head_flash_attenPfS_S_S_jfE8v_shared+4824];
	fma.rn.f32 	%f7933, %f3087, %f7932, %f7931;
	ld.shared.f32 	%f7934, [_ZZ23Single_head_flash_attenPfS_S_S_jfE8v_shared+4952];
	fma.rn.f32 	%f7935, %f3163, %f7934, %f7933;
	ld.shared.f32 	%f7936, [_ZZ23Single_head_flash_attenPfS_S_S_jfE8v_shared+5080];
	fma.rn.f32 	%f7937, %f3239, %f7936, %f7935;
	ld.shared.f32 	%f7938, [_ZZ23Single_head_flash_attenPfS_S_S_jfE8v_shared+5208];
	fma.rn.f32 	%f7939, %f3315, %f7938, %f7937;
	ld.shared.f32 	%f7940, [_ZZ23Single_head_flash_attenPfS_S_S_jfE8v_shared+5336];
	fma.rn.f32 	%f7941, %f3391, %f7940, %f7939;
	ld.shared.f32 	%f7942, [_ZZ23Single_head_flash_attenPfS_S_S_jfE8v_shared+5464];
	fma.rn.f32 	%f7943, %f3467, %f7942, %f7941;
	ld.shared.f32 	%f7944, [_ZZ23Single_head_flash_attenPfS_S_S_jfE8v_shared+5592];
	fma.rn.f32 	%f7945, %f3543, %f7944, %f7943;
	ld.shared.f32 	%f7946, [_ZZ23Single_head_flash_attenPfS_S_S_jfE8v_shared+5720];
	fma.rn.f32 	%f7947, %f3619, %f7946, %f7945;
	ld.shared.f32 	%f7948, [_ZZ23Single_head_flash_attenPfS_S_S_jfE8v_shared+5848];
	fma.rn.f32 	%f7949, %f3695, %f7948, %f7947;
	ld.shared.f32 	%f7950, [_ZZ23Single_head_flash_attenPfS_S_S_jfE8v_shared+5976];
	fma.rn.f32 	%f7951, %f3771, %f7950, %f7949;
	ld.shared.f32 	%f7952, [_ZZ23Single_head_flash_attenPfS_S_S_jfE8v_shared+6104];
	fma.rn.f32 	%f7953, %f3847, %f7952, %f7951;
	ld.shared.f32 	%f7954, [_ZZ23Single_head_flash_attenPfS_S_S_jfE8v_shared+6232];
	fma.rn.f32 	%f7955, %f3923, %f7954, %f7953;
	ld.shared.f32 	%f7956, [_ZZ23Single_head_flash_attenPfS_S_S_jfE8v_shared+6360];
	fma.rn.f32 	%f7957, %f3999, %f7956, %f7955;
	ld.shared.f32 	%f7958, [_ZZ23Single_head_flash_attenPfS_S_S_jfE8v_shared+6488];
	fma.rn.f32 	%f7959, %f4075, %f7958, %f7957;
	ld.shared.f32 	%f7960, [_ZZ23Single_head_flash_attenPfS_S_S_jfE8v_shared+6616];
	fma.rn.f32 	%f7961, %f4151, %f7960, %f7959;
	ld.shared.f32 	%f7962, [_ZZ23Single_head_flash_attenPfS_S_S_jfE8v_shared+6744];
	fma.rn.f32 	%f7963, %f4227, %f7962, %f7961;
	ld.shared.f32 	%f7964, [_ZZ23Single_head_flash_attenPfS_S_S_jfE8v_shared+6872];
	fma.rn.f32 	%f7965, %f4303, %f7964, %f7963;
	ld.shared.f32 	%f7966, [_ZZ23Single_head_flash_attenPfS_S_S_jfE8v_shared+7000];
	fma.rn.f32 	%f7967, %f4379, %f7966, %f7965;
	ld.shared.f32 	%f7968, [_ZZ23Single_head_flash_attenPfS_S_S_jfE8v_shared+7128];
	fma.rn.f32 	%f7969, %f4455, %f7968, %f7967;
	ld.shared.f32 	%f7970, [_ZZ23Single_head_flash_attenPfS_S_S_jfE8v_shared+7256];
	fma.rn.f32 	%f7971, %f4531, %f7970, %f7969;
	ld.shared.f32 	%f7972, [_ZZ23Single_head_flash_attenPfS_S_S_jfE8v_shared+7384];
	fma.rn.f32 	%f7973, %f4607, %f7972, %f7971;
	ld.shared.f32 	%f7974, [_ZZ23Single_head_flash_attenPfS_S_S_jfE8v_shared+7512];
	fma.rn.f32 	%f7975, %f4683, %f7974, %f7973;
	ld.shared.f32 	%f7976, [_ZZ23Single_head_flash_attenPfS_S_S_jfE8v_shared+7640];
	fma.rn.f32 	%f7977, %f4759, %f7976, %f7975;
	ld.shared.f32 	%f7978, [_ZZ23Single_head_flash_attenPfS_S_S_jfE8v_shared+7768];
	fma.rn.f32 	%f7979, %f4835, %f7978, %f7977;
	ld.shared.f32 	%f7980, [_ZZ23Single_head_flash_attenPfS_S_S_jfE8v_shared+7896];
	fma.rn.f32 	%f7981, %f4911, %f7980, %f7979;
	ld.shared.f32 	%f7982, [_ZZ23Single_head_flash_attenPfS_S_S_jfE8v_shared+8024];
	fma.rn.f32 	%f7983, %f4987, %f7982, %f7981;
	ld.shared.f32 	%f7984, [_ZZ23Single_head_flash_attenPfS_S_S_jfE8v_shared+8152];
	fma.rn.f32 	%f9203, %f5063, %f7984, %f7983;
	ld.shared.f32 	%f7985, [_ZZ23Single_head_flash_attenPfS_S_S_jfE8v_shared+92];
	fma.rn.f32 	%f7986, %f275, %f7985, %f9202;
	ld.shared.f32 	%f7987, [_ZZ23Single_head_flash_attenPfS_S_S_jfE8v_shared+220];
	fma.rn.f32 	%f7988, %f351, %f7987, %f7986;
	ld.shared.f32 	%f7989, [_ZZ23Single_head_flash_attenPfS_S_S_jfE8v_shared+348];
	fma.rn.f32 	%f7990, %f427, %f7989, %f7988;
	ld.shared.f32 	%f7991, [_ZZ23Single_head_flash_attenPfS_S_S_jfE8v_shared+476];
	fma.rn.f32 	%f7992, %f503, %f7991, %f7990;
	ld.shared.f32 	%f7993, [_ZZ23Single_head_flash_attenPfS_S_S_jfE8v_shared+604];
	fma.rn.f32 	%f7994, %f579, %f7993, %f7992;
	ld.shared.f32 	%f7995, [_ZZ23Single_head_flash_attenPfS_S_S_jfE8v_shared+732];
	fma.rn.f32 	%f7996, %f655, %f7995, %f7994;
	ld.shared.f32 	%f7997, [_ZZ23Single_head_flash_attenPfS_S_S_jfE8v_shared+860];
	fma.rn.f32 	%f7998, %f731, %f7997, %f7996;
	ld.shared.f32 	%f7999, [_ZZ23Single_head_flash_attenPfS_S_S_jfE8v_shared+988];
	fma.rn.f32 	%f8000, %f807, %f7999, %f7998;
	ld.shared.f32 	%f8001, [_ZZ23Single_head_flash_attenPfS_S_S_jfE8v_shared+1116];
	fma.rn.f32 	%f8002, %f883, %f8001, %f8000;
	ld.shared.f32 	%f8003, [_ZZ23Single_head_flash_attenPfS_S_S_jfE8v_shared+1244];
	fma.rn.f32 	%f8004, %f959, %f8003, %f8002;
	ld.shared.f32 	%f8005, [_ZZ23Single_head_flash_attenPfS_S_S_jfE8v_shared+1372];
	fma.rn.f32 	%f8006, %f1035, %f8005, %f8004;
	ld.shared.f32 	%f8007, [_ZZ23Single_head_flash_attenPfS_S_S_jfE8v_shared+1500];
	fma.rn.f32 	%f8008, %f1111, %f8007, %f8006;
	ld.shared.f32 	%f8009, [_ZZ23Single_head_flash_attenPfS_S_S_jfE8v_shared+1628];
	fma.rn.f32 	%f8010, %f1187, %f8009, %f8008;
	ld.shared.f32 	%f8011, [_ZZ23Single_head_flash_attenPfS_S_S_jfE8v_shared+1756];
	fma.rn.f32 	%f8012, %f1263, %f8011, %f8010;
	ld.shared.f32 	%f8013, [_ZZ23Single_head_flash_attenPfS_S_S_jfE8v_shared+1884];
	fma.rn.f32 	%f8014, %f1339, %f8013, %f8012;
	ld.shared.f32 	%f8015, [_ZZ23Single_head_flash_attenPfS_S_S_jfE8v_shared+2012];
	fma.rn.f32 	%f8016, %f1415, %f8015, %f8014;
	ld.shared.f32 	%f8017, [_ZZ23Single_head_flash_attenPfS_S_S_jfE8v_shared+2140];
	fma.rn.f32 	%f8018, %f1491, %f8017, %f8016;
	ld.shared.f32 	%f8019, [_ZZ23Single_head_flash_attenPfS_S_S_jfE8v_shared+2268];
	fma.rn.f32 	%f8020, %f1567, %f8019, %f8018;
	ld.shared.f32 	%f8021, [_ZZ23Single_head_flash_attenPfS_S_S_jfE8v_shared+2396];
	fma.rn.f32 	%f8022, %f1643, %f8021, %f8020;
	ld.shared.f32 	%f8023, [_ZZ23Single_head_flash_attenPfS_S_S_jfE8v_shared+2524];
	fma.rn.f32 	%f8024, %f1719, %f8023, %f8022;
	ld.shared.f32 	%f8025, [_ZZ23Single_head_flash_attenPfS_S_S_jfE8v_shared+2652];
	fma.rn.f32 	%f8026, %f1795, %f8025, %f8024;
	ld.shared.f32 	%f8027, [_ZZ23Single_head_flash_attenPfS_S_S_jfE8v_shared+2780];
	fma.rn.f32 	%f8028, %f1871, %f8027, %f8026;
	ld.shared.f32 	%f8029, [_ZZ23Single_head_flash_attenPfS_S_S_jfE8v_shared+2908];
	fma.rn.f32 	%f8030, %f1947, %f8029, %f8028;
	ld.shared.f32 	%f8031, [_ZZ23Single_head_flash_attenPfS_S_S_jfE8v_shared+3036];
	fma.rn.f32 	%f8032, %f2023, %f8031, %f8030;
	ld.shared.f32 	%f8033, [_ZZ23Single_head_flash_attenPfS_S_S_jfE8v_shared+3164];
	fma.rn.f32 	%f8034, %f2099, %f8033, %f8032;
	ld.shared.f32 	%f8035, [_ZZ23Single_head_flash_attenPfS_S_S_jfE8v_shared+3292];
	fma.rn.f32 	%f8036, %f2175, %f8035, %f8034;
	ld.shared.f32 	%f8037, [_ZZ23Single_head_flash_attenPfS_S_S_jfE8v_shared+3420];
	fma.rn.f32 	%f8038, %f2251, %f8037, %f8036;
	ld.shared.f32 	%f8039, [_ZZ23Single_head_flash_attenPfS_S_S_jfE8v_shared+3548];
	fma.rn.f32 	%f8040, %f2327, %f8039, %f8038;
	ld.shared.f32 	%f8041, [_ZZ23Single_head_flash_attenPfS_S_S_jfE8v_shared+3676];
	fma.rn.f32 	%f8042, %f2403, %f8041, %f8040;
	ld.shared.f32 	%f8043, [_ZZ23Single_head_flash_attenPfS_S_S_jfE8v_shared+3804];
	fma.rn.f32 	%f8044, %f2479, %f8043, %f8042;
	ld.shared.f32 	%f8045, [_ZZ23Single_head_flash_attenPfS_S_S_jfE8v_shared+3932];
	fma.rn.f32 	%f8046, %f2555, %f8045, %f8044;
	ld.shared.f32 	%f8047, [_ZZ23Single_head_flash_attenPfS_S_S_jfE8v_shared+4060];
	fma.rn.f32 	%f8048, %f2631, %f8047, %f8046;
	ld.shared.f32 	%f8049, [_ZZ23Single_head_flash_attenPfS_S_S_jfE8v_shared+4188];
	fma.rn.f32 	%f8050, %f2707, %f8049, %f8048;
	ld.shared.f32 	%f8051, [_ZZ23Single_head_flash_attenPfS_S_S_jfE8v_shared+4316];
	fma.rn.f32 	%f8052, %f2783, %f8051, %f8050;
	ld.shared.f32 	%f8053, [_ZZ23Single_head_flash_attenPfS_S_S_jfE8v_shared+4444];
	fma.rn.f32 	%f8054, %f2859, %f8053, %f8052;
	ld.shared.f32 	%f8055, [_ZZ23Single_head_flash_attenPfS_S_S_jfE8v_shared+4572];
	fma.rn.f32 	%f8056, %f2935, %f8055, %f8054;
	ld.shared.f32 	%f8057, [_ZZ23Single_head_flash_attenPfS_S_S_jfE8v_shared+4700];
	fma.rn.f32 	%f8058, %f3011, %f8057, %f8056;
	ld.shared.f32 	%f8059, [_ZZ23Single_head_flash_attenPfS_S_S_jfE8v_shared+4828];
	fma.rn.f32 	%f8060, %f3087, %f8059, %f8058;
	ld.shared.f32 	%f8061, [_ZZ23Single_head_flash_attenPfS_S_S_jfE8v_shared+4956];
	fma.rn.f32 	%f8062, %f3163, %f8061, %f8060;
	ld.shared.f32 	%f8063, [_ZZ23Single_head_flash_attenPfS_S_S_jfE8v_shared+5084];
	fma.rn.f32 	%f8064, %f3239, %f8063, %f8062;
	ld.shared.f32 	%f8065, [_ZZ23Single_head_flash_attenPfS_S_S_jfE8v_shared+5212];
	fma.rn.f32 	%f8066, %f3315, %f8065, %f8064;
	ld.shared.f32 	%f8067, [_ZZ23Single_head_flash_attenPfS_S_S_jfE8v_shared+5340];
	fma.rn.f32 	%f8068, %f3391, %f8067, %f8066;
	ld.shared.f32 	%f8069, [_ZZ23Single_head_flash_attenPfS_S_S_jfE8v_shared+5468];
	fma.rn.f32 	%f8070, %f3467, %f8069, %f8068;
	ld.shared.f32 	%f8071, [_ZZ23Single_head_flash_attenPfS_S_S_jfE8v_shared+5596];
	fma.rn.f32 	%f8072, %f3543, %f8071, %f8070;
	ld.shared.f32 	%f8073, [_ZZ23Single_head_flash_attenPfS_S_S_jfE8v_shared+5724];
	fma.rn.f32 	%f8074, %f3619, %f8073, %f8072;
	ld.shared.f32 	%f8075, [_ZZ23Single_head_flash_attenPfS_S_S_jfE8v_shared+5852];
	fma.rn.f32 	%f8076, %f3695, %f8075, %f8074;
	ld.shared.f32 	%f8077, [_ZZ23Single_head_flash_attenPfS_S_S_jfE8v_shared+5980];
	fma.rn.f32 	%f8078, %f3771, %f8077, %f8076;
	ld.shared.f32 	%f8079, [_ZZ23Single_head_flash_attenPfS_S_S_jfE8v_shared+6108];
	fma.rn.f32 	%f8080, %f3847, %f8079, %f8078;
	ld.shared.f32 	%f8081, [_ZZ23Single_head_flash_attenPfS_S_S_jfE8v_shared+6236];
	fma.rn.f32 	%f8082, %f3923, %f8081, %f8080;
	ld.shared.f32 	%f8083, [_ZZ23Single_head_flash_attenPfS_S_S_jfE8v_shared+6364];
	fma.rn.f32 	%f8084, %f3999, %f8083, %f8082;
	ld.shared.f32 	%f8085, [_ZZ23Single_head_flash_attenPfS_S_S_jfE8v_shared+6492];
	fma.rn.f32 	%f8086, %f4075, %f8085, %f8084;
	ld.shared.f32 	%f8087, [_ZZ23Single_head_flash_attenPfS_S_S_jfE8v_shared+6620];
	fma.rn.f32 	%f8088, %f4151, %f8087, %f8086;
	ld.shared.f32 	%f8089, [_ZZ23Single_head_flash_attenPfS_S_S_jfE8v_shared+6748];
	fma.rn.f32 	%f8090, %f4227, %f8089, %f8088;
	ld.shared.f32 	%f8091, [_ZZ23Single_head_flash_attenPfS_S_S_jfE8v_shared+6876];
	fma.rn.f32 	%f8092, %f4303, %f8091, %f8090;
	ld.shared.f32 	%f8093, [_ZZ23Single_head_flash_attenPfS_S_S_jfE8v_shared+7004];
	fma.rn.f32 	%f8094, %f4379, %f8093, %f8092;
	ld.shared.f32 	%f8095, [_ZZ23Single_head_flash_attenPfS_S_S_jfE8v_shared+7132];
	fma.rn.f32 	%f8096, %f4455, %f8095, %f8094;
	ld.shared.f32 	%f8097, [_ZZ23Single_head_flash_attenPfS_S_S_jfE8v_shared+7260];
	fma.rn.f32 	%f8098, %f4531, %f8097, %f8096;
	ld.shared.f32 	%f8099, [_ZZ23Single_head_flash_attenPfS_S_S_jfE8v_shared+7388];
	fma.rn.f32 	%f8100, %f4607, %f8099, %f8098;
	ld.shared.f32 	%f8101, [_ZZ23Single_head_flash_attenPfS_S_S_jfE8v_shared+7516];
	fma.rn.f32 	%f8102, %f4683, %f8101, %f8100;
	ld.shared.f32 	%f8103, [_ZZ23Single_head_flash_attenPfS_S_S_jfE8v_shared+7644];
	fma.rn.f32 	%f8104, %f4759, %f8103, %f8102;
	ld.shared.f32 	%f8105, [_ZZ23Single_head_flash_attenPfS_S_S_jfE8v_shared+7772];
	fma.rn.f32 	%f8106, %f4835, %f8105, %f8104;
	ld.shared.f32 	%f8107, [_ZZ23Single_head_flash_attenPfS_S_S_jfE8v_shared+7900];
	fma.rn.f32 	%f8108, %f4911, %f8107, %f8106;
	ld.shared.f32 	%f8109, [_ZZ23Single_head_flash_attenPfS_S_S_jfE8v_shared+8028];
	fma.rn.f32 	%f8110, %f4987, %f8109, %f8108;
	ld.shared.f32 	%f8111, [_ZZ23Single_head_flash_attenPfS_S_S_jfE8v_shared+8156];
	fma.rn.f32 	%f9202, %f5063, %f8111, %f8110;
	ld.shared.f32 	%f8112, [_ZZ23Single_head_flash_attenPfS_S_S_jfE8v_shared+96];
	fma.rn.f32 	%f8113, %f275, %f8112, %f9201;
	ld.shared.f32 	%f8114, [_ZZ23Single_head_flash_attenPfS_S_S_jfE8v_shared+224];
	fma.rn.f32 	%f8115, %f351, %f8114, %f8113;
	ld.shared.f32 	%f8116, [_ZZ23Single_head_flash_attenPfS_S_S_jfE8v_shared+352];
	fma.rn.f32 	%f8117, %f427, %f8116, %f8115;
	ld.shared.f32 	%f8118, [_ZZ23Single_head_flash_attenPfS_S_S_jfE8v_shared+480];
	fma.rn.f32 	%f8119, %f503, %f8118, %f8117;
	ld.shared.f32 	%f8120, [_ZZ23Single_head_flash_attenPfS_S_S_jfE8v_shared+608];
	fma.rn.f32 	%f8121, %f579, %f8120, %f8119;
	ld.shared.f32 	%f8122, [_ZZ23Single_head_flash_attenPfS_S_S_jfE8v_shared+736];
	fma.rn.f32 	%f8123, %f655, %f8122, %f8121;
	ld.shared.f32 	%f8124, [_ZZ23Single_head_flash_attenPfS_S_S_jfE8v_shared+864];
	fma.rn.f32 	%f8125, %f731, %f8124, %f8123;
	ld.shared.f32 	%f8126, [_ZZ23Single_head_flash_attenPfS_S_S_jfE8v_shared+992];
	fma.rn.f32 	%f8127, %f807, %f8126, %f8125;
	ld.shared.f32 	%f8128, [_ZZ23Single_head_flash_attenPfS_S_S_jfE8v_shared+1120];
	fma.rn.f32 	%f8129, %f883, %f8128, %f8127;
	ld.shared.f32 	%f8130, [_ZZ23Single_head_flash_attenPfS_S_S_jfE8v_shared+1248];
	fma.rn.f32 	%f8131, %f959, %f8130, %f8129;
	ld.shared.f32 	%f8132, [_ZZ23Single_head_flash_attenPfS_S_S_jfE8v_shared+1376];
	fma.rn.f32 	%f8133, %f1035, %f8132, %f8131;
	ld.shared.f32 	%f8134, [_ZZ23Single_head_flash_attenPfS_S_S_jfE8v_shared+1504];
	fma.rn.f32 	%f8135, %f1111, %f8134, %f8133;
	ld.shared.f32 	%f8136, [_ZZ23Single_head_flash_attenPfS_S_S_jfE8v_shared+1632];
	fma.rn.f32 	%f8137, %f1187, %f8136, %f8135;
	ld.shared.f32 	%f8138, [_ZZ23Single_head_flash_attenPfS_S_S_jfE8v_shared+1760];
	fma.rn.f32 	%f8139, %f1263, %f8138, %f8137;
	ld.shared.f32 	%f8140, [_ZZ23Single_head_flash_attenPfS_S_S_jfE8v_shared+1888];
	fma.rn.f32 	%f8141, %f1339, %f8140, %f8139;
	ld.shared.f32 	%f8142, [_ZZ23Single_head_flash_attenPfS_S_S_jfE8v_shared+2016];
	fma.rn.f32 	%f8143, %f1415, %f8142, %f8141;
	ld.shared.f32 	%f8144, [_ZZ23Single_head_flash_attenPfS_S_S_jfE8v_shared+2144];
	fma.rn.f32 	%f8145, %f1491, %f8144, %f8143;
	ld.shared.f32 	%f8146, [_ZZ23Single_head_flash_attenPfS_S_S_jfE8v_shared+2272];
	fma.rn.f32 	%f8147, %f1567, %f8146, %f8145;
	ld.shared.f32 	%f8148, [_ZZ23Single_head_flash_attenPfS_S_S_jfE8v_shared+2400];
	fma.rn.f32 	%f8149, %f1643, %f8148, %f8147;
	ld.shared.f32 	%f8150, [_ZZ23Single_head_flash_attenPfS_S_S_jfE8v_shared+2528];
	fma.rn.f32 	%f8151, %f1719, %f8150, %f8149;
	ld.shared.f32 	%f8152, [_ZZ23Single_head_flash_attenPfS_S_S_jfE8v_shared+2656];
	fma.rn.f32 	%f8153, %f1795, %f8152, %f8151;
	ld.shared.f32 	%f8154, [_ZZ23Single_head_flash_attenPfS_S_S_jfE8v_shared+2784];
	fma.rn.f32 	%f8155, %f1871, %f8154, %f8153;
	ld.shared.f32 	%f8156, [_ZZ23Single_head_flash_attenPfS_S_S_jfE8v_shared+2912];
	fma.rn.f32 	%f8157, %f1947, %f8156, %f8155;
	ld.shared.f32 	%f8158, [_ZZ23Single_head_flash_attenPfS_S_S_jfE8v_shared+3040];
	fma.rn.f32 	%f8159, %f2023, %f8158, %f8157;
	ld.shared.f32 	%f8160, [_ZZ23Single_head_flash_attenPfS_S_S_jfE8v_shared+3168];
	fma.rn.f32 	%f8161, %f2099, %f8160, %f8159;
	ld.shared.f32 	%f8162, [_ZZ23Single_head_flash_attenPfS_S_S_jfE8v_shared+3296];
	fma.rn.f32 	%f8163, %f2175, %f8162, %f8161;
	ld.shared.f32 	%f8164, [_ZZ23Single_head_flash_attenPfS_S_S_jfE8v_shared+3424];
	fma.rn.f32 	%f8165, %f2251, %f8164, %f8163;
	ld.shared.f32 	%f8166, [_ZZ23Single_head_flash_attenPfS_S_S_jfE8v_shared+3552];
	fma.rn.f32 	%f8167, %f2327, %f8166, %f8165;
	ld.shared.f32 	%f8168, [_ZZ23Single_head_flash_attenPfS_S_S_jfE8v_shared+3680];
	fma.rn.f32 	%f8169, %f2403, %f8168, %f8167;
	ld.shared.f32 	%f8170, [_ZZ23Single_head_flash_attenPfS_S_S_jfE8v_shared+3808];
	fma.rn.f32 	%f8171, %f2479, %f8170, %f8169;
	ld.shared.f32 	%f8172, [_ZZ23Single_head_flash_attenPfS_S_S_jfE8v_shared+3936];
	fma.rn.f32 	%f8173, %f2555, %f8172, %f8171;
	ld.shared.f32 	%f8174, [_ZZ23Single_head_flash_attenPfS_S_S_jfE8v_shared+4064];
	fma.rn.f32 	%f8175, %f2631, %f8174, %f8173;
	ld.shared.f32 	%f8176, [_ZZ23Single_head_flash_attenPfS_S_S_jfE8v_shared+4192];
	fma.rn.f32 	%f8177, %f2707, %f8176, %f8175;
	ld.shared.f32 	%f8178, [_ZZ23Single_head_flash_attenPfS_S_S_jfE8v_shared+4320];
	fma.rn.f32 	%f8179, %f2783, %f8178, %f8177;
	ld.shared.f32 	%f8180, [_ZZ23Single_head_flash_attenPfS_S_S_jfE8v_shared+4448];
	fma.rn.f32 	%f8181, %f2859, %f8180, %f8179;
	ld.shared.f32 	%f8182, [_ZZ23Single_head_flash_attenPfS_S_S_jfE8v_shared+4576];
	fma.rn.f32 	%f8183, %f2935, %f8182, %f8181;
	ld.shared.f32 	%f8184, [_ZZ23Single_head_flash_attenPfS_S_S_jfE8v_shared+4704];
	fma.rn.f32 	%f8185, %f3011, %f8184, %f8183;
	ld.shared.f32 	%f8186, [_ZZ23Single_head_flash_attenPfS_S_S_jfE8v_shared+4832];
	fma.rn.f32 	%f8187, %f3087, %f8186, %f8185;
	ld.shared.f32 	%f8188, [_ZZ23Single_head_flash_attenPfS_S_S_jfE8v_shared+4960];
	fma.rn.f32 	%f8189, %f3163, %f8188, %f8187;
	ld.shared.f32 	%f8190, [_ZZ23Single_head_flash_attenPfS_S_S_jfE8v_shared+5088];
	fma.rn.f32 	%f8191, %f3239, %f8190, %f8189;
	ld.shared.f32 	%f8192, [_ZZ23Single_head_flash_attenPfS_S_S_jfE8v_shared+5216];
	fma.rn.f32 	%f8193, %f3315, %f8192, %f8191;
	ld.shared.f32 	%f8194, [_ZZ23Single_head_flash_attenPfS_S_S_jfE8v_shared+5344];
	fma.rn.f32 	%f8195, %f3391, %f8194, %f8193;
	ld.shared.f32 	%f8196, [_ZZ23Single_head_flash_attenPfS_S_S_jfE8v_shared+5472];
	fma.rn.f32 	%f8197, %f3467, %f8196, %f8195;
	ld.shared.f32 	%f8198, [_ZZ23Single_head_flash_attenPfS_S_S_jfE8v_shared+5600];
	fma.rn.f32 	%f8199, %f3543, %f8198, %f8197;
	ld.shared.f32 	%f8200, [_ZZ23Single_head_flash_attenPfS_S_S_jfE8v_shared+5728];
	fma.rn.f32 	%f8201, %f3619, %f8200, %f8199;
	ld.shared.f32 	%f8202, [_ZZ23Single_head_flash_attenPfS_S_S_jfE8v_shared+5856];
	fma.rn.f32 	%f8203, %f3695, %f8202, %f8201;
	ld.shared.f32 	%f8204, [_ZZ23Single_head_flash_attenPfS_S_S_jfE8v_shared+5984];
	fma.rn.f32 	%f8205, %f3771, %f8204, %f8203;
	ld.shared.f32 	%f8206, [_ZZ23Single_head_flash_attenPfS_S_S_jfE8v_shared+6112];
	fma.rn.f32 	%f8207, %f3847, %f8206, %f8205;
	ld.shared.f32 	%f8208, [_ZZ23Single_head_flash_attenPfS_S_S_jfE8v_shared+6240];
	fma.rn.f32 	%f8209, %f3923, %f8208, %f8207;
	ld.shared.f32 	%f8210, [_ZZ23Single_head_flash_attenPfS_S_S_jfE8v_shared+6368];
	fma.rn.f32 	%f8211, %f3999, %f8210, %f8209;
	ld.shared.f32 	%f8212, [_ZZ23Single_head_flash_attenPfS_S_S_jfE8v_shared+6496];
	fma.rn.f32 	%f8213, %f4075, %f8212, %f8211;
	ld.shared.f32 	%f8214, [_ZZ23Single_head_flash_attenPfS_S_S_jfE8v_shared+6624];
	fma.rn.f32 	%f8215, %f4151, %f8214, %f8213;
	ld.shared.f32 	%f8216, [_ZZ23Single_head_flash_attenPfS_S_S_jfE8v_shared+6752];
	fma.rn.f32 	%f8217, %f4227, %f8216, %f8215;
	ld.shared.f32 	%f8218, [_ZZ23Single_head_flash_attenPfS_S_S_jfE8v_shared+6880];
	fma.rn.f32 	%f8219, %f4303, %f8218, %f8217;
	ld.shared.f32 	%f8220, [_ZZ23Single_head_flash_attenPfS_S_S_jfE8v_shared+7008];
	fma.rn.f32 	%f8221, %f4379, %f8220, %f8219;
	ld.shared.f32 	%f8222, [_ZZ23Single_head_flash_attenPfS_S_S_jfE8v_shared+7136];
	fma.rn.f32 	%f8223, %f4455, %f8222, %f8221;
	ld.shared.f32 	%f8224, [_ZZ23Single_head_flash_attenPfS_S_S_jfE8v_shared+7264];
	fma.rn.f32 	%f8225, %f4531, %f8224, %f8223;
	ld.shared.f32 	%f8226, [_ZZ23Single_head_flash_attenPfS_S_S_jfE8v_shared+7392];
	fma.rn.f32 	%f8227, %f4607, %f8226, %f8225;
	ld.shared.f32 	%f8228, [_ZZ23Single_head_flash_attenPfS_S_S_jfE8v_shared+7520];
	fma.rn.f32 	%f8229, %f4683, %f8228, %f8227;
	ld.shared.f32 	%f8230, [_ZZ23Single_head_flash_attenPfS_S_S_jfE8v_shared+7648];
	fma.rn.f32 	%f8231, %f4759, %f8230, %f8229;
	ld.shared.f32 	%f8232, [_ZZ23Single_head_flash_attenPfS_S_S_jfE8v_shared+7776];
	fma.rn.f32 	%f8233, %f4835, %f8232, %f8231;
	ld.shared.f32 	%f8234, [_ZZ23Single_head_flash_attenPfS_S_S_jfE8v_shared+7904];
	fma.rn.f32 	%f8235, %f4911, %f8234, %f8233;
	ld.shared.f32 	%f8236, [_ZZ23Single_head_flash_attenPfS_S_S_jfE8v_shared+8032];
	fma.rn.f32 	%f8237, %f4987, %f8236, %f8235;
	ld.shared.f32 	%f8238, [_ZZ23Single_head_flash_attenPfS_S_S_jfE8v_shared+8160];
	fma.rn.f32 	%f9201, %f5063, %f8238, %f8237;
	ld.shared.f32 	%f8239, [_ZZ23Single_head_flash_attenPfS_S_S_jfE8v_shared+100];
	fma.rn.f32 	%f8240, %f275, %f8239, %f9200;
	ld.shared.f32 	%f8241, [_ZZ23Single_head_flash_attenPfS_S_S_jfE8v_shared+228];
	fma.rn.f32 	%f8242, %f351, %f8241, %f8240;
	ld.shared.f32 	%f8243, [_ZZ23Single_head_flash_attenPfS_S_S_jfE8v_shared+356];
	fma.rn.f32 	%f8244, %f427, %f8243, %f8242;
	ld.shared.f32 	%f8245, [_ZZ23Single_head_flash_attenPfS_S_S_jfE8v_shared+484];
	fma.rn.f32 	%f8246, %f503, %f8245, %f8244;
	ld.shared.f32 	%f8247, [_ZZ23Single_head_flash_attenPfS_S_S_jfE8v_shared+612];
	fma.rn.f32 	%f8248, %f579, %f8247, %f8246;
	ld.shared.f32 	%f8249, [_ZZ23Single_head_flash_attenPfS_S_S_jfE8v_shared+740];
	fma.rn.f32 	%f8250, %f655, %f8249, %f8248;
	ld.shared.f32 	%f8251, [_ZZ23Single_head_flash_attenPfS_S_S_jfE8v_shared+868];
	fma.rn.f32 	%f8252, %f731, %f8251, %f8250;
	ld.shared.f32 	%f8253, [_ZZ23Single_head_flash_attenPfS_S_S_jfE8v_shared+996];
	fma.rn.f32 	%f8254, %f807, %f8253, %f8252;
	ld.shared.f32 	%f8255, [_ZZ23Single_head_flash_attenPfS_S_S_jfE8v_shared+1124];
	fma.rn.f32 	%f8256, %f883, %f8255, %f8254;
	ld.shared.f32 	%f8257, [_ZZ23Single_head_flash_attenPfS_S_S_jfE8v_shared+1252];
	fma.rn.f32 	%f8258, %f959, %f8257, %f8256;
	ld.shared.f32 	%f8259, [_ZZ23Single_head_flash_attenPfS_S_S_jfE8v_shared+1380];
	fma.rn.f32 	%f8260, %f1035, %f8259, %f8258;
	ld.shared.f32 	%f8261, [_ZZ23Single_head_flash_attenPfS_S_S_jfE8v_shared+1508];
	fma.rn.f32 	%f8262, %f1111, %f8261, %f8260;
	ld.shared.f32 	%f8263, [_ZZ23Single_head_flash_attenPfS_S_S_jfE8v_shared+1636];
	fma.rn.f32 	%f8264, %f1187, %f8263, %f8262;
	ld.shared.f32 	%f8265, [_ZZ23Single_head_flash_attenPfS_S_S_jfE8v_shared+1764];
	fma.rn.f32 	%f8266, %f1263, %f8265, %f8264;
	ld.shared.f32 	%f8267, [_ZZ23Single_head_flash_attenPfS_S_S_jfE8v_shared+1892];
	fma.rn.f32 	%f8268, %f1339, %f8267, %f8266;
	ld.shared.f32 	%f8269, [_ZZ23Single_head_flash_attenPfS_S_S_jfE8v_shared+2020];
	fma.rn.f32 	%f8270, %f1415, %f8269, %f8268;
	ld.shared.f32 	%f8271, [_ZZ23Single_head_flash_attenPfS_S_S_jfE8v_shared+2148];
	fma.rn.f32 	%f8272, %f1491, %f8271, %f8270;
	ld.shared.f32 	%f8273, [_ZZ23Single_head_flash_attenPfS_S_S_jfE8v_shared+2276];
	fma.rn.f32 	%f8274, %f1567, %f8273, %f8272;
	ld.shared.f32 	%f8275, [_ZZ23Single_head_flash_attenPfS_S_S_jfE8v_shared+2404];
	fma.rn.f32 	%f8276, %f1643, %f8275, %f8274;
	ld.shared.f32 	%f8277, [_ZZ23Single_head_flash_attenPfS_S_S_jfE8v_shared+2532];
	fma.rn.f32 	%f8278, %f1719, %f8277, %f8276;
	ld.shared.f32 	%f8279, [_ZZ23Single_head_flash_attenPfS_S_S_jfE8v_shared+2660];
	fma.rn.f32 	%f8280, %f1795, %f8279, %f8278;
	ld.shared.f32 	%f8281, [_ZZ23Single_head_flash_attenPfS_S_S_jfE8v_shared+2788];
	fma.rn.f32 	%f8282, %f1871, %f8281, %f8280;
	ld.shared.f32 	%f8283, [_ZZ23Single_head_flash_attenPfS_S_S_jfE8v_shared+2916];
	fma.rn.f32 	%f8284, %f1947, %f8283, %f8282;
	ld.shared.f32 	%f8285, [_ZZ23Single_head_flash_attenPfS_S_S_jfE8v_shared+3044];
	fma.rn.f32 	%f8286, %f2023, %f8285, %f8284;
	ld.shared.f32 	%f8287, [_ZZ23Single_head_flash_attenPfS_S_S_jfE8v_shared+3172];
	fma.rn.f32 	%f8288, %f2099, %f8287, %f8286;
	ld.shared.f32 	%f8289, [_ZZ23Single_head_flash_attenPfS_S_S_jfE8v_shared+3300];
	fma.rn.f32 	%f8290, %f2175, %f8289, %f8288;
	ld.shared.f32 	%f8291, [_ZZ23Single_head_flash_attenPfS_S_S_jfE8v_shared+3428];
	fma.rn.f32 	%f8292, %f2251, %f8291, %f8290;
	ld.shared.f32 	%f8293, [_ZZ23Single_head_flash_attenPfS_S_S_jfE8v_shared+3556];
	fma.rn.f32 	%f8294, %f2327, %f8293, %f8292;
	ld.shared.f32 	%f8295, [_ZZ23Single_head_flash_attenPfS_S_S_jfE8v_shared+3684];
	fma.rn.f32 	%f8296, %f2403, %f8295, %f8294;
	ld.shared.f32 	%f8297, [_ZZ23Single_head_flash_attenPfS_S_S_jfE8v_shared+3812];
	fma.rn.f32 	%f8298, %f2479, %f8297, %f8296;
	ld.shared.f32 	%f8299, [_ZZ23Single_head_flash_attenPfS_S_S_jfE8v_shared+3940];
	fma.rn.f32 	%f8300, %f2555, %f8299, %f8298;
	ld.shared.f32 	%f8301, [_ZZ23Single_head_flash_attenPfS_S_S_jfE8v_shared+4068];
	fma.rn.f32 	%f8302, %f2631, %f8301, %f8300;
	ld.shared.f32 	%f8303, [_ZZ23Single_head_flash_attenPfS_S_S_jfE8v_shared+4196];
	fma.rn.f32 	%f8304, %f2707, %f8303, %f8302;
	ld.shared.f32 	%f8305, [_ZZ23Single_head_flash_attenPfS_S_S_jfE8v_shared+4324];
	fma.rn.f32 	%f8306, %f2783, %f8305, %f8304;
	ld.shared.f32 	%f8307, [_ZZ23Single_head_flash_attenPfS_S_S_jfE8v_shared+4452];
	fma.rn.f32 	%f8308, %f2859, %f8307, %f8306;
	ld.shared.f32 	%f8309, [_ZZ23Single_head_flash_attenPfS_S_S_jfE8v_shared+4580];
	fma.rn.f32 	%f8310, %f2935, %f8309, %f8308;
	ld.shared.f32 	%f8311, [_ZZ23Single_head_flash_attenPfS_S_S_jfE8v_shared+4708];
	fma.rn.f32 	%f8312, %f3011, %f8311, %f8310;
	ld.shared.f32 	%f8313, [_ZZ23Single_head_flash_attenPfS_S_S_jfE8v_shared+4836];
	fma.rn.f32 	%f8314, %f3087, %f8313, %f8312;
	ld.shared.f32 	%f8315, [_ZZ23Single_head_flash_attenPfS_S_S_jfE8v_shared+4964];
	fma.rn.f32 	%f8316, %f3163, %f8315, %f8314;
	ld.shared.f32 	%f8317, [_ZZ23Single_head_flash_attenPfS_S_S_jfE8v_shared+5092];
	fma.rn.f32 	%f8318, %f3239, %f8317, %f8316;
	ld.shared.f32 	%f8319, [_ZZ23Single_head_flash_attenPfS_S_S_jfE8v_shared+5220];
	fma.rn.f32 	%f8320, %f3315, %f8319, %f8318;
	ld.shared.f32 	%f8321, [_ZZ23Single_head_flash_attenPfS_S_S_jfE8v_shared+5348];
	fma.rn.f32 	%f8322, %f3391, %f8321, %f8320;
	ld.shared.f32 	%f8323, [_ZZ23Single_head_flash_attenPfS_S_S_jfE8v_shared+5476];
	fma.rn.f32 	%f8324, %f3467, %f8323, %f8322;
	ld.shared.f32 	%f8325, [_ZZ23Single_head_flash_attenPfS_S_S_jfE8v_shared+5604];
	fma.rn.f32 	%f8326, %f3543, %f8325, %f8324;
	ld.shared.f32 	%f8327, [_ZZ23Single_head_flash_attenPfS_S_S_jfE8v_shared+5732];
	fma.rn.f32 	%f8328, %f3619, %f8327, %f8326;
	ld.shared.f32 	%f8329, [_ZZ23Single_head_flash_attenPfS_S_S_jfE8v_shared+5860];
	fma.rn.f32 	%f8330, %f3695, %f8329, %f8328;
	ld.shared.f32 	%f8331, [_ZZ23Single_head_flash_attenPfS_S_S_jfE8v_shared+5988];
	fma.rn.f32 	%f8332, %f3771, %f8331, %f8330;
	ld.shared.f32 	%f8333, [_ZZ23Single_head_flash_attenPfS_S_S_jfE8v_shared+6116];
	fma.rn.f32 	%f8334, %f3847, %f8333, %f8332;
	ld.shared.f32 	%f8335, [_ZZ23Single_head_flash_attenPfS_S_S_jfE8v_shared+6244];
	fma.rn.f32 	%f8336, %f3923, %f8335, %f8334;
	ld.shared.f32 	%f8337, [_ZZ23Single_head_flash_attenPfS_S_S_jfE8v_shared+6372];
	fma.rn.f32 	%f8338, %f3999, %f8337, %f8336;
	ld.shared.f32 	%f8339, [_ZZ23Single_head_flash_attenPfS_S_S_jfE8v_shared+6500];
	fma.rn.f32 	%f8340, %f4075, %f8339, %f8338;
	ld.shared.f32 	%f8341, [_ZZ23Single_head_flash_attenPfS_S_S_jfE8v_shared+6628];
	fma.rn.f32 	%f8342, %f4151, %f8341, %f8340;
	ld.shared.f32 	%f8343, [_ZZ23Single_head_flash_attenPfS_S_S_jfE8v_shared+6756];
	fma.rn.f32 	%f8344, %f4227, %f8343, %f8342;
	ld.shared.f32 	%f8345, [_ZZ23Single_head_flash_attenPfS_S_S_jfE8v_shared+6884];
	fma.rn.f32 	%f8346, %f4303, %f8345, %f8344;
	ld.shared.f32 	%f8347, [_ZZ23Single_head_flash_attenPfS_S_S_jfE8v_shared+7012];
	fma.rn.f32 	%f8348, %f4379, %f8347, %f8346;
	ld.shared.f32 	%f8349, [_ZZ23Single_head_flash_attenPfS_S_S_jfE8v_shared+7140];
	fma.rn.f32 	%f8350, %f4455, %f8349, %f8348;
	ld.shared.f32 	%f8351, [_ZZ23Single_head_flash_attenPfS_S_S_jfE8v_shared+7268];
	fma.rn.f32 	%f8352, %f4531, %f8351, %f8350;
	ld.shared.f32 	%f8353, [_ZZ23Single_head_flash_attenPfS_S_S_jfE8v_shared+7396];
	fma.rn.f32 	%f8354, %f4607, %f8353, %f8352;
	ld.shared.f32 	%f8355, [_ZZ23Single_head_flash_attenPfS_S_S_jfE8v_shared+7524];
	fma.rn.f32 	%f8356, %f4683, %f8355, %f8354;
	ld.shared.f32 	%f8357, [_ZZ23Single_head_flash_attenPfS_S_S_jfE8v_shared+7652];
	fma.rn.f32 	%f8358, %f4759, %f8357, %f8356;
	ld.shared.f32 	%f8359, [_ZZ23Single_head_flash_attenPfS_S_S_jfE8v_shared+7780];
	fma.rn.f32 	%f8360, %f4835, %f8359, %f8358;
	ld.shared.f32 	%f8361, [_ZZ23Single_head_flash_attenPfS_S_S_jfE8v_shared+7908];
	fma.rn.f32 	%f8362, %f4911, %f8361, %f8360;
	ld.shared.f32 	%f8363, [_ZZ23Single_head_flash_attenPfS_S_S_jfE8v_shared+8036];
	fma.rn.f32 	%f8364, %f4987, %f8363, %f8362;
	ld.shared.f32 	%f8365, [_ZZ23Single_head_flash_attenPfS_S_S_jfE8v_shared+8164];
	fma.rn.f32 	%f9200, %f5063, %f8365, %f8364;
	ld.shared.f32 	%f8366, [_ZZ23Single_head_flash_attenPfS_S_S_jfE8v_shared+104];
	fma.rn.f32 	%f8367, %f275, %f8366, %f9199;
	ld.shared.f32 	%f8368, [_ZZ23Single_head_flash_attenPfS_S_S_jfE8v_shared+232];
	fma.rn.f32 	%f8369, %f351, %f8368, %f8367;
	ld.shared.f32 	%f8370, [_ZZ23Single_head_flash_attenPfS_S_S_jfE8v_shared+360];
	fma.rn.f32 	%f8371, %f427, %f8370, %f8369;
	ld.shared.f32 	%f8372, [_ZZ23Single_head_flash_attenPfS_S_S_jfE8v_shared+488];
	fma.rn.f32 	%f8373, %f503, %f8372, %f8371;
	ld.shared.f32 	%f8374, [_ZZ23Single_head_flash_attenPfS_S_S_jfE8v_shared+616];
	fma.rn.f32 	%f8375, %f579, %f8374, %f8373;
	ld.shared.f32 	%f8376, [_ZZ23Single_head_flash_attenPfS_S_S_jfE8v_shared+744];
	fma.rn.f32 	%f8377, %f655, %f8376, %f8375;
	ld.shared.f32 	%f8378, [_ZZ23Single_head_flash_attenPfS_S_S_jfE8v_shared+872];
	fma.rn.f32 	%f8379, %f731, %f8378, %f8377;
	ld.shared.f32 	%f8380, [_ZZ23Single_head_flash_attenPfS_S_S_jfE8v_shared+1000];
	fma.rn.f32 	%f8381, %f807, %f8380, %f8379;
	ld.shared.f32 	%f8382, [_ZZ23Single_head_flash_attenPfS_S_S_jfE8v_shared+1128];
	fma.rn.f32 	%f8383, %f883, %f8382, %f8381;
	ld.shared.f32 	%f8384, [_ZZ23Single_head_flash_attenPfS_S_S_jfE8v_shared+1256];
	fma.rn.f32 	%f8385, %f959, %f8384, %f8383;
	ld.shared.f32 	%f8386, [_ZZ23Single_head_flash_attenPfS_S_S_jfE8v_shared+1384];
	fma.rn.f32 	%f8387, %f1035, %f8386, %f8385;
	ld.shared.f32 	%f8388, [_ZZ23Single_head_flash_attenPfS_S_S_jfE8v_shared+1512];
	fma.rn.f32 	%f8389, %f1111, %f8388, %f8387;
	ld.shared.f32 	%f8390, [_ZZ23Single_head_flash_attenPfS_S_S_jfE8v_shared+1640];
	fma.rn.f32 	%f8391, %f1187, %f8390, %f8389;
	ld.shared.f32 	%f8392, [_ZZ23Single_head_flash_attenPfS_S_S_jfE8v_shared+1768];
	fma.rn.f32 	%f8393, %f1263, %f8392, %f8391;
	ld.shared.f32 	%f8394, [_ZZ23Single_head_flash_attenPfS_S_S_jfE8v_shared+1896];
	fma.rn.f32 	%f8395, %f1339, %f8394, %f8393;
	ld.shared.f32 	%f8396, [_ZZ23Single_head_flash_attenPfS_S_S_jfE8v_shared+2024];
	fma.rn.f32 	%f8397, %f1415, %f8396, %f8395;
	ld.shared.f32 	%f8398, [_ZZ23Single_head_flash_attenPfS_S_S_jfE8v_shared+2152];
	fma.rn.f32 	%f8399, %f1491, %f8398, %f8397;
	ld.shared.f32 	%f8400, [_ZZ23Single_head_flash_attenPfS_S_S_jfE8v_shared+2280];
	fma.rn.f32 	%f8401, %f1567, %f8400, %f8399;
	ld.shared.f32 	%f8402, [_ZZ23Single_head_flash_attenPfS_S_S_jfE8v_shared+2408];
	fma.rn.f32 	%f8403, %f1643, %f8402, %f8401;
	ld.shared.f32 	%f8404, [_ZZ23Single_head_flash_attenPfS_S_S_jfE8v_shared+2536];
	fma.rn.f32 	%f8405, %f1719, %f8404, %f8403;
	ld.shared.f32 	%f8406, [_ZZ23Single_head_flash_attenPfS_S_S_jfE8v_shared+2664];
	fma.rn.f32 	%f8407, %f1795, %f8406, %f8405;
	ld.shared.f32 	%f8408, [_ZZ23Single_head_flash_attenPfS_S_S_jfE8v_shared+2792];
	fma.rn.f32 	%f8409, %f1871, %f8408, %f8407;
	ld.shared.f32 	%f8410, [_ZZ23Single_head_flash_attenPfS_S_S_jfE8v_shared+2920];
	fma.rn.f32 	%f8411, %f1947, %f8410, %f8409;
	ld.shared.f32 	%f8412, [_ZZ23Single_head_flash_attenPfS_S_S_jfE8v_shared+3048];
	fma.rn.f32 	%f8413, %f2023, %f8412, %f8411;
	ld.shared.f32 	%f8414, [_ZZ23Single_head_flash_attenPfS_S_S_jfE8v_shared+3176];
	fma.rn.f32 	%f8415, %f2099, %f8414, %f8413;
	ld.shared.f32 	%f8416, [_ZZ23Single_head_flash_attenPfS_S_S_jfE8v_shared+3304];
	fma.rn.f32 	%f8417, %f2175, %f8416, %f8415;
	ld.shared.f32 	%f8418, [_ZZ23Single_head_flash_attenPfS_S_S_jfE8v_shared+3432];
	fma.rn.f32 	%f8419, %f2251, %f8418, %f8417;
	ld.shared.f32 	%f8420, [_ZZ23Single_head_flash_attenPfS_S_S_jfE8v_shared+3560];
	fma.rn.f32 	%f8421, %f2327, %f8420, %f8419;
	ld.shared.f32 	%f8422, [_ZZ23Single_head_flash_attenPfS_S_S_jfE8v_shared+3688];
	fma.rn.f32 	%f8423, %f2403, %f8422, %f8421;
	ld.shared.f32 	%f8424, [_ZZ23Single_head_flash_attenPfS_S_S_jfE8v_shared+3816];
	fma.rn.f32 	%f8425, %f2479, %f8424, %f8423;
	ld.shared.f32 	%f8426, [_ZZ23Single_head_flash_attenPfS_S_S_jfE8v_shared+3944];
	fma.rn.f32 	%f8427, %f2555, %f8426, %f8425;
	ld.shared.f32 	%f8428, [_ZZ23Single_head_flash_attenPfS_S_S_jfE8v_shared+4072];
	fma.rn.f32 	%f8429, %f2631, %f8428, %f8427;
	ld.shared.f32 	%f8430, [_ZZ23Single_head_flash_attenPfS_S_S_jfE8v_shared+4200];
	fma.rn.f32 	%f8431, %f2707, %f8430, %f8429;
	ld.shared.f32 	%f8432, [_ZZ23Single_head_flash_attenPfS_S_S_jfE8v_shared+4328];
	fma.rn.f32 	%f8433, %f2783, %f8432, %f8431;
	ld.shared.f32 	%f8434, [_ZZ23Single_head_flash_attenPfS_S_S_jfE8v_shared+4456];
	fma.rn.f32 	%f8435, %f2859, %f8434, %f8433;
	ld.shared.f32 	%f8436, [_ZZ23Single_head_flash_attenPfS_S_S_jfE8v_shared+4584];
	fma.rn.f32 	%f8437, %f2935, %f8436, %f8435;
	ld.shared.f32 	%f8438, [_ZZ23Single_head_flash_attenPfS_S_S_jfE8v_shared+4712];
	fma.rn.f32 	%f8439, %f3011, %f8438, %f8437;
	ld.shared.f32 	%f8440, [_ZZ23Single_head_flash_attenPfS_S_S_jfE8v_shared+4840];
	fma.rn.f32 	%f8441, %f3087, %f8440, %f8439;
	ld.shared.f32 	%f8442, [_ZZ23Single_head_flash_attenPfS_S_S_jfE8v_shared+4968];
	fma.rn.f32 	%f8443, %f3163, %f8442, %f8441;
	ld.shared.f32 	%f8444, [_ZZ23Single_head_flash_attenPfS_S_S_jfE8v_shared+5096];
	fma.rn.f32 	%f8445, %f3239, %f8444, %f8443;
	ld.shared.f32 	%f8446, [_ZZ23Single_head_flash_attenPfS_S_S_jfE8v_shared+5224];
	fma.rn.f32 	%f8447, %f3315, %f8446, %f8445;
	ld.shared.f32 	%f8448, [_ZZ23Single_head_flash_attenPfS_S_S_jfE8v_shared+5352];
	fma.rn.f32 	%f8449, %f3391, %f8448, %f8447;
	ld.shared.f32 	%f8450, [_ZZ23Single_head_flash_attenPfS_S_S_jfE8v_shared+5480];
	fma.rn.f32 	%f8451, %f3467, %f8450, %f8449;
	ld.shared.f32 	%f8452, [_ZZ23Single_head_flash_attenPfS_S_S_jfE8v_shared+5608];
	fma.rn.f32 	%f8453, %f3543, %f8452, %f8451;
	ld.shared.f32 	%f8454, [_ZZ23Single_head_flash_attenPfS_S_S_jfE8v_shared+5736];
	fma.rn.f32 	%f8455, %f3619, %f8454, %f8453;
	ld.shared.f32 	%f8456, [_ZZ23Single_head_flash_attenPfS_S_S_jfE8v_shared+5864];
	fma.rn.f32 	%f8457, %f3695, %f8456, %f8455;
	ld.shared.f32 	%f8458, [_ZZ23Single_head_flash_attenPfS_S_S_jfE8v_shared+5992];
	fma.rn.f32 	%f8459, %f3771, %f8458, %f8457;
	ld.shared.f32 	%f8460, [_ZZ23Single_head_flash_attenPfS_S_S_jfE8v_shared+6120];
	fma.rn.f32 	%f8461, %f3847, %f8460, %f8459;
	ld.shared.f32 	%f8462, [_ZZ23Single_head_flash_attenPfS_S_S_jfE8v_shared+6248];
	fma.rn.f32 	%f8463, %f3923, %f8462, %f8461;
	ld.shared.f32 	%f8464, [_ZZ23Single_head_flash_attenPfS_S_S_jfE8v_shared+6376];
	fma.rn.f32 	%f8465, %f3999, %f8464, %f8463;
	ld.shared.f32 	%f8466, [_ZZ23Single_head_flash_attenPfS_S_S_jfE8v_shared+6504];
	fma.rn.f32 	%f8467, %f4075, %f8466, %f8465;
	ld.shared.f32 	%f8468, [_ZZ23Single_head_flash_attenPfS_S_S_jfE8v_shared+6632];
	fma.rn.f32 	%f8469, %f4151, %f8468, %f8467;
	ld.shared.f32 	%f8470, [_ZZ23Single_head_flash_attenPfS_S_S_jfE8v_shared+6760];
	fma.rn.f32 	%f8471, %f4227, %f8470, %f8469;
	ld.shared.f32 	%f8472, [_ZZ23Single_head_flash_attenPfS_S_S_jfE8v_shared+6888];
	fma.rn.f32 	%f8473, %f4303, %f8472, %f8471;
	ld.shared.f32 	%f8474, [_ZZ23Single_head_flash_attenPfS_S_S_jfE8v_shared+7016];
	fma.rn.f32 	%f8475, %f4379, %f8474, %f8473;
	ld.shared.f32 	%f8476, [_ZZ23Single_head_flash_attenPfS_S_S_jfE8v_shared+7144];
	fma.rn.f32 	%f8477, %f4455, %f8476, %f8475;
	ld.shared.f32 	%f8478, [_ZZ23Single_head_flash_attenPfS_S_S_jfE8v_shared+7272];
	fma.rn.f32 	%f8479, %f4531, %f8478, %f8477;
	ld.shared.f32 	%f8480, [_ZZ23Single_head_flash_attenPfS_S_S_jfE8v_shared+7400];
	fma.rn.f32 	%f8481, %f4607, %f8480, %f8479;
	ld.shared.f32 	%f8482, [_ZZ23Single_head_flash_attenPfS_S_S_jfE8v_shared+7528];
	fma.rn.f32 	%f8483, %f4683, %f8482, %f8481;
	ld.shared.f32 	%f8484, [_ZZ23Single_head_flash_attenPfS_S_S_jfE8v_shared+7656];
	fma.rn.f32 	%f8485, %f4759, %f8484, %f8483;
	ld.shared.f32 	%f8486, [_ZZ23Single_head_flash_attenPfS_S_S_jfE8v_shared+7784];
	fma.rn.f32 	%f8487, %f4835, %f8486, %f8485;
	ld.shared.f32 	%f8488, [_ZZ23Single_head_flash_attenPfS_S_S_jfE8v_shared+7912];
	fma.rn.f32 	%f8489, %f4911, %f8488, %f8487;
	ld.shared.f32 	%f8490, [_ZZ23Single_head_flash_attenPfS_S_S_jfE8v_shared+8040];
	fma.rn.f32 	%f8491, %f4987, %f8490, %f8489;
	ld.shared.f32 	%f8492, [_ZZ23Single_head_flash_attenPfS_S_S_jfE8v_shared+8168];
	fma.rn.f32 	%f9199, %f5063, %f8492, %f8491;
	ld.shared.f32 	%f8493, [_ZZ23Single_head_flash_attenPfS_S_S_jfE8v_shared+108];
	fma.rn.f32 	%f8494, %f275, %f8493, %f9198;
	ld.shared.f32 	%f8495, [_ZZ23Single_head_flash_attenPfS_S_S_jfE8v_shared+236];
	fma.rn.f32 	%f8496, %f351, %f8495, %f8494;
	ld.shared.f32 	%f8497, [_ZZ23Single_head_flash_attenPfS_S_S_jfE8v_shared+364];
	fma.rn.f32 	%f8498, %f427, %f8497, %f8496;
	ld.shared.f32 	%f8499, [_ZZ23Single_head_flash_attenPfS_S_S_jfE8v_shared+492];
	fma.rn.f32 	%f8500, %f503, %f8499, %f8498;
	ld.shared.f32 	%f8501, [_ZZ23Single_head_flash_attenPfS_S_S_jfE8v_shared+620];
	fma.rn.f32 	%f8502, %f579, %f8501, %f8500;
	ld.shared.f32 	%f8503, [_ZZ23Single_head_flash_attenPfS_S_S_jfE8v_shared+748];
	fma.rn.f32 	%f8504, %f655, %f8503, %f8502;
	ld.shared.f32 	%f8505, [_ZZ23Single_head_flash_attenPfS_S_S_jfE8v_shared+876];
	fma.rn.f32 	%f8506, %f731, %f8505, %f8504;
	ld.shared.f32 	%f8507, [_ZZ23Single_head_flash_attenPfS_S_S_jfE8v_shared+1004];
	fma.rn.f32 	%f8508, %f807, %f8507, %f8506;
	ld.shared.f32 	%f8509, [_ZZ23Single_head_flash_attenPfS_S_S_jfE8v_shared+1132];
	fma.rn.f32 	%f8510, %f883, %f8509, %f8508;
	ld.shared.f32 	%f8511, [_ZZ23Single_head_flash_attenPfS_S_S_jfE8v_shared+1260];
	fma.rn.f32 	%f8512, %f959, %f8511, %f8510;
	ld.shared.f32 	%f8513, [_ZZ23Single_head_flash_attenPfS_S_S_jfE8v_shared+1388];
	fma.rn.f32 	%f8514, %f1035, %f8513, %f8512;
	ld.shared.f32 	%f8515, [_ZZ23Single_head_flash_attenPfS_S_S_jfE8v_shared+1516];
	fma.rn.f32 	%f8516, %f1111, %f8515, %f8514;
	ld.shared.f32 	%f8517, [_ZZ23Single_head_flash_attenPfS_S_S_jfE8v_shared+1644];
	fma.rn.f32 	%f8518, %f1187, %f8517, %f8516;
	ld.shared.f32 	%f8519, [_ZZ23Single_head_flash_attenPfS_S_S_jfE8v_shared+1772];
	fma.rn.f32 	%f8520, %f1263, %f8519, %f8518;
	ld.shared.f32 	%f8521, [_ZZ23Single_head_flash_attenPfS_S_S_jfE8v_shared+1900];
	fma.rn.f32 	%f8522, %f1339, %f8521, %f8520;
	ld.shared.f32 	%f8523, [_ZZ23Single_head_flash_attenPfS_S_S_jfE8v_shared+2028];
	fma.rn.f32 	%f8524, %f1415, %f8523, %f8522;
	ld.shared.f32 	%f8525, [_ZZ23Single_head_flash_attenPfS_S_S_jfE8v_shared+2156];
	fma.rn.f32 	%f8526, %f1491, %f8525, %f8524;
	ld.shared.f32 	%f8527, [_ZZ23Single_head_flash_attenPfS_S_S_jfE8v_shared+2284];
	fma.rn.f32 	%f8528, %f1567, %f8527, %f8526;
	ld.shared.f32 	%f8529, [_ZZ23Single_head_flash_attenPfS_S_S_jfE8v_shared+2412];
	fma.rn.f32 	%f8530, %f1643, %f8529, %f8528;
	ld.shared.f32 	%f8531, [_ZZ23Single_head_flash_attenPfS_S_S_jfE8v_shared+2540];
	fma.rn.f32 	%f8532, %f1719, %f8531, %f8530;
	ld.shared.f32 	%f8533, [_ZZ23Single_head_flash_attenPfS_S_S_jfE8v_shared+2668];
	fma.rn.f32 	%f8534, %f1795, %f8533, %f8532;
	ld.shared.f32 	%f8535, [_ZZ23Single_head_flash_attenPfS_S_S_jfE8v_shared+2796];
	fma.rn.f32 	%f8536, %f1871, %f8535, %f8534;
	ld.shared.f32 	%f8537, [_ZZ23Single_head_flash_attenPfS_S_S_jfE8v_shared+2924];
	fma.rn.f32 	%f8538, %f1947, %f8537, %f8536;
	ld.shared.f32 	%f8539, [_ZZ23Single_head_flash_attenPfS_S_S_jfE8v_shared+3052];
	fma.rn.f32 	%f8540, %f2023, %f8539, %f8538;
	ld.shared.f32 	%f8541, [_ZZ23Single_head_flash_attenPfS_S_S_jfE8v_shared+3180];
	fma.rn.f32 	%f8542, %f2099, %f8541, %f8540;
	ld.shared.f32 	%f8543, [_ZZ23Single_head_flash_attenPfS_S_S_jfE8v_shared+3308];
	fma.rn.f32 	%f8544, %f2175, %f8543, %f8542;
	ld.shared.f32 	%f8545, [_ZZ23Single_head_flash_attenPfS_S_S_jfE8v_shared+3436];
	fma.rn.f32 	%f8546, %f2251, %f8545, %f8544;
	ld.shared.f32 	%f8547, [_ZZ23Single_head_flash_attenPfS_S_S_jfE8v_shared+3564];
	fma.rn.f32 	%f8548, %f2327, %f8547, %f8546;
	ld.shared.f32 	%f8549, [_ZZ23Single_head_flash_attenPfS_S_S_jfE8v_shared+3692];
	fma.rn.f32 	%f8550, %f2403, %f8549, %f8548;
	ld.shared.f32 	%f8551, [_ZZ23Single_head_flash_attenPfS_S_S_jfE8v_shared+3820];
	fma.rn.f32 	%f8552, %f2479, %f8551, %f8550;
	ld.shared.f32 	%f8553, [_ZZ23Single_head_flash_attenPfS_S_S_jfE8v_shared+3948];
	fma.rn.f32 	%f8554, %f2555, %f8553, %f8552;
	ld.shared.f32 	%f8555, [_ZZ23Single_head_flash_attenPfS_S_S_jfE8v_shared+4076];
	fma.rn.f32 	%f8556, %f2631, %f8555, %f8554;
	ld.shared.f32 	%f8557, [_ZZ23Single_head_flash_attenPfS_S_S_jfE8v_shared+4204];
	fma.rn.f32 	%f8558, %f2707, %f8557, %f8556;
	ld.shared.f32 	%f8559, [_ZZ23Single_head_flash_attenPfS_S_S_jfE8v_shared+4332];
	fma.rn.f32 	%f8560, %f2783, %f8559, %f8558;
	ld.shared.f32 	%f8561, [_ZZ23Single_head_flash_attenPfS_S_S_jfE8v_shared+4460];
	fma.rn.f32 	%f8562, %f2859, %f8561, %f8560;
	ld.shared.f32 	%f8563, [_ZZ23Single_head_flash_attenPfS_S_S_jfE8v_shared+4588];
	fma.rn.f32 	%f8564, %f2935, %f8563, %f8562;
	ld.shared.f32 	%f8565, [_ZZ23Single_head_flash_attenPfS_S_S_jfE8v_shared+4716];
	fma.rn.f32 	%f8566, %f3011, %f8565, %f8564;
	ld.shared.f32 	%f8567, [_ZZ23Single_head_flash_attenPfS_S_S_jfE8v_shared+4844];
	fma.rn.f32 	%f8568, %f3087, %f8567, %f8566;
	ld.shared.f32 	%f8569, [_ZZ23Single_head_flash_attenPfS_S_S_jfE8v_shared+4972];
	fma.rn.f32 	%f8570, %f3163, %f8569, %f8568;
	ld.shared.f32 	%f8571, [_ZZ23Single_head_flash_attenPfS_S_S_jfE8v_shared+5100];
	fma.rn.f32 	%f8572, %f3239, %f8571, %f8570;
	ld.shared.f32 	%f8573, [_ZZ23Single_head_flash_attenPfS_S_S_jfE8v_shared+5228];
	fma.rn.f32 	%f8574, %f3315, %f8573, %f8572;
	ld.shared.f32 	%f8575, [_ZZ23Single_head_flash_attenPfS_S_S_jfE8v_shared+5356];
	fma.rn.f32 	%f8576, %f3391, %f8575, %f8574;
	ld.shared.f32 	%f8577, [_ZZ23Single_head_flash_attenPfS_S_S_jfE8v_shared+5484];
	fma.rn.f32 	%f8578, %f3467, %f8577, %f8576;
	ld.shared.f32 	%f8579, [_ZZ23Single_head_flash_attenPfS_S_S_jfE8v_shared+5612];
	fma.rn.f32 	%f8580, %f3543, %f8579, %f8578;
	ld.shared.f32 	%f8581, [_ZZ23Single_head_flash_attenPfS_S_S_jfE8v_shared+5740];
	fma.rn.f32 	%f8582, %f3619, %f8581, %f8580;
	ld.shared.f32 	%f8583, [_ZZ23Single_head_flash_attenPfS_S_S_jfE8v_shared+5868];
	fma.rn.f32 	%f8584, %f3695, %f8583, %f8582;
	ld.shared.f32 	%f8585, [_ZZ23Single_head_flash_attenPfS_S_S_jfE8v_shared+5996];
	fma.rn.f32 	%f8586, %f3771, %f8585, %f8584;
	ld.shared.f32 	%f8587, [_ZZ23Single_head_flash_attenPfS_S_S_jfE8v_shared+6124];
	fma.rn.f32 	%f8588, %f3847, %f8587, %f8586;
	ld.shared.f32 	%f8589, [_ZZ23Single_head_flash_attenPfS_S_S_jfE8v_shared+6252];
	fma.rn.f32 	%f8590, %f3923, %f8589, %f8588;
	ld.shared.f32 	%f8591, [_ZZ23Single_head_flash_attenPfS_S_S_jfE8v_shared+6380];
	fma.rn.f32 	%f8592, %f3999, %f8591, %f8590;
	ld.shared.f32 	%f8593, [_ZZ23Single_head_flash_attenPfS_S_S_jfE8v_shared+6508];
	fma.rn.f32 	%f8594, %f4075, %f8593, %f8592;
	ld.shared.f32 	%f8595, [_ZZ23Single_head_flash_attenPfS_S_S_jfE8v_shared+6636];
	fma.rn.f32 	%f8596, %f4151, %f8595, %f8594;
	ld.shared.f32 	%f8597, [_ZZ23Single_head_flash_attenPfS_S_S_jfE8v_shared+6764];
	fma.rn.f32 	%f8598, %f4227, %f8597, %f8596;
	ld.shared.f32 	%f8599, [_ZZ23Single_head_flash_attenPfS_S_S_jfE8v_shared+6892];
	fma.rn.f32 	%f8600, %f4303, %f8599, %f8598;
	ld.shared.f32 	%f8601, [_ZZ23Single_head_flash_attenPfS_S_S_jfE8v_shared+7020];
	fma.rn.f32 	%f8602, %f4379, %f8601, %f8600;
	ld.shared.f32 	%f8603, [_ZZ23Single_head_flash_attenPfS_S_S_jfE8v_shared+7148];
	fma.rn.f32 	%f8604, %f4455, %f8603, %f8602;
	ld.shared.f32 	%f8605, [_ZZ23Single_head_flash_attenPfS_S_S_jfE8v_shared+7276];
	fma.rn.f32 	%f8606, %f4531, %f8605, %f8604;
	ld.shared.f32 	%f8607, [_ZZ23Single_head_flash_attenPfS_S_S_jfE8v_shared+7404];
	fma.rn.f32 	%f8608, %f4607, %f8607, %f8606;
	ld.shared.f32 	%f8609, [_ZZ23Single_head_flash_attenPfS_S_S_jfE8v_shared+7532];
	fma.rn.f32 	%f8610, %f4683, %f8609, %f8608;
	ld.shared.f32 	%f8611, [_ZZ23Single_head_flash_attenPfS_S_S_jfE8v_shared+7660];
	fma.rn.f32 	%f8612, %f4759, %f8611, %f8610;
	ld.shared.f32 	%f8613, [_ZZ23Single_head_flash_attenPfS_S_S_jfE8v_shared+7788];
	fma.rn.f32 	%f8614, %f4835, %f8613, %f8612;
	ld.shared.f32 	%f8615, [_ZZ23Single_head_flash_attenPfS_S_S_jfE8v_shared+7916];
	fma.rn.f32 	%f8616, %f4911, %f8615, %f8614;
	ld.shared.f32 	%f8617, [_ZZ23Single_head_flash_attenPfS_S_S_jfE8v_shared+8044];
	fma.rn.f32 	%f8618, %f4987, %f8617, %f8616;
	ld.shared.f32 	%f8619, [_ZZ23Single_head_flash_attenPfS_S_S_jfE8v_shared+8172];
	fma.rn.f32 	%f9198, %f5063, %f8619, %f8618;
	ld.shared.f32 	%f8620, [_ZZ23Single_head_flash_attenPfS_S_S_jfE8v_shared+112];
	fma.rn.f32 	%f8621, %f275, %f8620, %f9197;
	ld.shared.f32 	%f8622, [_ZZ23Single_head_flash_attenPfS_S_S_jfE8v_shared+240];
	fma.rn.f32 	%f8623, %f351, %f8622, %f8621;
	ld.shared.f32 	%f8624, [_ZZ23Single_head_flash_attenPfS_S_S_jfE8v_shared+368];
	fma.rn.f32 	%f8625, %f427, %f8624, %f8623;
	ld.shared.f32 	%f8626, [_ZZ23Single_head_flash_attenPfS_S_S_jfE8v_shared+496];
	fma.rn.f32 	%f8627, %f503, %f8626, %f8625;
	ld.shared.f32 	%f8628, [_ZZ23Single_head_flash_attenPfS_S_S_jfE8v_shared+624];
	fma.rn.f32 	%f8629, %f579, %f8628, %f8627;
	ld.shared.f32 	%f8630, [_ZZ23Single_head_flash_attenPfS_S_S_jfE8v_shared+752];
	fma.rn.f32 	%f8631, %f655, %f8630, %f8629;
	ld.shared.f32 	%f8632, [_ZZ23Single_head_flash_attenPfS_S_S_jfE8v_shared+880];
	fma.rn.f32 	%f8633, %f731, %f8632, %f8631;
	ld.shared.f32 	%f8634, [_ZZ23Single_head_flash_attenPfS_S_S_jfE8v_shared+1008];
	fma.rn.f32 	%f8635, %f807, %f8634, %f8633;
	ld.shared.f32 	%f8636, [_ZZ23Single_head_flash_attenPfS_S_S_jfE8v_shared+1136];
	fma.rn.f32 	%f8637, %f883, %f8636, %f8635;
	ld.shared.f32 	%f8638, [_ZZ23Single_head_flash_attenPfS_S_S_jfE8v_shared+1264];
	fma.rn.f32 	%f8639, %f959, %f8638, %f8637;
	ld.shared.f32 	%f8640, [_ZZ23Single_head_flash_attenPfS_S_S_jfE8v_shared+1392];
	fma.rn.f32 	%f8641, %f1035, %f8640, %f8639;
	ld.shared.f32 	%f8642, [_ZZ23Single_head_flash_attenPfS_S_S_jfE8v_shared+1520];
	fma.rn.f32 	%f8643, %f1111, %f8642, %f8641;
	ld.shared.f32 	%f8644, [_ZZ23Single_head_flash_attenPfS_S_S_jfE8v_shared+1648];
	fma.rn.f32 	%f8645, %f1187, %f8644, %f8643;
	ld.shared.f32 	%f8646, [_ZZ23Single_head_flash_attenPfS_S_S_jfE8v_shared+1776];
	fma.rn.f32 	%f8647, %f1263, %f8646, %f8645;
	ld.shared.f32 	%f8648, [_ZZ23Single_head_flash_attenPfS_S_S_jfE8v_shared+1904];
	fma.rn.f32 	%f8649, %f1339, %f8648, %f8647;
	ld.shared.f32 	%f8650, [_ZZ23Single_head_flash_attenPfS_S_S_jfE8v_shared+2032];
	fma.rn.f32 	%f8651, %f1415, %f8650, %f8649;
	ld.shared.f32 	%f8652, [_ZZ23Single_head_flash_attenPfS_S_S_jfE8v_shared+2160];
	fma.rn.f32 	%f8653, %f1491, %f8652, %f8651;
	ld.shared.f32 	%f8654, [_ZZ23Single_head_flash_attenPfS_S_S_jfE8v_shared+2288];
	fma.rn.f32 	%f8655, %f1567, %f8654, %f8653;
	ld.shared.f32 	%f8656, [_ZZ23Single_head_flash_attenPfS_S_S_jfE8v_shared+2416];
	fma.rn.f32 	%f8657, %f1643, %f8656, %f8655;
	ld.shared.f32 	%f8658, [_ZZ23Single_head_flash_attenPfS_S_S_jfE8v_shared+2544];
	fma.rn.f32 	%f8659, %f1719, %f8658, %f8657;
	ld.shared.f32 	%f8660, [_ZZ23Single_head_flash_attenPfS_S_S_jfE8v_shared+2672];
	fma.rn.f32 	%f8661, %f1795, %f8660, %f8659;
	ld.shared.f32 	%f8662, [_ZZ23Single_head_flash_attenPfS_S_S_jfE8v_shared+2800];
	fma.rn.f32 	%f8663, %f1871, %f8662, %f8661;
	ld.shared.f32 	%f8664, [_ZZ23Single_head_flash_attenPfS_S_S_jfE8v_shared+2928];
	fma.rn.f32 	%f8665, %f1947, %f8664, %f8663;
	ld.shared.f32 	%f8666, [_ZZ23Single_head_flash_attenPfS_S_S_jfE8v_shared+3056];
	fma.rn.f32 	%f8667, %f2023, %f8666, %f8665;
	ld.shared.f32 	%f8668, [_ZZ23Single_head_flash_attenPfS_S_S_jfE8v_shared+3184];
	fma.rn.f32 	%f8669, %f2099, %f8668, %f8667;
	ld.shared.f32 	%f8670, [_ZZ23Single_head_flash_attenPfS_S_S_jfE8v_shared+3312];
	fma.rn.f32 	%f8671, %f2175, %f8670, %f8669;
	ld.shared.f32 	%f8672, [_ZZ23Single_head_flash_attenPfS_S_S_jfE8v_shared+3440];
	fma.rn.f32 	%f8673, %f2251, %f8672, %f8671;
	ld.shared.f32 	%f8674, [_ZZ23Single_head_flash_attenPfS_S_S_jfE8v_shared+3568];
	fma.rn.f32 	%f8675, %f2327, %f8674, %f8673;
	ld.shared.f32 	%f8676, [_ZZ23Single_head_flash_attenPfS_S_S_jfE8v_shared+3696];
	fma.rn.f32 	%f8677, %f2403, %f8676, %f8675;
	ld.shared.f32 	%f8678, [_ZZ23Single_head_flash_attenPfS_S_S_jfE8v_shared+3824];
	fma.rn.f32 	%f8679, %f2479, %f8678, %f8677;
	ld.shared.f32 	%f8680, [_ZZ23Single_head_flash_attenPfS_S_S_jfE8v_shared+3952];
	fma.rn.f32 	%f8681, %f2555, %f8680, %f8679;
	ld.shared.f32 	%f8682, [_ZZ23Single_head_flash_attenPfS_S_S_jfE8v_shared+4080];
	fma.rn.f32 	%f8683, %f2631, %f8682, %f8681;
	ld.shared.f32 	%f8684, [_ZZ23Single_head_flash_attenPfS_S_S_jfE8v_shared+4208];
	fma.rn.f32 	%f8685, %f2707, %f8684, %f8683;
	ld.shared.f32 	%f8686, [_ZZ23Single_head_flash_attenPfS_S_S_jfE8v_shared+4336];
	fma.rn.f32 	%f8687, %f2783, %f8686, %f8685;
	ld.shared.f32 	%f8688, [_ZZ23Single_head_flash_attenPfS_S_S_jfE8v_shared+4464];
	fma.rn.f32 	%f8689, %f2859, %f8688, %f8687;
	ld.shared.f32 	%f8690, [_ZZ23Single_head_flash_attenPfS_S_S_jfE8v_shared+4592];
	fma.rn.f32 	%f8691, %f2935, %f8690, %f8689;
	ld.shared.f32 	%f8692, [_ZZ23Single_head_flash_attenPfS_S_S_jfE8v_shared+4720];
	fma.rn.f32 	%f8693, %f3011, %f8692, %f8691;
	ld.shared.f32 	%f8694, [_ZZ23Single_head_flash_attenPfS_S_S_jfE8v_shared+4848];
	fma.rn.f32 	%f8695, %f3087, %f8694, %f8693;
	ld.shared.f32 	%f8696, [_ZZ23Single_head_flash_attenPfS_S_S_jfE8v_shared+4976];
	fma.rn.f32 	%f8697, %f3163, %f8696, %f8695;
	ld.shared.f32 	%f8698, [_ZZ23Single_head_flash_attenPfS_S_S_jfE8v_shared+5104];
	fma.rn.f32 	%f8699, %f3239, %f8698, %f8697;
	ld.shared.f32 	%f8700, [_ZZ23Single_head_flash_attenPfS_S_S_jfE8v_shared+5232];
	fma.rn.f32 	%f8701, %f3315, %f8700, %f8699;
	ld.shared.f32 	%f8702, [_ZZ23Single_head_flash_attenPfS_S_S_jfE8v_shared+5360];
	fma.rn.f32 	%f8703, %f3391, %f8702, %f8701;
	ld.shared.f32 	%f8704, [_ZZ23Single_head_flash_attenPfS_S_S_jfE8v_shared+5488];
	fma.rn.f32 	%f8705, %f3467, %f8704, %f8703;
	ld.shared.f32 	%f8706, [_ZZ23Single_head_flash_attenPfS_S_S_jfE8v_shared+5616];
	fma.rn.f32 	%f8707, %f3543, %f8706, %f8705;
	ld.shared.f32 	%f8708, [_ZZ23Single_head_flash_attenPfS_S_S_jfE8v_shared+5744];
	fma.rn.f32 	%f8709, %f3619, %f8708, %f8707;
	ld.shared.f32 	%f8710, [_ZZ23Single_head_flash_attenPfS_S_S_jfE8v_shared+5872];
	fma.rn.f32 	%f8711, %f3695, %f8710, %f8709;
	ld.shared.f32 	%f8712, [_ZZ23Single_head_flash_attenPfS_S_S_jfE8v_shared+6000];
	fma.rn.f32 	%f8713, %f3771, %f8712, %f8711;
	ld.shared.f32 	%f8714, [_ZZ23Single_head_flash_attenPfS_S_S_jfE8v_shared+6128];
	fma.rn.f32 	%f8715, %f3847, %f8714, %f8713;
	ld.shared.f32 	%f8716, [_ZZ23Single_head_flash_attenPfS_S_S_jfE8v_shared+6256];
	fma.rn.f32 	%f8717, %f3923, %f8716, %f8715;
	ld.shared.f32 	%f8718, [_ZZ23Single_head_flash_attenPfS_S_S_jfE8v_shared+6384];
	fma.rn.f32 	%f8719, %f3999, %f8718, %f8717;
	ld.shared.f32 	%f8720, [_ZZ23Single_head_flash_attenPfS_S_S_jfE8v_shared+6512];
	fma.rn.f32 	%f8721, %f4075, %f8720, %f8719;
	ld.shared.f32 	%f8722, [_ZZ23Single_head_flash_attenPfS_S_S_jfE8v_shared+6640];
	fma.rn.f32 	%f8723, %f4151, %f8722, %f8721;
	ld.shared.f32 	%f8724, [_ZZ23Single_head_flash_attenPfS_S_S_jfE8v_shared+6768];
	fma.rn.f32 	%f8725, %f4227, %f8724, %f8723;
	ld.shared.f32 	%f8726, [_ZZ23Single_head_flash_attenPfS_S_S_jfE8v_shared+6896];
	fma.rn.f32 	%f8727, %f4303, %f8726, %f8725;
	ld.shared.f32 	%f8728, [_ZZ23Single_head_flash_attenPfS_S_S_jfE8v_shared+7024];
	fma.rn.f32 	%f8729, %f4379, %f8728, %f8727;
	ld.shared.f32 	%f8730, [_ZZ23Single_head_flash_attenPfS_S_S_jfE8v_shared+7152];
	fma.rn.f32 	%f8731, %f4455, %f8730, %f8729;
	ld.shared.f32 	%f8732, [_ZZ23Single_head_flash_attenPfS_S_S_jfE8v_shared+7280];
	fma.rn.f32 	%f8733, %f4531, %f8732, %f8731;
	ld.shared.f32 	%f8734, [_ZZ23Single_head_flash_attenPfS_S_S_jfE8v_shared+7408];
	fma.rn.f32 	%f8735, %f4607, %f8734, %f8733;
	ld.shared.f32 	%f8736, [_ZZ23Single_head_flash_attenPfS_S_S_jfE8v_shared+7536];
	fma.rn.f32 	%f8737, %f4683, %f8736, %f8735;
	ld.shared.f32 	%f8738, [_ZZ23Single_head_flash_attenPfS_S_S_jfE8v_shared+7664];
	fma.rn.f32 	%f8739, %f4759, %f8738, %f8737;
	ld.shared.f32 	%f8740, [_ZZ23Single_head_flash_attenPfS_S_S_jfE8v_shared+7792];
	fma.rn.f32 	%f8741, %f4835, %f8740, %f8739;
	ld.shared.f32 	%f8742, [_ZZ23Single_head_flash_attenPfS_S_S_jfE8v_shared+7920];
	fma.rn.f32 	%f8743, %f4911, %f8742, %f8741;
	ld.shared.f32 	%f8744, [_ZZ23Single_head_flash_attenPfS_S_S_jfE8v_shared+8048];
	fma.rn.f32 	%f8745, %f4987, %f8744, %f8743;
	ld.shared.f32 	%f8746, [_ZZ23Single_head_flash_attenPfS_S_S_jfE8v_shared+8176];
	fma.rn.f32 	%f9197, %f5063, %f8746, %f8745;
	ld.shared.f32 	%f8747, [_ZZ23Single_head_flash_attenPfS_S_S_jfE8v_shared+116];
	fma.rn.f32 	%f8748, %f275, %f8747, %f9196;
	ld.shared.f32 	%f8749, [_ZZ23Single_head_flash_attenPfS_S_S_jfE8v_shared+244];
	fma.rn.f32 	%f8750, %f351, %f8749, %f8748;
	ld.shared.f32 	%f8751, [_ZZ23Single_head_flash_attenPfS_S_S_jfE8v_shared+372];
	fma.rn.f32 	%f8752, %f427, %f8751, %f8750;
	ld.shared.f32 	%f8753, [_ZZ23Single_head_flash_attenPfS_S_S_jfE8v_shared+500];
	fma.rn.f32 	%f8754, %f503, %f8753, %f8752;
	ld.shared.f32 	%f8755, [_ZZ23Single_head_flash_attenPfS_S_S_jfE8v_shared+628];
	fma.rn.f32 	%f8756, %f579, %f8755, %f8754;
	ld.shared.f32 	%f8757, [_ZZ23Single_head_flash_attenPfS_S_S_jfE8v_shared+756];
	fma.rn.f32 	%f8758, %f655, %f8757, %f8756;
	ld.shared.f32 	%f8759, [_ZZ23Single_head_flash_attenPfS_S_S_jfE8v_shared+884];
	fma.rn.f32 	%f8760, %f731, %f8759, %f8758;
	ld.shared.f32 	%f8761, [_ZZ23Single_head_flash_attenPfS_S_S_jfE8v_shared+1012];
	fma.rn.f32 	%f8762, %f807, %f8761, %f8760;
	ld.shared.f32 	%f8763, [_ZZ23Single_head_flash_attenPfS_S_S_jfE8v_shared+1140];
	fma.rn.f32 	%f8764, %f883, %f8763, %f8762;
	ld.shared.f32 	%f8765, [_ZZ23Single_head_flash_attenPfS_S_S_jfE8v_shared+1268];
	fma.rn.f32 	%f8766, %f959, %f8765, %f8764;
	ld.shared.f32 	%f8767, [_ZZ23Single_head_flash_attenPfS_S_S_jfE8v_shared+1396];
	fma.rn.f32 	%f8768, %f1035, %f8767, %f8766;
	ld.shared.f32 	%f8769, [_ZZ23Single_head_flash_attenPfS_S_S_jfE8v_shared+1524];
	fma.rn.f32 	%f8770, %f1111, %f8769, %f8768;
	ld.shared.f32 	%f8771, [_ZZ23Single_head_flash_attenPfS_S_S_jfE8v_shared+1652];
	fma.rn.f32 	%f8772, %f1187, %f8771, %f8770;
	ld.shared.f32 	%f8773, [_ZZ23Single_head_flash_attenPfS_S_S_jfE8v_shared+1780];
	fma.rn.f32 	%f8774, %f1263, %f8773, %f8772;
	ld.shared.f32 	%f8775, [_ZZ23Single_head_flash_attenPfS_S_S_jfE8v_shared+1908];
	fma.rn.f32 	%f8776, %f1339, %f8775, %f8774;
	ld.shared.f32 	%f8777, [_ZZ23Single_head_flash_attenPfS_S_S_jfE8v_shared+2036];
	fma.rn.f32 	%f8778, %f1415, %f8777, %f8776;
	ld.shared.f32 	%f8779, [_ZZ23Single_head_flash_attenPfS_S_S_jfE8v_shared+2164];
	fma.rn.f32 	%f8780, %f1491, %f8779, %f8778;
	ld.shared.f32 	%f8781, [_ZZ23Single_head_flash_attenPfS_S_S_jfE8v_shared+2292];
	fma.rn.f32 	%f8782, %f1567, %f8781, %f8780;
	ld.shared.f32 	%f8783, [_ZZ23Single_head_flash_attenPfS_S_S_jfE8v_shared+2420];
	fma.rn.f32 	%f8784, %f1643, %f8783, %f8782;
	ld.shared.f32 	%f8785, [_ZZ23Single_head_flash_attenPfS_S_S_jfE8v_shared+2548];
	fma.rn.f32 	%f8786, %f1719, %f8785, %f8784;
	ld.shared.f32 	%f8787, [_ZZ23Single_head_flash_attenPfS_S_S_jfE8v_shared+2676];
	fma.rn.f32 	%f8788, %f1795, %f8787, %f8786;
	ld.shared.f32 	%f8789, [_ZZ23Single_head_flash_attenPfS_S_S_jfE8v_shared+2804];
	fma.rn.f32 	%f8790, %f1871, %f8789, %f8788;
	ld.shared.f32 	%f8791, [_ZZ23Single_head_flash_attenPfS_S_S_jfE8v_shared+2932];
	fma.rn.f32 	%f8792, %f1947, %f8791, %f8790;
	ld.shared.f32 	%f8793, [_ZZ23Single_head_flash_attenPfS_S_S_jfE8v_shared+3060];
	fma.rn.f32 	%f8794, %f2023, %f8793, %f8792;
	ld.shared.f32 	%f8795, [_ZZ23Single_head_flash_attenPfS_S_S_jfE8v_shared+3188];
	fma.rn.f32 	%f8796, %f2099, %f8795, %f8794;
	ld.shared.f32 	%f8797, [_ZZ23Single_head_flash_attenPfS_S_S_jfE8v_shared+3316];
	fma.rn.f32 	%f8798, %f2175, %f8797, %f8796;
	ld.shared.f32 	%f8799, [_ZZ23Single_head_flash_attenPfS_S_S_jfE8v_shared+3444];
	fma.rn.f32 	%f8800, %f2251, %f8799, %f8798;
	ld.shared.f32 	%f8801, [_ZZ23Single_head_flash_attenPfS_S_S_jfE8v_shared+3572];
	fma.rn.f32 	%f8802, %f2327, %f8801, %f8800;
	ld.shared.f32 	%f8803, [_ZZ23Single_head_flash_attenPfS_S_S_jfE8v_shared+3700];
	fma.rn.f32 	%f8804, %f2403, %f8803, %f8802;
	ld.shared.f32 	%f8805, [_ZZ23Single_head_flash_attenPfS_S_S_jfE8v_shared+3828];
	fma.rn.f32 	%f8806, %f2479, %f8805, %f8804;
	ld.shared.f32 	%f8807, [_ZZ23Single_head_flash_attenPfS_S_S_jfE8v_shared+3956];
	fma.rn.f32 	%f8808, %f2555, %f8807, %f8806;
	ld.shared.f32 	%f8809, [_ZZ23Single_head_flash_attenPfS_S_S_jfE8v_shared+4084];
	fma.rn.f32 	%f8810, %f2631, %f8809, %f8808;
	ld.shared.f32 	%f8811, [_ZZ23Single_head_flash_attenPfS_S_S_jfE8v_shared+4212];
	fma.rn.f32 	%f8812, %f2707, %f8811, %f8810;
	ld.shared.f32 	%f8813, [_ZZ23Single_head_flash_attenPfS_S_S_jfE8v_shared+4340];
	fma.rn.f32 	%f8814, %f2783, %f8813, %f8812;
	ld.shared.f32 	%f8815, [_ZZ23Single_head_flash_attenPfS_S_S_jfE8v_shared+4468];
	fma.rn.f32 	%f8816, %f2859, %f8815, %f8814;
	ld.shared.f32 	%f8817, [_ZZ23Single_head_flash_attenPfS_S_S_jfE8v_shared+4596];
	fma.rn.f32 	%f8818, %f2935, %f8817, %f8816;
	ld.shared.f32 	%f8819, [_ZZ23Single_head_flash_attenPfS_S_S_jfE8v_shared+4724];
	fma.rn.f32 	%f8820, %f3011, %f8819, %f8818;
	ld.shared.f32 	%f8821, [_ZZ23Single_head_flash_attenPfS_S_S_jfE8v_shared+4852];
	fma.rn.f32 	%f8822, %f3087, %f8821, %f8820;
	ld.shared.f32 	%f8823, [_ZZ23Single_head_flash_attenPfS_S_S_jfE8v_shared+4980];
	fma.rn.f32 	%f8824, %f3163, %f8823, %f8822;
	ld.shared.f32 	%f8825, [_ZZ23Single_head_flash_attenPfS_S_S_jfE8v_shared+5108];
	fma.rn.f32 	%f8826, %f3239, %f8825, %f8824;
	ld.shared.f32 	%f8827, [_ZZ23Single_head_flash_attenPfS_S_S_jfE8v_shared+5236];
	fma.rn.f32 	%f8828, %f3315, %f8827, %f8826;
	ld.shared.f32 	%f8829, [_ZZ23Single_head_flash_attenPfS_S_S_jfE8v_shared+5364];
	fma.rn.f32 	%f8830, %f3391, %f8829, %f8828;
	ld.shared.f32 	%f8831, [_ZZ23Single_head_flash_attenPfS_S_S_jfE8v_shared+5492];
	fma.rn.f32 	%f8832, %f3467, %f8831, %f8830;
	ld.shared.f32 	%f8833, [_ZZ23Single_head_flash_attenPfS_S_S_jfE8v_shared+5620];
	fma.rn.f32 	%f8834, %f3543, %f8833, %f8832;
	ld.shared.f32 	%f8835, [_ZZ23Single_head_flash_attenPfS_S_S_jfE8v_shared+5748];
	fma.rn.f32 	%f8836, %f3619, %f8835, %f8834;
	ld.shared.f32 	%f8837, [_ZZ23Single_head_flash_attenPfS_S_S_jfE8v_shared+5876];
	fma.rn.f32 	%f8838, %f3695, %f8837, %f8836;
	ld.shared.f32 	%f8839, [_ZZ23Single_head_flash_attenPfS_S_S_jfE8v_shared+6004];
	fma.rn.f32 	%f8840, %f3771, %f8839, %f8838;
	ld.shared.f32 	%f8841, [_ZZ23Single_head_flash_attenPfS_S_S_jfE8v_shared+6132];
	fma.rn.f32 	%f8842, %f3847, %f8841, %f8840;
	ld.shared.f32 	%f8843, [_ZZ23Single_head_flash_attenPfS_S_S_jfE8v_shared+6260];
	fma.rn.f32 	%f8844, %f3923, %f8843, %f8842;
	ld.shared.f32 	%f8845, [_ZZ23Single_head_flash_attenPfS_S_S_jfE8v_shared+6388];
	fma.rn.f32 	%f8846, %f3999, %f8845, %f8844;
	ld.shared.f32 	%f8847, [_ZZ23Single_head_flash_attenPfS_S_S_jfE8v_shared+6516];
	fma.rn.f32 	%f8848, %f4075, %f8847, %f8846;
	ld.shared.f32 	%f8849, [_ZZ23Single_head_flash_attenPfS_S_S_jfE8v_shared+6644];
	fma.rn.f32 	%f8850, %f4151, %f8849, %f8848;
	ld.shared.f32 	%f8851, [_ZZ23Single_head_flash_attenPfS_S_S_jfE8v_shared+6772];
	fma.rn.f32 	%f8852, %f4227, %f8851, %f8850;
	ld.shared.f32 	%f8853, [_ZZ23Single_head_flash_attenPfS_S_S_jfE8v_shared+6900];
	fma.rn.f32 	%f8854, %f4303, %f8853, %f8852;
	ld.shared.f32 	%f8855, [_ZZ23Single_head_flash_attenPfS_S_S_jfE8v_shared+7028];
	fma.rn.f32 	%f8856, %f4379, %f8855, %f8854;
	ld.shared.f32 	%f8857, [_ZZ23Single_head_flash_attenPfS_S_S_jfE8v_shared+7156];
	fma.rn.f32 	%f8858, %f4455, %f8857, %f8856;
	ld.shared.f32 	%f8859, [_ZZ23Single_head_flash_attenPfS_S_S_jfE8v_shared+7284];
	fma.rn.f32 	%f8860, %f4531, %f8859, %f8858;
	ld.shared.f32 	%f8861, [_ZZ23Single_head_flash_attenPfS_S_S_jfE8v_shared+7412];
	fma.rn.f32 	%f8862, %f4607, %f8861, %f8860;
	ld.shared.f32 	%f8863, [_ZZ23Single_head_flash_attenPfS_S_S_jfE8v_shared+7540];
	fma.rn.f32 	%f8864, %f4683, %f8863, %f8862;
	ld.shared.f32 	%f8865, [_ZZ23Single_head_flash_attenPfS_S_S_jfE8v_shared+7668];
	fma.rn.f32 	%f8866, %f4759, %f8865, %f8864;
	ld.shared.f32 	%f8867, [_ZZ23Single_head_flash_attenPfS_S_S_jfE8v_shared+7796];
	fma.rn.f32 	%f8868, %f4835, %f8867, %f8866;
	ld.shared.f32 	%f8869, [_ZZ23Single_head_flash_attenPfS_S_S_jfE8v_shared+7924];
	fma.rn.f32 	%f8870, %f4911, %f8869, %f8868;
	ld.shared.f32 	%f8871, [_ZZ23Single_head_flash_attenPfS_S_S_jfE8v_shared+8052];
	fma.rn.f32 	%f8872, %f4987, %f8871, %f8870;
	ld.shared.f32 	%f8873, [_ZZ23Single_head_flash_attenPfS_S_S_jfE8v_shared+8180];
	fma.rn.f32 	%f9196, %f5063, %f8873, %f8872;
	ld.shared.f32 	%f8874, [_ZZ23Single_head_flash_attenPfS_S_S_jfE8v_shared+120];
	fma.rn.f32 	%f8875, %f275, %f8874, %f9195;
	ld.shared.f32 	%f8876, [_ZZ23Single_head_flash_attenPfS_S_S_jfE8v_shared+248];
	fma.rn.f32 	%f8877, %f351, %f8876, %f8875;
	ld.shared.f32 	%f8878, [_ZZ23Single_head_flash_attenPfS_S_S_jfE8v_shared+376];
	fma.rn.f32 	%f8879, %f427, %f8878, %f8877;
	ld.shared.f32 	%f8880, [_ZZ23Single_head_flash_attenPfS_S_S_jfE8v_shared+504];
	fma.rn.f32 	%f8881, %f503, %f8880, %f8879;
	ld.shared.f32 	%f8882, [_ZZ23Single_head_flash_attenPfS_S_S_jfE8v_shared+632];
	fma.rn.f32 	%f8883, %f579, %f8882, %f8881;
	ld.shared.f32 	%f8884, [_ZZ23Single_head_flash_attenPfS_S_S_jfE8v_shared+760];
	fma.rn.f32 	%f8885, %f655, %f8884, %f8883;
	ld.shared.f32 	%f8886, [_ZZ23Single_head_flash_attenPfS_S_S_jfE8v_shared+888];
	fma.rn.f32 	%f8887, %f731, %f8886, %f8885;
	ld.shared.f32 	%f8888, [_ZZ23Single_head_flash_attenPfS_S_S_jfE8v_shared+1016];
	fma.rn.f32 	%f8889, %f807, %f8888, %f8887;
	ld.shared.f32 	%f8890, [_ZZ23Single_head_flash_attenPfS_S_S_jfE8v_shared+1144];
	fma.rn.f32 	%f8891, %f883, %f8890, %f8889;
	ld.shared.f32 	%f8892, [_ZZ23Single_head_flash_attenPfS_S_S_jfE8v_shared+1272];
	fma.rn.f32 	%f8893, %f959, %f8892, %f8891;
	ld.shared.f32 	%f8894, [_ZZ23Single_head_flash_attenPfS_S_S_jfE8v_shared+1400];
	fma.rn.f32 	%f8895, %f1035, %f8894, %f8893;
	ld.shared.f32 	%f8896, [_ZZ23Single_head_flash_attenPfS_S_S_jfE8v_shared+1528];
	fma.rn.f32 	%f8897, %f1111, %f8896, %f8895;
	ld.shared.f32 	%f8898, [_ZZ23Single_head_flash_attenPfS_S_S_jfE8v_shared+1656];
	fma.rn.f32 	%f8899, %f1187, %f8898, %f8897;
	ld.shared.f32 	%f8900, [_ZZ23Single_head_flash_attenPfS_S_S_jfE8v_shared+1784];
	fma.rn.f32 	%f8901, %f1263, %f8900, %f8899;
	ld.shared.f32 	%f8902, [_ZZ23Single_head_flash_attenPfS_S_S_jfE8v_shared+1912];
	fma.rn.f32 	%f8903, %f1339, %f8902, %f8901;
	ld.shared.f32 	%f8904, [_ZZ23Single_head_flash_attenPfS_S_S_jfE8v_shared+2040];
	fma.rn.f32 	%f8905, %f1415, %f8904, %f8903;
	ld.shared.f32 	%f8906, [_ZZ23Single_head_flash_attenPfS_S_S_jfE8v_shared+2168];
	fma.rn.f32 	%f8907, %f1491, %f8906, %f8905;
	ld.shared.f32 	%f8908, [_ZZ23Single_head_flash_attenPfS_S_S_jfE8v_shared+2296];
	fma.rn.f32 	%f8909, %f1567, %f8908, %f8907;
	ld.shared.f32 	%f8910, [_ZZ23Single_head_flash_attenPfS_S_S_jfE8v_shared+2424];
	fma.rn.f32 	%f8911, %f1643, %f8910, %f8909;
	ld.shared.f32 	%f8912, [_ZZ23Single_head_flash_attenPfS_S_S_jfE8v_shared+2552];
	fma.rn.f32 	%f8913, %f1719, %f8912, %f8911;
	ld.shared.f32 	%f8914, [_ZZ23Single_head_flash_attenPfS_S_S_jfE8v_shared+2680];
	fma.rn.f32 	%f8915, %f1795, %f8914, %f8913;
	ld.shared.f32 	%f8916, [_ZZ23Single_head_flash_attenPfS_S_S_jfE8v_shared+2808];
	fma.rn.f32 	%f8917, %f1871, %f8916, %f8915;
	ld.shared.f32 	%f8918, [_ZZ23Single_head_flash_attenPfS_S_S_jfE8v_shared+2936];
	fma.rn.f32 	%f8919, %f1947, %f8918, %f8917;
	ld.shared.f32 	%f8920, [_ZZ23Single_head_flash_attenPfS_S_S_jfE8v_shared+3064];
	fma.rn.f32 	%f8921, %f2023, %f8920, %f8919;
	ld.shared.f32 	%f8922, [_ZZ23Single_head_flash_attenPfS_S_S_jfE8v_shared+3192];
	fma.rn.f32 	%f8923, %f2099, %f8922, %f8921;
	ld.shared.f32 	%f8924, [_ZZ23Single_head_flash_attenPfS_S_S_jfE8v_shared+3320];
	fma.rn.f32 	%f8925, %f2175, %f8924, %f8923;
	ld.shared.f32 	%f8926, [_ZZ23Single_head_flash_attenPfS_S_S_jfE8v_shared+3448];
	fma.rn.f32 	%f8927, %f2251, %f8926, %f8925;
	ld.shared.f32 	%f8928, [_ZZ23Single_head_flash_attenPfS_S_S_jfE8v_shared+3576];
	fma.rn.f32 	%f8929, %f2327, %f8928, %f8927;
	ld.shared.f32 	%f8930, [_ZZ23Single_head_flash_attenPfS_S_S_jfE8v_shared+3704];
	fma.rn.f32 	%f8931, %f2403, %f8930, %f8929;
	ld.shared.f32 	%f8932, [_ZZ23Single_head_flash_attenPfS_S_S_jfE8v_shared+3832];
	fma.rn.f32 	%f8933, %f2479, %f8932, %f8931;
	ld.shared.f32 	%f8934, [_ZZ23Single_head_flash_attenPfS_S_S_jfE8v_shared+3960];
	fma.rn.f32 	%f8935, %f2555, %f8934, %f8933;
	ld.shared.f32 	%f8936, [_ZZ23Single_head_flash_attenPfS_S_S_jfE8v_shared+4088];
	fma.rn.f32 	%f8937, %f2631, %f8936, %f8935;
	ld.shared.f32 	%f8938, [_ZZ23Single_head_flash_attenPfS_S_S_jfE8v_shared+4216];
	fma.rn.f32 	%f8939, %f2707, %f8938, %f8937;
	ld.shared.f32 	%f8940, [_ZZ23Single_head_flash_attenPfS_S_S_jfE8v_shared+4344];
	fma.rn.f32 	%f8941, %f2783, %f8940, %f8939;
	ld.shared.f32 	%f8942, [_ZZ23Single_head_flash_attenPfS_S_S_jfE8v_shared+4472];
	fma.rn.f32 	%f8943, %f2859, %f8942, %f8941;
	ld.shared.f32 	%f8944, [_ZZ23Single_head_flash_attenPfS_S_S_jfE8v_shared+4600];
	fma.rn.f32 	%f8945, %f2935, %f8944, %f8943;
	ld.shared.f32 	%f8946, [_ZZ23Single_head_flash_attenPfS_S_S_jfE8v_shared+4728];
	fma.rn.f32 	%f8947, %f3011, %f8946, %f8945;
	ld.shared.f32 	%f8948, [_ZZ23Single_head_flash_attenPfS_S_S_jfE8v_shared+4856];
	fma.rn.f32 	%f8949, %f3087, %f8948, %f8947;
	ld.shared.f32 	%f8950, [_ZZ23Single_head_flash_attenPfS_S_S_jfE8v_shared+4984];
	fma.rn.f32 	%f8951, %f3163, %f8950, %f8949;
	ld.shared.f32 	%f8952, [_ZZ23Single_head_flash_attenPfS_S_S_jfE8v_shared+5112];
	fma.rn.f32 	%f8953, %f3239, %f8952, %f8951;
	ld.shared.f32 	%f8954, [_ZZ23Single_head_flash_attenPfS_S_S_jfE8v_shared+5240];
	fma.rn.f32 	%f8955, %f3315, %f8954, %f8953;
	ld.shared.f32 	%f8956, [_ZZ23Single_head_flash_attenPfS_S_S_jfE8v_shared+5368];
	fma.rn.f32 	%f8957, %f3391, %f8956, %f8955;
	ld.shared.f32 	%f8958, [_ZZ23Single_head_flash_attenPfS_S_S_jfE8v_shared+5496];
	fma.rn.f32 	%f8959, %f3467, %f8958, %f8957;
	ld.shared.f32 	%f8960, [_ZZ23Single_head_flash_attenPfS_S_S_jfE8v_shared+5624];
	fma.rn.f32 	%f8961, %f3543, %f8960, %f8959;
	ld.shared.f32 	%f8962, [_ZZ23Single_head_flash_attenPfS_S_S_jfE8v_shared+5752];
	fma.rn.f32 	%f8963, %f3619, %f8962, %f8961;
	ld.shared.f32 	%f8964, [_ZZ23Single_head_flash_attenPfS_S_S_jfE8v_shared+5880];
	fma.rn.f32 	%f8965, %f3695, %f8964, %f8963;
	ld.shared.f32 	%f8966, [_ZZ23Single_head_flash_attenPfS_S_S_jfE8v_shared+6008];
	fma.rn.f32 	%f8967, %f3771, %f8966, %f8965;
	ld.shared.f32 	%f8968, [_ZZ23Single_head_flash_attenPfS_S_S_jfE8v_shared+6136];
	fma.rn.f32 	%f8969, %f3847, %f8968, %f8967;
	ld.shared.f32 	%f8970, [_ZZ23Single_head_flash_attenPfS_S_S_jfE8v_shared+6264];
	fma.rn.f32 	%f8971, %f3923, %f8970, %f8969;
	ld.shared.f32 	%f8972, [_ZZ23Single_head_flash_attenPfS_S_S_jfE8v_shared+6392];
	fma.rn.f32 	%f8973, %f3999, %f8972, %f8971;
	ld.shared.f32 	%f8974, [_ZZ23Single_head_flash_attenPfS_S_S_jfE8v_shared+6520];
	fma.rn.f32 	%f8975, %f4075, %f8974, %f8973;
	ld.shared.f32 	%f8976, [_ZZ23Single_head_flash_attenPfS_S_S_jfE8v_shared+6648];
	fma.rn.f32 	%f8977, %f4151, %f8976, %f8975;
	ld.shared.f32 	%f8978, [_ZZ23Single_head_flash_attenPfS_S_S_jfE8v_shared+6776];
	fma.rn.f32 	%f8979, %f4227, %f8978, %f8977;
	ld.shared.f32 	%f8980, [_ZZ23Single_head_flash_attenPfS_S_S_jfE8v_shared+6904];
	fma.rn.f32 	%f8981, %f4303, %f8980, %f8979;
	ld.shared.f32 	%f8982, [_ZZ23Single_head_flash_attenPfS_S_S_jfE8v_shared+7032];
	fma.rn.f32 	%f8983, %f4379, %f8982, %f8981;
	ld.shared.f32 	%f8984, [_ZZ23Single_head_flash_attenPfS_S_S_jfE8v_shared+7160];
	fma.rn.f32 	%f8985, %f4455, %f8984, %f8983;
	ld.shared.f32 	%f8986, [_ZZ23Single_head_flash_attenPfS_S_S_jfE8v_shared+7288];
	fma.rn.f32 	%f8987, %f4531, %f8986, %f8985;
	ld.shared.f32 	%f8988, [_ZZ23Single_head_flash_attenPfS_S_S_jfE8v_shared+7416];
	fma.rn.f32 	%f8989, %f4607, %f8988, %f8987;
	ld.shared.f32 	%f8990, [_ZZ23Single_head_flash_attenPfS_S_S_jfE8v_shared+7544];
	fma.rn.f32 	%f8991, %f4683, %f8990, %f8989;
	ld.shared.f32 	%f8992, [_ZZ23Single_head_flash_attenPfS_S_S_jfE8v_shared+7672];
	fma.rn.f32 	%f8993, %f4759, %f8992, %f8991;
	ld.shared.f32 	%f8994, [_ZZ23Single_head_flash_attenPfS_S_S_jfE8v_shared+7800];
	fma.rn.f32 	%f8995, %f4835, %f8994, %f8993;
	ld.shared.f32 	%f8996, [_ZZ23Single_head_flash_attenPfS_S_S_jfE8v_shared+7928];
	fma.rn.f32 	%f8997, %f4911, %f8996, %f8995;
	ld.shared.f32 	%f8998, [_ZZ23Single_head_flash_attenPfS_S_S_jfE8v_shared+8056];
	fma.rn.f32 	%f8999, %f4987, %f8998, %f8997;
	ld.shared.f32 	%f9000, [_ZZ23Single_head_flash_attenPfS_S_S_jfE8v_shared+8184];
	fma.rn.f32 	%f9195, %f5063, %f9000, %f8999;
	ld.shared.f32 	%f9001, [_ZZ23Single_head_flash_attenPfS_S_S_jfE8v_shared+124];
	fma.rn.f32 	%f9002, %f275, %f9001, %f9194;
	ld.shared.f32 	%f9003, [_ZZ23Single_head_flash_attenPfS_S_S_jfE8v_shared+252];
	fma.rn.f32 	%f9004, %f351, %f9003, %f9002;
	ld.shared.f32 	%f9005, [_ZZ23Single_head_flash_attenPfS_S_S_jfE8v_shared+380];
	fma.rn.f32 	%f9006, %f427, %f9005, %f9004;
	ld.shared.f32 	%f9007, [_ZZ23Single_head_flash_attenPfS_S_S_jfE8v_shared+508];
	fma.rn.f32 	%f9008, %f503, %f9007, %f9006;
	ld.shared.f32 	%f9009, [_ZZ23Single_head_flash_attenPfS_S_S_jfE8v_shared+636];
	fma.rn.f32 	%f9010, %f579, %f9009, %f9008;
	ld.shared.f32 	%f9011, [_ZZ23Single_head_flash_attenPfS_S_S_jfE8v_shared+764];
	fma.rn.f32 	%f9012, %f655, %f9011, %f9010;
	ld.shared.f32 	%f9013, [_ZZ23Single_head_flash_attenPfS_S_S_jfE8v_shared+892];
	fma.rn.f32 	%f9014, %f731, %f9013, %f9012;
	ld.shared.f32 	%f9015, [_ZZ23Single_head_flash_attenPfS_S_S_jfE8v_shared+1020];
	fma.rn.f32 	%f9016, %f807, %f9015, %f9014;
	ld.shared.f32 	%f9017, [_ZZ23Single_head_flash_attenPfS_S_S_jfE8v_shared+1148];
	fma.rn.f32 	%f9018, %f883, %f9017, %f9016;
	ld.shared.f32 	%f9019, [_ZZ23Single_head_flash_attenPfS_S_S_jfE8v_shared+1276];
	fma.rn.f32 	%f9020, %f959, %f9019, %f9018;
	ld.shared.f32 	%f9021, [_ZZ23Single_head_flash_attenPfS_S_S_jfE8v_shared+1404];
	fma.rn.f32 	%f9022, %f1035, %f9021, %f9020;
	ld.shared.f32 	%f9023, [_ZZ23Single_head_flash_attenPfS_S_S_jfE8v_shared+1532];
	fma.rn.f32 	%f9024, %f1111, %f9023, %f9022;
	ld.shared.f32 	%f9025, [_ZZ23Single_head_flash_attenPfS_S_S_jfE8v_shared+1660];
	fma.rn.f32 	%f9026, %f1187, %f9025, %f9024;
	ld.shared.f32 	%f9027, [_ZZ23Single_head_flash_attenPfS_S_S_jfE8v_shared+1788];
	fma.rn.f32 	%f9028, %f1263, %f9027, %f9026;
	ld.shared.f32 	%f9029, [_ZZ23Single_head_flash_attenPfS_S_S_jfE8v_shared+1916];
	fma.rn.f32 	%f9030, %f1339, %f9029, %f9028;
	ld.shared.f32 	%f9031, [_ZZ23Single_head_flash_attenPfS_S_S_jfE8v_shared+2044];
	fma.rn.f32 	%f9032, %f1415, %f9031, %f9030;
	ld.shared.f32 	%f9033, [_ZZ23Single_head_flash_attenPfS_S_S_jfE8v_shared+2172];
	fma.rn.f32 	%f9034, %f1491, %f9033, %f9032;
	ld.shared.f32 	%f9035, [_ZZ23Single_head_flash_attenPfS_S_S_jfE8v_shared+2300];
	fma.rn.f32 	%f9036, %f1567, %f9035, %f9034;
	ld.shared.f32 	%f9037, [_ZZ23Single_head_flash_attenPfS_S_S_jfE8v_shared+2428];
	fma.rn.f32 	%f9038, %f1643, %f9037, %f9036;
	ld.shared.f32 	%f9039, [_ZZ23Single_head_flash_attenPfS_S_S_jfE8v_shared+2556];
	fma.rn.f32 	%f9040, %f1719, %f9039, %f9038;
	ld.shared.f32 	%f9041, [_ZZ23Single_head_flash_attenPfS_S_S_jfE8v_shared+2684];
	fma.rn.f32 	%f9042, %f1795, %f9041, %f9040;
	ld.shared.f32 	%f9043, [_ZZ23Single_head_flash_attenPfS_S_S_jfE8v_shared+2812];
	fma.rn.f32 	%f9044, %f1871, %f9043, %f9042;
	ld.shared.f32 	%f9045, [_ZZ23Single_head_flash_attenPfS_S_S_jfE8v_shared+2940];
	fma.rn.f32 	%f9046, %f1947, %f9045, %f9044;
	ld.shared.f32 	%f9047, [_ZZ23Single_head_flash_attenPfS_S_S_jfE8v_shared+3068];
	fma.rn.f32 	%f9048, %f2023, %f9047, %f9046;
	ld.shared.f32 	%f9049, [_ZZ23Single_head_flash_attenPfS_S_S_jfE8v_shared+3196];
	fma.rn.f32 	%f9050, %f2099, %f9049, %f9048;
	ld.shared.f32 	%f9051, [_ZZ23Single_head_flash_attenPfS_S_S_jfE8v_shared+3324];
	fma.rn.f32 	%f9052, %f2175, %f9051, %f9050;
	ld.shared.f32 	%f9053, [_ZZ23Single_head_flash_attenPfS_S_S_jfE8v_shared+3452];
	fma.rn.f32 	%f9054, %f2251, %f9053, %f9052;
	ld.shared.f32 	%f9055, [_ZZ23Single_head_flash_attenPfS_S_S_jfE8v_shared+3580];
	fma.rn.f32 	%f9056, %f2327, %f9055, %f9054;
	ld.shared.f32 	%f9057, [_ZZ23Single_head_flash_attenPfS_S_S_jfE8v_shared+3708];
	fma.rn.f32 	%f9058, %f2403, %f9057, %f9056;
	ld.shared.f32 	%f9059, [_ZZ23Single_head_flash_attenPfS_S_S_jfE8v_shared+3836];
	fma.rn.f32 	%f9060, %f2479, %f9059, %f9058;
	ld.shared.f32 	%f9061, [_ZZ23Single_head_flash_attenPfS_S_S_jfE8v_shared+3964];
	fma.rn.f32 	%f9062, %f2555, %f9061, %f9060;
	ld.shared.f32 	%f9063, [_ZZ23Single_head_flash_attenPfS_S_S_jfE8v_shared+4092];
	fma.rn.f32 	%f9064, %f2631, %f9063, %f9062;
	ld.shared.f32 	%f9065, [_ZZ23Single_head_flash_attenPfS_S_S_jfE8v_shared+4220];
	fma.rn.f32 	%f9066, %f2707, %f9065, %f9064;
	ld.shared.f32 	%f9067, [_ZZ23Single_head_flash_attenPfS_S_S_jfE8v_shared+4348];
	fma.rn.f32 	%f9068, %f2783, %f9067, %f9066;
	ld.shared.f32 	%f9069, [_ZZ23Single_head_flash_attenPfS_S_S_jfE8v_shared+4476];
	fma.rn.f32 	%f9070, %f2859, %f9069, %f9068;
	ld.shared.f32 	%f9071, [_ZZ23Single_head_flash_attenPfS_S_S_jfE8v_shared+4604];
	fma.rn.f32 	%f9072, %f2935, %f9071, %f9070;
	ld.shared.f32 	%f9073, [_ZZ23Single_head_flash_attenPfS_S_S_jfE8v_shared+4732];
	fma.rn.f32 	%f9074, %f3011, %f9073, %f9072;
	ld.shared.f32 	%f9075, [_ZZ23Single_head_flash_attenPfS_S_S_jfE8v_shared+4860];
	fma.rn.f32 	%f9076, %f3087, %f9075, %f9074;
	ld.shared.f32 	%f9077, [_ZZ23Single_head_flash_attenPfS_S_S_jfE8v_shared+4988];
	fma.rn.f32 	%f9078, %f3163, %f9077, %f9076;
	ld.shared.f32 	%f9079, [_ZZ23Single_head_flash_attenPfS_S_S_jfE8v_shared+5116];
	fma.rn.f32 	%f9080, %f3239, %f9079, %f9078;
	ld.shared.f32 	%f9081, [_ZZ23Single_head_flash_attenPfS_S_S_jfE8v_shared+5244];
	fma.rn.f32 	%f9082, %f3315, %f9081, %f9080;
	ld.shared.f32 	%f9083, [_ZZ23Single_head_flash_attenPfS_S_S_jfE8v_shared+5372];
	fma.rn.f32 	%f9084, %f3391, %f9083, %f9082;
	ld.shared.f32 	%f9085, [_ZZ23Single_head_flash_attenPfS_S_S_jfE8v_shared+5500];
	fma.rn.f32 	%f9086, %f3467, %f9085, %f9084;
	ld.shared.f32 	%f9087, [_ZZ23Single_head_flash_attenPfS_S_S_jfE8v_shared+5628];
	fma.rn.f32 	%f9088, %f3543, %f9087, %f9086;
	ld.shared.f32 	%f9089, [_ZZ23Single_head_flash_attenPfS_S_S_jfE8v_shared+5756];
	fma.rn.f32 	%f9090, %f3619, %f9089, %f9088;
	ld.shared.f32 	%f9091, [_ZZ23Single_head_flash_attenPfS_S_S_jfE8v_shared+5884];
	fma.rn.f32 	%f9092, %f3695, %f9091, %f9090;
	ld.shared.f32 	%f9093, [_ZZ23Single_head_flash_attenPfS_S_S_jfE8v_shared+6012];
	fma.rn.f32 	%f9094, %f3771, %f9093, %f9092;
	ld.shared.f32 	%f9095, [_ZZ23Single_head_flash_attenPfS_S_S_jfE8v_shared+6140];
	fma.rn.f32 	%f9096, %f3847, %f9095, %f9094;
	ld.shared.f32 	%f9097, [_ZZ23Single_head_flash_attenPfS_S_S_jfE8v_shared+6268];
	fma.rn.f32 	%f9098, %f3923, %f9097, %f9096;
	ld.shared.f32 	%f9099, [_ZZ23Single_head_flash_attenPfS_S_S_jfE8v_shared+6396];
	fma.rn.f32 	%f9100, %f3999, %f9099, %f9098;
	ld.shared.f32 	%f9101, [_ZZ23Single_head_flash_attenPfS_S_S_jfE8v_shared+6524];
	fma.rn.f32 	%f9102, %f4075, %f9101, %f9100;
	ld.shared.f32 	%f9103, [_ZZ23Single_head_flash_attenPfS_S_S_jfE8v_shared+6652];
	fma.rn.f32 	%f9104, %f4151, %f9103, %f9102;
	ld.shared.f32 	%f9105, [_ZZ23Single_head_flash_attenPfS_S_S_jfE8v_shared+6780];
	fma.rn.f32 	%f9106, %f4227, %f9105, %f9104;
	ld.shared.f32 	%f9107, [_ZZ23Single_head_flash_attenPfS_S_S_jfE8v_shared+6908];
	fma.rn.f32 	%f9108, %f4303, %f9107, %f9106;
	ld.shared.f32 	%f9109, [_ZZ23Single_head_flash_attenPfS_S_S_jfE8v_shared+7036];
	fma.rn.f32 	%f9110, %f4379, %f9109, %f9108;
	ld.shared.f32 	%f9111, [_ZZ23Single_head_flash_attenPfS_S_S_jfE8v_shared+7164];
	fma.rn.f32 	%f9112, %f4455, %f9111, %f9110;
	ld.shared.f32 	%f9113, [_ZZ23Single_head_flash_attenPfS_S_S_jfE8v_shared+7292];
	fma.rn.f32 	%f9114, %f4531, %f9113, %f9112;
	ld.shared.f32 	%f9115, [_ZZ23Single_head_flash_attenPfS_S_S_jfE8v_shared+7420];
	fma.rn.f32 	%f9116, %f4607, %f9115, %f9114;
	ld.shared.f32 	%f9117, [_ZZ23Single_head_flash_attenPfS_S_S_jfE8v_shared+7548];
	fma.rn.f32 	%f9118, %f4683, %f9117, %f9116;
	ld.shared.f32 	%f9119, [_ZZ23Single_head_flash_attenPfS_S_S_jfE8v_shared+7676];
	fma.rn.f32 	%f9120, %f4759, %f9119, %f9118;
	ld.shared.f32 	%f9121, [_ZZ23Single_head_flash_attenPfS_S_S_jfE8v_shared+7804];
	fma.rn.f32 	%f9122, %f4835, %f9121, %f9120;
	ld.shared.f32 	%f9123, [_ZZ23Single_head_flash_attenPfS_S_S_jfE8v_shared+7932];
	fma.rn.f32 	%f9124, %f4911, %f9123, %f9122;
	ld.shared.f32 	%f9125, [_ZZ23Single_head_flash_attenPfS_S_S_jfE8v_shared+8060];
	fma.rn.f32 	%f9126, %f4987, %f9125, %f9124;
	ld.shared.f32 	%f9127, [_ZZ23Single_head_flash_attenPfS_S_S_jfE8v_shared+8188];
	fma.rn.f32 	%f9194, %f5063, %f9127, %f9126;
	bar.sync 	0;
	add.s32 	%r153, %r153, 1;
	setp.ne.s32 	%p2, %r153, 0;
	add.s32 	%r152, %r152, 2048;
	@%p2 bra 	$L__BB0_2;
$L__BB0_3:
	ld.param.u64 	%rd18, [_Z23Single_head_flash_attenPfS_S_S_jf_param_3];
	mov.u32 	%r147, %ctaid.x;
	shl.b32 	%r148, %r147, 11;
	mov.u32 	%r149, %tid.x;
	shl.b32 	%r150, %r149, 5;
	add.s32 	%r151, %r148, %r150;
	div.rn.f32 	%f9128, %f9225, %f9226;
	div.rn.f32 	%f9129, %f9224, %f9226;
	div.rn.f32 	%f9130, %f9223, %f9226;
	div.rn.f32 	%f9131, %f9222, %f9226;
	div.rn.f32 	%f9132, %f9221, %f9226;
	div.rn.f32 	%f9133, %f9220, %f9226;
	div.rn.f32 	%f9134, %f9219, %f9226;
	div.rn.f32 	%f9135, %f9218, %f9226;
	div.rn.f32 	%f9136, %f9217, %f9226;
	div.rn.f32 	%f9137, %f9216, %f9226;
	div.rn.f32 	%f9138, %f9215, %f9226;
	div.rn.f32 	%f9139, %f9214, %f9226;
	div.rn.f32 	%f9140, %f9213, %f9226;
	div.rn.f32 	%f9141, %f9212, %f9226;
	div.rn.f32 	%f9142, %f9211, %f9226;
	div.rn.f32 	%f9143, %f9210, %f9226;
	div.rn.f32 	%f9144, %f9209, %f9226;
	div.rn.f32 	%f9145, %f9208, %f9226;
	div.rn.f32 	%f9146, %f9207, %f9226;
	div.rn.f32 	%f9147, %f9206, %f9226;
	div.rn.f32 	%f9148, %f9205, %f9226;
	div.rn.f32 	%f9149, %f9204, %f9226;
	div.rn.f32 	%f9150, %f9203, %f9226;
	div.rn.f32 	%f9151, %f9202, %f9226;
	div.rn.f32 	%f9152, %f9201, %f9226;
	div.rn.f32 	%f9153, %f9200, %f9226;
	div.rn.f32 	%f9154, %f9199, %f9226;
	div.rn.f32 	%f9155, %f9198, %f9226;
	div.rn.f32 	%f9156, %f9197, %f9226;
	div.rn.f32 	%f9157, %f9196, %f9226;
	div.rn.f32 	%f9158, %f9195, %f9226;
	div.rn.f32 	%f9159, %f9194, %f9226;
	cvta.to.global.u64 	%rd13, %rd18;
	mul.wide.u32 	%rd14, %r151, 4;
	add.s64 	%rd15, %rd13, %rd14;
	st.global.f32 	[%rd15], %f9128;
	st.global.f32 	[%rd15+4], %f9129;
	st.global.f32 	[%rd15+8], %f9130;
	st.global.f32 	[%rd15+12], %f9131;
	st.global.f32 	[%rd15+16], %f9132;
	st.global.f32 	[%rd15+20], %f9133;
	st.global.f32 	[%rd15+24], %f9134;
	st.global.f32 	[%rd15+28], %f9135;
	st.global.f32 	[%rd15+32], %f9136;
	st.global.f32 	[%rd15+36], %f9137;
	st.global.f32 	[%rd15+40], %f9138;
	st.global.f32 	[%rd15+44], %f9139;
	st.global.f32 	[%rd15+48], %f9140;
	st.global.f32 	[%rd15+52], %f9141;
	st.global.f32 	[%rd15+56], %f9142;
	st.global.f32 	[%rd15+60], %f9143;
	st.global.f32 	[%rd15+64], %f9144;
	st.global.f32 	[%rd15+68], %f9145;
	st.global.f32 	[%rd15+72], %f9146;
	st.global.f32 	[%rd15+76], %f9147;
	st.global.f32 	[%rd15+80], %f9148;
	st.global.f32 	[%rd15+84], %f9149;
	st.global.f32 	[%rd15+88], %f9150;
	st.global.f32 	[%rd15+92], %f9151;
	st.global.f32 	[%rd15+96], %f9152;
	st.global.f32 	[%rd15+100], %f9153;
	st.global.f32 	[%rd15+104], %f9154;
	st.global.f32 	[%rd15+108], %f9155;
	st.global.f32 	[%rd15+112], %f9156;
	st.global.f32 	[%rd15+116], %f9157;
	st.global.f32 	[%rd15+120], %f9158;
	st.global.f32 	[%rd15+124], %f9159;
	ret;

}


// ===== COMPILED SASS (sm_100) =====

	.target	sm_100

	.elftype	@"ET_EXEC"


//--------------------- .note.nv.tkinfo           --------------------------
	.section	.note.nv.tkinfo,"",@"SHT_NOTE"
	.sectionflags	@"SHF_NOTE_NV_TKINFO"
	.tkinfo
        /*0018*/ 	.word	0x00000002
        /*0030*/ 	.string	""
        /*0030*/ 	.string	"ptxas"
        /*0030*/ 	.string	"Cuda compilation tools, release 13.0, V13.0.88"
        /*0030*/ 	.string	"Build cuda_13.0.r13.0/compiler.36424714_0"
        /*0030*/ 	.string	"-arch sm_100 -m 64 "



//--------------------- .note.nv.cuinfo           --------------------------
	.section	.note.nv.cuinfo,"",@"SHT_NOTE"
	.sectionflags	@"SHF_NOTE_NV_CUINFO"
        /*0018*/ 	.short	0x0002
        /*001a*/ 	.short	0x0064
        /*001c*/ 	.short	0x0082
	.zero		2


//--------------------- .nv.info                  --------------------------
	.section	.nv.info,"",@"SHT_CUDA_INFO"
	.align	4


	//----- nvinfo : EIATTR_REGCOUNT
	.align		4
        /*0000*/ 	.byte	0x04, 0x2f
        /*0002*/ 	.short	(.L_1 - .L_0)
	.align		4
.L_0:
        /*0004*/ 	.word	index@(_Z23Single_head_flash_attenPfS_S_S_jf)
        /*0008*/ 	.word	0x000000ff


	//----- nvinfo : EIATTR_FRAME_SIZE
	.align		4
.L_1:
        /*000c*/ 	.byte	0x04, 0x11
        /*000e*/ 	.short	(.L_3 - .L_2)
	.align		4
.L_2:
        /*0010*/ 	.word	index@($__internal_0_$__cuda_sm3x_div_rn_noftz_f32_slowpath)
        /*0014*/ 	.word	0x00000178


	//----- nvinfo : EIATTR_FRAME_SIZE
	.align		4
.L_3:
        /*0018*/ 	.byte	0x04, 0x11
        /*001a*/ 	.short	(.L_5 - .L_4)
	.align		4
.L_4:
        /*001c*/ 	.word	index@(_Z23Single_head_flash_attenPfS_S_S_jf)
        /*0020*/ 	.word	0x00000178


	//----- nvinfo : EIATTR_MIN_STACK_SIZE
	.align		4
.L_5:
        /*0024*/ 	.byte	0x04, 0x12
        /*0026*/ 	.short	(.L_7 - .L_6)
	.align		4
.L_6:
        /*0028*/ 	.word	index@(_Z23Single_head_flash_attenPfS_S_S_jf)
        /*002c*/ 	.word	0x00000178
.L_7:


//--------------------- .nv.compat                --------------------------
	.section	.nv.compat,"",@"SHT_CUDA_COMPAT_INFO"
	.align	4
        /*0000*/ 	.byte	0x02, 0x09, 0x00, 0x00, 0x02, 0x02, 0x01, 0x00, 0x02, 0x05, 0x05, 0x00, 0x03, 0x07, 0x01, 0x01
        /*0010*/ 	.byte	0x02, 0x03, 0x00, 0x00, 0x02, 0x06, 0x01, 0x00, 0x04, 0x0b, 0x08, 0x00, 0x01, 0x00, 0x00, 0x00
        /*0020*/ 	.byte	0x00, 0x00, 0x00, 0x00


//--------------------- .nv.info._Z23Single_head_flash_attenPfS_S_S_jf --------------------------
	.section	.nv.info._Z23Single_head_flash_attenPfS_S_S_jf,"",@"SHT_CUDA_INFO"
	.sectionflags	@""
	.align	4


	//----- nvinfo : EIATTR_CUDA_API_VERSION
	.align		4
        /*0000*/ 	.byte	0x04, 0x37
        /*0002*/ 	.short	(.L_9 - .L_8)
.L_8:
        /*0004*/ 	.word	0x00000082


	//----- nvinfo : EIATTR_KPARAM_INFO
	.align		4
.L_9:
        /*0008*/ 	.byte	0x04, 0x17
        /*000a*/ 	.short	(.L_11 - .L_10)
.L_10:
        /*000c*/ 	.word	0x00000000
        /*0010*/ 	.short	0x0005
        /*0012*/ 	.short	0x0024
        /*0014*/ 	.byte	0x00, 0xf0, 0x11, 0x00


	//----- nvinfo : EIATTR_KPARAM_INFO
	.align		4
.L_11:
        /*0018*/ 	.byte	0x04, 0x17
        /*001a*/ 	.short	(.L_13 - .L_12)
.L_12:
        /*001c*/ 	.word	0x00000000
        /*0020*/ 	.short	0x0004
        /*0022*/ 	.short	0x0020
        /*0024*/ 	.byte	0x00, 0xf0, 0x11, 0x00


	//----- nvinfo : EIATTR_KPARAM_INFO
	.align		4
.L_13:
        /*0028*/ 	.byte	0x04, 0x17
        /*002a*/ 	.short	(.L_15 - .L_14)
.L_14:
        /*002c*/ 	.word	0x00000000
        /*0030*/ 	.short	0x0003
        /*0032*/ 	.short	0x0018
        /*0034*/ 	.byte	0x00, 0xf5, 0x21, 0x00


	//----- nvinfo : EIATTR_KPARAM_INFO
	.align		4
.L_15:
        /*0038*/ 	.byte	0x04, 0x17
        /*003a*/ 	.short	(.L_17 - .L_16)
.L_16:
        /*003c*/ 	.word	0x00000000
        /*0040*/ 	.short	0x0002
        /*0042*/ 	.short	0x0010
        /*0044*/ 	.byte	0x00, 0xf5, 0x21, 0x00


	//----- nvinfo : EIATTR_KPARAM_INFO
	.align		4
.L_17:
        /*0048*/ 	.byte	0x04, 0x17
        /*004a*/ 	.short	(.L_19 - .L_18)
.L_18:
        /*004c*/ 	.word	0x00000000
        /*0050*/ 	.short	0x0001
        /*0052*/ 	.short	0x0008
        /*0054*/ 	.byte	0x00, 0xf5, 0x21, 0x00


	//----- nvinfo : EIATTR_KPARAM_INFO
	.align		4
.L_19:
        /*0058*/ 	.byte	0x04, 0x17
        /*005a*/ 	.short	(.L_21 - .L_20)
.L_20:
        /*005c*/ 	.word	0x00000000
        /*0060*/ 	.short	0x0000
        /*0062*/ 	.short	0x0000
        /*0064*/ 	.byte	0x00, 0xf5, 0x21, 0x00


	//----- nvinfo : EIATTR_SPARSE_MMA_MASK
	.align		4
.L_21:
        /*0068*/ 	.byte	0x03, 0x50
        /*006a*/ 	.short	0x0000


	//----- nvinfo : EIATTR_MAXREG_COUNT
	.align		4
        /*006c*/ 	.byte	0x03, 0x1b
        /*006e*/ 	.short	0x00ff


	//----- nvinfo : EIATTR_NUM_BARRIERS
	.align		4
        /*0070*/ 	.byte	0x02, 0x4c
        /*0072*/ 	.byte	0x01
	.zero		1


	//----- nvinfo : EIATTR_ANNOTATIONS
	.align		4
        /*0074*/ 	.byte	0x04, 0x55
        /*0076*/ 	.short	(.L_23 - .L_22)


	//   ....[0]....
.L_22:
        /*0078*/ 	.word	0x00000001
        /*007c*/ 	.byte	0x70, 0x00, 0x00, 0x00, 0x01, 0x00, 0x00, 0x00, 0x80, 0x00, 0x00, 0x00, 0x01, 0x00, 0x00, 0x00
        /* <DEDUP_REMOVED lines=136> */
        /*090c*/ 	.byte	0x20, 0xa7, 0x01, 0x00, 0x01, 0x00, 0x00, 0x00, 0x30, 0xa7, 0x01, 0x00


	//----- nvinfo : EIATTR_MERCURY_ISA_VERSION
	.align		4
.L_23:
        /*0918*/ 	.byte	0x03, 0x5f
        /*091a*/ 	.short	0x0101


	//----- nvinfo : EIATTR_VRC_CTA_INIT_COUNT
	.align		4
        /*091c*/ 	.byte	0x02, 0x4a
	.zero		1
	.zero		1


	//----- nvinfo : EIATTR_EXIT_INSTR_OFFSETS
	.align		4
        /*0920*/ 	.byte	0x04, 0x1c
        /*0922*/ 	.short	(.L_25 - .L_24)


	//   ....[0]....
.L_24:
        /*0924*/ 	.word	0x0001aa40


	//----- nvinfo : EIATTR_CRS_STACK_SIZE
	.align		4
.L_25:
        /*0928*/ 	.byte	0x04, 0x1e
        /*092a*/ 	.short	(.L_27 - .L_26)
.L_26:
        /*092c*/ 	.word	0x00000000


	//----- nvinfo : EIATTR_CBANK_PARAM_SIZE
	.align		4
.L_27:
        /*0930*/ 	.byte	0x03, 0x19
        /*0932*/ 	.short	0x0028


	//----- nvinfo : EIATTR_PARAM_CBANK
	.align		4
        /*0934*/ 	.byte	0x04, 0x0a
        /*0936*/ 	.short	(.L_29 - .L_28)
	.align		4
.L_28:
        /*0938*/ 	.word	index@(.nv.constant0._Z23Single_head_flash_attenPfS_S_S_jf)
        /*093c*/ 	.short	0x0380
        /*093e*/ 	.short	0x0028


	//----- nvinfo : EIATTR_SW_WAR
	.align		4
.L_29:
        /*0940*/ 	.byte	0x04, 0x36
        /*0942*/ 	.short	(.L_31 - .L_30)
.L_30:
        /*0944*/ 	.word	0x00000008
.L_31:


//--------------------- .nv.callgraph             --------------------------
	.section	.nv.callgraph,"",@"SHT_CUDA_CALLGRAPH"
	.align	4
	.sectionentsize	8
	.align		4
        /*0000*/ 	.word	0x00000000
	.align		4
        /*0004*/ 	.word	0xffffffff
	.align		4
        /*0008*/ 	.word	0x00000000
	.align		4
        /*000c*/ 	.word	0xfffffffe
	.align		4
        /*0010*/ 	.word	0x00000000
	.align		4
        /*0014*/ 	.word	0xfffffffd
	.align		4
        /*0018*/ 	.word	0x00000000
	.align		4
        /*001c*/ 	.word	0xfffffffc


//--------------------- .text._Z23Single_head_flash_attenPfS_S_S_jf --------------------------
	.section	.text._Z23Single_head_flash_attenPfS_S_S_jf,"ax",@progbits
	.align	128
        .global         _Z23Single_head_flash_attenPfS_S_S_jf
        .type           _Z23Single_head_flash_attenPfS_S_S_jf,@function
        .size           _Z23Single_head_flash_attenPfS_S_S_jf,(.L_x_78 - _Z23Single_head_flash_attenPfS_S_S_jf)
        .other          _Z23Single_head_flash_attenPfS_S_S_jf,@"STO_CUDA_ENTRY STV_DEFAULT"
_Z23Single_head_flash_attenPfS_S_S_jf:
.text._Z23Single_head_flash_attenPfS_S_S_jf:
[----:B------:R-:W0:Y:S01]  /*0000*/  LDC R1, c[0x0][0x37c] ;  /* 0x0000df00ff017b82 */ /* 0x000e220000000800 */
[----:B------:R-:W1:Y:S01]  /*0010*/  S2R R32, SR_TID.X ;  /* 0x0000000000207919 */ /* 0x000e620000002100 */
[----:B0-----:R-:W-:-:S06]  /*0020*/  IADD3 R1, PT, PT, R1, -0x178, RZ ;  /* 0xfffffe8801017810 */ /* 0x001fcc0007ffe0ff */
[----:B------:R-:W0:Y:S01]  /*0030*/  LDC.64 R34, c[0x0][0x380] ;  /* 0x0000e000ff227b82 */ /* 0x000e220000000a00 */
[----:B------:R-:W2:Y:S01]  /*0040*/  LDCU.64 UR8, c[0x0][0x358] ;  /* 0x00006b00ff0877ac */ /* 0x000ea20008000a00 */
[----:B------:R-:W3:Y:S01]  /*0050*/  S2R R0, SR_CTAID.X ;  /* 0x0000000000007919 */ /* 0x000ee20000002500 */
[----:B------:R-:W4:Y:S01]  /*0060*/  LDCU UR4, c[0x0][0x3a0] ;  /* 0x00007400ff0477ac */ /* 0x000f220008000800 */
[----:B------:R0:W-:Y:S04]  /*0070*/  STL [R1+0x94], RZ ;  /* 0x000094ff01007387 */ /* 0x0001e80000100800 */
[----:B------:R0:W-:Y:S04]  /*0080*/  STL [R1+0xe0], RZ ;  /* 0x0000e0ff01007387 */ /* 0x0001e80000100800 */
[----:B------:R0:W-:Y:S04]  /*0090*/  STL [R1+0xdc], RZ ;  /* 0x0000dcff01007387 */ /* 0x0001e80000100800 */
[----:B------:R0:W-:Y:S04]  /*00a0*/  STL [R1+0xd8], RZ ;  /* 0x0000d8ff01007387 */ /* 0x0001e80000100800 */
[----:B------:R0:W-:Y:S04]  /*00b0*/  STL [R1+0xd4], RZ ;  /* 0x0000d4ff01007387 */ /* 0x0001e80000100800 */
[----:B------:R0:W-:Y:S04]  /*00c0*/  STL [R1+0xd0], RZ ;  /* 0x0000d0ff01007387 */ /* 0x0001e80000100800 */
[----:B------:R0:W-:Y:S01]  /*00d0*/  STL [R1+0xcc], RZ ;  /* 0x0000ccff01007387 */ /* 0x0001e20000100800 */
[----:B-1----:R-:W-:-:S03]  /*00e0*/  SHF.L.U32 R32, R32, 0x5, RZ ;  /* 0x0000000520207819 */ /* 0x002fc600000006ff */
[----:B------:R1:W-:Y:S01]  /*00f0*/  STL [R1+0xc8], RZ ;  /* 0x0000c8ff01007387 */ /* 0x0003e20000100800 */
[----:B---3--:R-:W-:-:S03]  /*0100*/  LEA R3, R0, R32, 0xb ;  /* 0x0000002000037211 */ /* 0x008fc600078e58ff */
[----:B------:R1:W-:Y:S02]  /*0110*/  STL [R1+0xc4], RZ ;  /* 0x0000c4ff01007387 */ /* 0x0003e40000100800 */
[----:B0-----:R-:W-:Y:S02]  /*0120*/  IMAD.WIDE.U32 R34, R3, 0x4, R34 ;  /* 0x0000000403227825 */ /* 0x001fe400078e0022 */
[----:B------:R1:W-:Y:S04]  /*0130*/  STL [R1+0xc0], RZ ;  /* 0x0000c0ff01007387 */ /* 0x0003e80000100800 */
        /* <DEDUP_REMOVED lines=16> */
[----:B--2---:R1:W5:Y:S04]  /*0240*/  LDG.E R3, desc[UR8][R34.64] ;  /* 0x0000000822037981 */ /* 0x004368000c1e1900 */
[----:B------:R1:W5:Y:S04]  /*0250*/  LDG.E R0, desc[UR8][R34.64+0x4] ;  /* 0x0000040822007981 */ /* 0x000368000c1e1900 */
        /* <DEDUP_REMOVED lines=29> */
[----:B------:R1:W5:Y:S01]  /*0430*/  LDG.E R30, desc[UR8][R34.64+0x7c] ;  /* 0x00007c08221e7981 */ /* 0x000362000c1e1900 */
[----:B----4-:R-:W-:Y:S01]  /*0440*/  UISETP.GE.U32.AND UP0, UPT, UR4, 0x40, UPT ;  /* 0x000000400400788c */ /* 0x010fe2000bf06070 */
[----:B------:R-:W-:Y:S01]  /*0450*/  HFMA2 R106, -RZ, RZ, 0, 0 ;  /* 0x00000000ff6a7431 */ /* 0x000fe200000001ff */
[----:B------:R-:W-:Y:S01]  /*0460*/  MOV R112, RZ ;  /* 0x000000ff00707202 */ /* 0x000fe20000000f00 */
[----:B------:R1:W-:Y:S01]  /*0470*/  STL [R1+0xf0], RZ ;  /* 0x0000f0ff01007387 */ /* 0x0003e20000100800 */
[----:B------:R-:W-:Y:S01]  /*0480*/  HFMA2 R116, -RZ, RZ, 0, 0 ;  /* 0x00000000ff747431 */ /* 0x000fe200000001ff */
[----:B------:R-:W-:Y:S01]  /*0490*/  MOV R120, RZ ;  /* 0x000000ff00787202 */ /* 0x000fe20000000f00 */
[----:B------:R-:W-:Y:S01]  /*04a0*/  HFMA2 R128, -RZ, RZ, 0, 0 ;  /* 0x00000000ff807431 */ /* 0x000fe200000001ff */
[----:B------:R1:W-:Y:S01]  /*04b0*/  STL [R1+0x80], RZ ;  /* 0x000080ff01007387 */ /* 0x0003e20000100800 */
[----:B------:R-:W-:Y:S06]  /*04c0*/  BAR.SYNC.DEFER_BLOCKING 0x0 ;  /* 0x0000000000007b1d */ /* 0x000fec0000010000 */
[----:B------:R-:W-:Y:S05]  /*04d0*/  BRA.U !UP0, `(.L_x_0) ;  /* 0x0000018108587547 */ /* 0x000fea000b800000 */
[----:B------:R-:W0:Y:S01]  /*04e0*/  S2UR UR6, SR_CgaCtaId ;  /* 0x00000000000679c3 */ /* 0x000e220000008800 */
[----:B------:R2:W-:Y:S01]  /*04f0*/  STL [R1+0x84], R32 ;  /* 0x0000842001007387 */ /* 0x0005e20000100800 */
[----:B------:R-:W-:Y:S01]  /*0500*/  USHF.R.U32.HI UR4, URZ, 0x6, UR4 ;  /* 0x00000006ff047899 */ /* 0x000fe20008011604 */
[----:B------:R-:W-:Y:S02]  /*0510*/  UMOV UR5, 0x400 ;  /* 0x0000040000057882 */ /* 0x000fe40000000000 */
[----:B------:R2:W-:Y:S01]  /*0520*/  STL [R1+0x94], RZ ;  /* 0x000094ff01007387 */ /* 0x0005e20000100800 */
[----:B------:R-:W3:Y:S01]  /*0530*/  LDCU UR10, c[0x0][0x3a4] ;  /* 0x00007480ff0a77ac */ /* 0x000ee20008000800 */
[----:B------:R-:W-:Y:S02]  /*0540*/  UIADD3 UR4, UPT, UPT, -UR4, URZ, URZ ;  /* 0x000000ff04047290 */ /* 0x000fe4000fffe1ff */
[----:B0-23--:R-:W-:-:S12]  /*0550*/  ULEA UR5, UR6, UR5, 0x18 ;  /* 0x0000000506057291 */ /* 0x00dfd8000f8ec0ff */
.L_x_1:
[----:B------:R-:W2:Y:S01]  /*0560*/  LDL R32, [R1+0x84] ;  /* 0x0000840001207983 */ /* 0x000ea20000100800 */
[----:B-1----:R-:W2:Y:S08]  /*0570*/  LDC.64 R34, c[0x0][0x388] ;  /* 0x0000e200ff227b82 */ /* 0x002eb00000000a00 */
[----:B------:R-:W0:Y:S01]  /*0580*/  LDC.64 R36, c[0x0][0x390] ;  /* 0x0000e400ff247b82 */ /* 0x000e220000000a00 */
[----:B------:R-:W1:Y:S07]  /*0590*/  S2R R101, SR_TID.X ;  /* 0x0000000000657919 */ /* 0x000e6e0000002100 */
[----:B------:R-:W3:Y:S01]  /*05a0*/  S2UR UR7, SR_CgaCtaId ;  /* 0x00000000000779c3 */ /* 0x000ee20000008800 */
[----:B--2---:R-:W-:-:S04]  /*05b0*/  IMAD.WIDE.U32 R34, R32, 0x4, R34 ;  /* 0x0000000420227825 */ /* 0x004fc800078e0022 */
[----:B0-----:R-:W-:Y:S01]  /*05c0*/  IMAD.WIDE.U32 R36, R32, 0x4, R36 ;  /* 0x0000000420247825 */ /* 0x001fe200078e0024 */
[----:B------:R-:W2:Y:S04]  /*05d0*/  LDG.E R39, desc[UR8][R34.64+0x4] ;  /* 0x0000040822277981 */ /* 0x000ea8000c1e1900 */
[----:B------:R-:W4:Y:S04]  /*05e0*/  LDG.E R32, desc[UR8][R34.64] ;  /* 0x0000000822207981 */ /* 0x000f28000c1e1900 */
[----:B------:R-:W2:Y:S04]  /*05f0*/  LDG.E R38, desc[UR8][R36.64] ;  /* 0x0000000824267981 */ /* 0x000ea8000c1e1900 */
        /* <DEDUP_REMOVED lines=60> */
[----:B------:R-:W2:Y:S01]  /*09c0*/  LDG.E R100, desc[UR8][R36.64+0x7c] ;  /* 0x00007c0824647981 */ /* 0x000ea2000c1e1900 */
[----:B------:R-:W-:-:S02]  /*09d0*/  UMOV UR6, 0x400 ;  /* 0x0000040000067882 */ /* 0x000fc40000000000 */
[----:B------:R-:W-:-:S04]  /*09e0*/  UIADD3 UR6, UPT, UPT, UR6, 0x2000, URZ ;  /* 0x0000200006067890 */ /* 0x000fc8000fffe0ff */
[----:B---3--:R-:W-:-:S06]  /*09f0*/  ULEA UR6, UR7, UR6, 0x18 ;  /* 0x0000000607067291 */ /* 0x008fcc000f8ec0ff */
[C---:B-1----:R-:W-:Y:S02]  /*0a00*/  LEA R102, R101.reuse, UR6, 0x7 ;  /* 0x0000000665667c11 */ /* 0x042fe4000f8e38ff */
[----:B------:R-:W-:-:S03]  /*0a10*/  LEA R101, R101, UR5, 0x7 ;  /* 0x0000000565657c11 */ /* 0x000fc6000f8e38ff */
[----:B----4-:R-:W-:Y:S04]  /*0a20*/  STS [R102], R32 ;  /* 0x0000002066007388 */ /* 0x010fe80000000800 */
[----:B--2---:R-:W-:Y:S04]  /*0a30*/  STS [R101], R38 ;  /* 0x0000002665007388 */ /* 0x004fe80000000800 */
[----:B------:R-:W-:Y:S04]  /*0a40*/  STS [R102+0x4], R39 ;  /* 0x0000042766007388 */ /* 0x000fe80000000800 */
        /* <DEDUP_REMOVED lines=60> */
[----:B------:R-:W-:Y:S01]  /*0e10*/  STS [R101+0x7c], R100 ;  /* 0x00007c6465007388 */ /* 0x000fe20000000800 */
[----:B------:R-:W-:Y:S06]  /*0e20*/  BAR.SYNC.DEFER_BLOCKING 0x0 ;  /* 0x0000000000007b1d */ /* 0x000fec0000010000 */
[----:B------:R-:W0:Y:S04]  /*0e30*/  LDS.128 R56, [UR5+0x2000] ;  /* 0x00200005ff387984 */ /* 0x000e280008000c00 */
[----:B------:R-:W1:Y:S04]  /*0e40*/  LDS.128 R48, [UR5+0x2010] ;  /* 0x00201005ff307984 */ /* 0x000e680008000c00 */
[----:B------:R-:W2:Y:S04]  /*0e50*/  LDS.128 R36, [UR5+0x2080] ;  /* 0x00208005ff247984 */ /* 0x000ea80008000c00 */
[----:B------:R-:W3:Y:S04]  /*0e60*/  LDS.128 R40, [UR5+0x2020] ;  /* 0x00202005ff287984 */ /* 0x000ee80008000c00 */
[----:B------:R-:W4:Y:S04]  /*0e70*/  LDS.128 R44, [UR5+0x2090] ;  /* 0x00209005ff2c7984 */ /* 0x000f280008000c00 */
[----:B------:R-:W4:Y:S04]  /*0e80*/  LDS.128 R52, [UR5+0x2030] ;  /* 0x00203005ff347984 */ /* 0x000f280008000c00 */
[----:B------:R-:W4:Y:S04]  /*0e90*/  LDS.128 R60, [UR5+0x20a0] ;  /* 0x0020a005ff3c7984 */ /* 0x000f280008000c00 */
[----:B------:R-:W-:Y:S04]  /*0ea0*/  LDS.128 R80, [UR5+0x2110] ;  /* 0x00211005ff507984 */ /* 0x000fe80008000c00 */
[----:B------:R-:W-:Y:S04]  /*0eb0*/  LDS.128 R76, [UR5+0x2120] ;  /* 0x00212005ff4c7984 */ /* 0x000fe80008000c00 */
[----:B------:R-:W-:Y:S01]  /*0ec0*/  LDS.128 R68, [UR5+0x2180] ;  /* 0x00218005ff447984 */ /* 0x000fe20008000c00 */
[----:B0----5:R-:W-:-:S03]  /*0ed0*/  FFMA R35, R3, R56, RZ ;  /* 0x0000003803237223 */ /* 0x021fc600000000ff */
[----:B------:R-:W-:Y:S01]  /*0ee0*/  LDS.128 R72, [UR5+0x2070] ;  /* 0x00207005ff487984 */ /* 0x000fe20008000c00 */
[----:B------:R-:W-:Y:S01]  /*0ef0*/  FFMA R32, R0, R57, R35 ;  /* 0x0000003900207223 */ /* 0x000fe20000000023 */
[----:B------:R-:W-:Y:S01]  /*0f00*/  HFMA2 R105, -RZ, RZ, 3.7421875, 0 ;  /* 0x437c0000ff697431 */ /* 0x000fe200000001ff */
[----:B------:R-:W-:Y:S01]  /*0f10*/  MOV R104, 0x3bbb989d ;  /* 0x3bbb989d00687802 */ /* 0x000fe20000000f00 */
[----:B------:R-:W-:Y:S01]  /*0f20*/  LDS.128 R96, [UR5+0x3940] ;  /* 0x00394005ff607984 */ /* 0x000fe20008000c00 */
[----:B------:R-:W-:-:S03]  /*0f30*/  FFMA R35, R5, R58, R32 ;  /* 0x0000003a05237223 */ /* 0x000fc60000000020 */
[----:B------:R-:W-:Y:S01]  /*0f40*/  LDS.128 R88, [UR5+0x3990] ;  /* 0x00399005ff587984 */ /* 0x000fe20008000c00 */
[----:B------:R-:W-:-:S03]  /*0f50*/  FFMA R32, R2, R59, R35 ;  /* 0x0000003b02207223 */ /* 0x000fc60000000023 */
[----:B------:R-:W0:Y:S01]  /*0f60*/  LDS.128 R56, [UR5+0x2040] ;  /* 0x00204005ff387984 */ /* 0x000e220008000c00 */
[----:B-1----:R-:W-:-:S03]  /*0f70*/  FFMA R35, R7, R48, R32 ;  /* 0x0000003007237223 */ /* 0x002fc60000000020 */
[----:B------:R-:W-:Y:S01]  /*0f80*/  LDS.128 R92, [UR5+0x3950] ;  /* 0x00395005ff5c7984 */ /* 0x000fe20008000c00 */
[----:B------:R-:W-:Y:S01]  /*0f90*/  FFMA R32, R4, R49, R35 ;  /* 0x0000003104207223 */ /* 0x000fe20000000023 */
[----:B--2---:R-:W-:-:S03]  /*0fa0*/  FFMA R49, R3, R36, RZ ;  /* 0x0000002403317223 */ /* 0x004fc600000000ff */
[----:B------:R-:W-:Y:S01]  /*0fb0*/  FFMA R35, R9, R50, R32 ;  /* 0x0000003209237223 */ /* 0x000fe20000000020 */
[----:B------:R-:W-:-:S03]  /*0fc0*/  FFMA R34, R0, R37, R49 ;  /* 0x0000002500227223 */ /* 0x000fc60000000031 */
[----:B------:R-:W-:Y:S01]  /*0fd0*/  FFMA R32, R6, R51, R35 ;  /* 0x0000003306207223 */ /* 0x000fe20000000023 */
[----:B------:R-:W-:Y:S01]  /*0fe0*/  FFMA R37, R5, R38, R34 ;  /* 0x0000002605257223 */ /* 0x000fe20000000022 */
[----:B------:R-:W1:Y:S02]  /*0ff0*/  LDS.128 R48, [UR5+0x20b0] ;  /* 0x0020b005ff307984 */ /* 0x000e640008000c00 */
[----:B---3--:R-:W-:Y:S01]  /*1000*/  FFMA R35, R11, R40, R32 ;  /* 0x000000280b237223 */ /* 0x008fe20000000020 */
[----:B------:R-:W-:Y:S02]  /*1010*/  FFMA R34, R2, R39, R37 ;  /* 0x0000002702227223 */ /* 0x000fe40000000025 */
[----:B------:R-:W2:Y:S01]  /*1020*/  LDS.128 R36, [UR5+0x2100] ;  /* 0x00210005ff247984 */ /* 0x000ea20008000c00 */
[----:B------:R-:W-:Y:S01]  /*1030*/  FFMA R32, R8, R41, R35 ;  /* 0x0000002908207223 */ /* 0x000fe20000000023 */
[----:B----4-:R-:W-:-:S03]  /*1040*/  FFMA R41, R7, R44, R34 ;  /* 0x0000002c07297223 */ /* 0x010fc60000000022 */
[----:B------:R-:W-:Y:S01]  /*1050*/  FFMA R35, R13, R42, R32 ;  /* 0x0000002a0d237223 */ /* 0x000fe20000000020 */
[----:B------:R-:W-:-:S03]  /*1060*/  FFMA R34, R4, R45, R41 ;  /* 0x0000002d04227223 */ /* 0x000fc60000000029 */
[----:B------:R-:W-:Y:S01]  /*1070*/  FFMA R32, R10, R43, R35 ;  /* 0x0000002b0a207223 */ /* 0x000fe20000000023 */
[----:B------:R-:W-:-:S03]  /*1080*/  FFMA R41, R9, R46, R34 ;  /* 0x0000002e09297223 */ /* 0x000fc60000000022 */
[----:B------:R-:W-:Y:S01]  /*1090*/  FFMA R35, R15, R52, R32 ;  /* 0x000000340f237223 */ /* 0x000fe20000000020 */
[----:B------:R-:W-:Y:S02]  /*10a0*/  FFMA R34, R6, R47, R41 ;  /* 0x0000002f06227223 */ /* 0x000fe40000000029 */
[----:B------:R-:W3:Y:S01]  /*10b0*/  LDS.128 R44, [UR5+0x20c0] ;  /* 0x0020c005ff2c7984 */ /* 0x000ee20008000c00 */
[----:B------:R-:W-:Y:S01]  /*10c0*/  FFMA R32, R12, R53, R35 ;  /* 0x000000350c207223 */ /* 0x000fe20000000023 */
[----:B------:R-:W-:Y:S02]  /*10d0*/  FFMA R53, R11, R60, R34 ;  /* 0x0000003c0b357223 */ /* 0x000fe40000000022 */
[----:B------:R-:W4:Y:S01]  /*10e0*/  LDS.128 R40, [UR5+0x2050] ;  /* 0x00205005ff287984 */ /* 0x000f220008000c00 */
[----:B------:R-:W-:Y:S01]  /*10f0*/  FFMA R35, R17, R54, R32 ;  /* 0x0000003611237223 */ /* 0x000fe20000000020 */
[----:B------:R-:W-:-:S03]  /*1100*/  FFMA R34, R8, R61, R53 ;  /* 0x0000003d08227223 */ /* 0x000fc60000000035 */
[----:B------:R-:W-:Y:S01]  /*1110*/  FFMA R32, R14, R55, R35 ;  /* 0x000000370e207223 */ /* 0x000fe20000000023 */
[----:B------:R-:W-:-:S03]  /*1120*/  FFMA R53, R13, R62, R34 ;  /* 0x0000003e0d357223 */ /* 0x000fc60000000022 */
[----:B0-----:R-:W-:Y:S01]  /*1130*/  FFMA R35, R19, R56, R32 ;  /* 0x0000003813237223 */ /* 0x001fe20000000020 */
[----:B------:R-:W-:Y:S02]  /*1140*/  FFMA R32, R10, R63, R53 ;  /* 0x0000003f0a207223 */ /* 0x000fe40000000035 */
[----:B------:R-:W0:Y:S02]  /*1150*/  LDS.128 R52, [UR5+0x20d0] ;  /* 0x0020d005ff347984 */ /* 0x000e240008000c00 */
[----:B-1----:R-:W-:Y:S02]  /*1160*/  FFMA R65, R15, R48, R32 ;  /* 0x000000300f417223 */ /* 0x002fe40000000020 */
[----:B------:R-:W1:Y:S01]  /*1170*/  LDS.128 R60, [UR5+0x2060] ;  /* 0x00206005ff3c7984 */ /* 0x000e620008000c00 */
[----:B------:R-:W-:Y:S01]  /*1180*/  FFMA R32, R16, R57, R35 ;  /* 0x0000003910207223 */ /* 0x000fe20000000023 */
[----:B------:R-:W-:Y:S01]  /*1190*/  FFMA R34, R12, R49, R65 ;  /* 0x000000310c227223 */ /* 0x000fe20000000041 */
[----:B--2---:R-:W-:-:S02]  /*11a0*/  FFMA R57, R3, R36, RZ ;  /* 0x0000002403397223 */ /* 0x004fc400000000ff */
[----:B------:R-:W-:Y:S01]  /*11b0*/  FFMA R35, R21, R58, R32 ;  /* 0x0000003a15237223 */ /* 0x000fe20000000020 */
[----:B------:R-:W2:Y:S01]  /*11c0*/  LDS.128 R64, [UR5+0x2130] ;  /* 0x00213005ff407984 */ /* 0x000ea20008000c00 */
[----:B------:R-:W-:Y:S01]  /*11d0*/  FFMA R36, R0, R37, R57 ;  /* 0x0000002500247223 */ /* 0x000fe20000000039 */
[----:B------:R-:W-:Y:S01]  /*11e0*/  FFMA R37, R17, R50, R34 ;  /* 0x0000003211257223 */ /* 0x000fe20000000022 */
[----:B------:R-:W-:Y:S02]  /*11f0*/  FFMA R32, R18, R59, R35 ;  /* 0x0000003b12207223 */ /* 0x000fe40000000023 */
[----:B------:R-:W-:Y:S01]  /*1200*/  FFMA R35, R5, R38, R36 ;  /* 0x0000002605237223 */ /* 0x000fe20000000024 */
[----:B------:R-:W-:Y:S01]  /*1210*/  FFMA R34, R14, R51, R37 ;  /* 0x000000330e227223 */ /* 0x000fe20000000025 */
[----:B------:R-:W-:Y:S04]  /*1220*/  LDS.128 R56, [UR5+0x2140] ;  /* 0x00214005ff387984 */ /* 0x000fe80008000c00 */
[----:B------:R-:W2:Y:S01]  /*1230*/  LDS.128 R48, [UR5+0x20e0] ;  /* 0x0020e005ff307984 */ /* 0x000ea20008000c00 */
[----:B------:R-:W-:Y:S01]  /*1240*/  FFMA R36, R2, R39, R35 ;  /* 0x0000002702247223 */ /* 0x000fe20000000023 */
[----:B---3--:R-:W-:-:S03]  /*1250*/  FFMA R37, R19, R44, R34 ;  /* 0x0000002c13257223 */ /* 0x008fc60000000022 */
[----:B------:R-:W-:Y:S01]  /*1260*/  FFMA R39, R7, R80, R36 ;  /* 0x0000005007277223 */ /* 0x000fe20000000024 */
[----:B----4-:R-:W-:Y:S01]  /*1270*/  FFMA R35, R23, R40, R32 ;  /* 0x0000002817237223 */ /* 0x010fe20000000020 */
[----:B------:R-:W-:Y:S02]  /*1280*/  FFMA R34, R16, R45, R37 ;  /* 0x0000002d10227223 */ /* 0x000fe40000000025 */
[----:B------:R-:W-:Y:S01]  /*1290*/  FFMA R36, R4, R81, R39 ;  /* 0x0000005104247223 */ /* 0x000fe20000000027 */
[----:B------:R-:W-:Y:S01]  /*12a0*/  FFMA R32, R20, R41, R35 ;  /* 0x0000002914207223 */ /* 0x000fe20000000023 */
[----:B------:R-:W-:Y:S02]  /*12b0*/  FFMA R41, R21, R46, R34 ;  /* 0x0000002e15297223 */ /* 0x000fe40000000022 */
[----:B------:R-:W-:Y:S01]  /*12c0*/  FFMA R81, R9, R82, R36 ;  /* 0x0000005209517223 */ /* 0x000fe20000000024 */
[----:B------:R-:W-:Y:S01]  /*12d0*/  FFMA R35, R25, R42, R32 ;  /* 0x0000002a19237223 */ /* 0x000fe20000000020 */
[----:B------:R-:W3:Y:S01]  /*12e0*/  LDS.128 R36, [UR5+0x2190] ;  /* 0x00219005ff247984 */ /* 0x000ee20008000c00 */
[----:B------:R-:W-:Y:S01]  /*12f0*/  FFMA R34, R18, R47, R41 ;  /* 0x0000002f12227223 */ /* 0x000fe20000000029 */
[----:B------:R-:W-:-:S02]  /*1300*/  FFMA R40, R6, R83, R81 ;  /* 0x0000005306287223 */ /* 0x000fc40000000051 */
[----:B------:R-:W4:Y:S01]  /*1310*/  LDS.128 R44, [UR5+0x20f0] ;  /* 0x0020f005ff2c7984 */ /* 0x000f220008000c00 */
[----:B------:R-:W-:Y:S01]  /*1320*/  FFMA R32, R22, R43, R35 ;  /* 0x0000002b16207223 */ /* 0x000fe20000000023 */
[----:B0-----:R-:W-:Y:S01]  /*1330*/  FFMA R41, R23, R52, R34 ;  /* 0x0000003417297223 */ /* 0x001fe20000000022 */
[----:B------:R-:W-:Y:S01]  /*1340*/  FFMA R43, R11, R76, R40 ;  /* 0x0000004c0b2b7223 */ /* 0x000fe20000000028 */
[----:B------:R-:W-:Y:S01]  /*1350*/  LDS.128 R80, [UR5+0x2280] ;  /* 0x00228005ff507984 */ /* 0x000fe20008000c00 */
[----:B-1----:R-:W-:Y:S01]  /*1360*/  FFMA R35, R27, R60, R32 ;  /* 0x0000003c1b237223 */ /* 0x002fe20000000020 */
[----:B------:R-:W-:Y:S01]  /*1370*/  FFMA R34, R20, R53, R41 ;  /* 0x0000003514227223 */ /* 0x000fe20000000029 */
[----:B------:R-:W-:Y:S02]  /*1380*/  FFMA R40, R8, R77, R43 ;  /* 0x0000004d08287223 */ /* 0x000fe4000000002b */
[----:B------:R-:W-:Y:S01]  /*1390*/  FFMA R32, R24, R61, R35 ;  /* 0x0000003d18207223 */ /* 0x000fe20000000023 */
[----:B------:R-:W-:Y:S01]  /*13a0*/  FFMA R53, R25, R54, R34 ;  /* 0x0000003619357223 */ /* 0x000fe20000000022 */
[----:B------:R-:W-:-:S02]  /*13b0*/  FFMA R61, R13, R78, R40 ;  /* 0x0000004e0d3d7223 */ /* 0x000fc40000000028 */
[----:B------:R-:W0:Y:S01]  /*13c0*/  LDS.128 R40, [UR5+0x21a0] ;  /* 0x0021a005ff287984 */ /* 0x000e220008000c00 */
[----:B------:R-:W-:Y:S01]  /*13d0*/  FFMA R35, R29, R62, R32 ;  /* 0x0000003e1d237223 */ /* 0x000fe20000000020 */
[----:B------:R-:W-:Y:S01]  /*13e0*/  FFMA R34, R22, R55, R53 ;  /* 0x0000003716227223 */ /* 0x000fe20000000035 */
[----:B------:R-:W-:Y:S01]  /*13f0*/  FFMA R60, R10, R79, R61 ;  /* 0x0000004f0a3c7223 */ /* 0x000fe2000000003d */
[----:B------:R-:W-:Y:S01]  /*1400*/  FFMA R77, R3, R68, RZ ;  /* 0x00000044034d7223 */ /* 0x000fe200000000ff */
[----:B------:R-:W1:Y:S01]  /*1410*/  LDS.128 R52, [UR5+0x2150] ;  /* 0x00215005ff347984 */ /* 0x000e620008000c00 */
[----:B------:R-:W-:Y:S01]  /*1420*/  FFMA R32, R26, R63, R35 ;  /* 0x0000003f1a207223 */ /* 0x000fe20000000023 */
[----:B--2---:R-:W-:Y:S01]  /*1430*/  FFMA R63, R15, R64, R60 ;  /* 0x000000400f3f7223 */ /* 0x004fe2000000003c */
[----:B------:R-:W-:Y:S01]  /*1440*/  FFMA R61, R27, R48, R34 ;  /* 0x000000301b3d7223 */ /* 0x000fe20000000022 */
[----:B------:R-:W-:Y:S01]  /*1450*/  FFMA R60, R0, R69, R77 ;  /* 0x00000045003c7223 */ /* 0x000fe2000000004d */
[----:B------:R-:W-:Y:S01]  /*1460*/  FFMA R35, R31, R72, R32 ;  /* 0x000000481f237223 */ /* 0x000fe20000000020 */
[----:B------:R-:W-:Y:S01]  /*1470*/  FFMA R48, R12, R65, R63 ;  /* 0x000000410c307223 */ /* 0x000fe2000000003f */
[----:B------:R-:W-:Y:S01]  /*1480*/  FFMA R34, R24, R49, R61 ;  /* 0x0000003118227223 */ /* 0x000fe2000000003d */
[----:B------:R-:W-:Y:S01]  /*1490*/  FFMA R61, R5, R70, R60 ;  /* 0x00000046053d7223 */ /* 0x000fe2000000003c */
[----:B------:R-:W-:Y:S01]  /*14a0*/  FFMA R32, R28, R73, R35 ;  /* 0x000000491c207223 */ /* 0x000fe20000000023 */
[----:B------:R-:W-:Y:S01]  /*14b0*/  FFMA R35, R17, R66, R48 ;  /* 0x0000004211237223 */ /* 0x000fe20000000030 */
[----:B------:R-:W-:Y:S01]  /*14c0*/  LDS.128 R76, [UR5+0x2240] ;  /* 0x00224005ff4c7984 */ /* 0x000fe20008000c00 */
[----:B------:R-:W-:Y:S01]  /*14d0*/  FFMA R48, R2, R71, R61 ;  /* 0x0000004702307223 */ /* 0x000fe2000000003d */
[----:B------:R-:W-:-:S02]  /*14e0*/  FFMA R49, R29, R50, R34 ;  /* 0x000000321d317223 */ /* 0x000fc40000000022 */
[----:B------:R-:W2:Y:S01]  /*14f0*/  LDS.128 R60, [UR5+0x2200] ;  /* 0x00220005ff3c7984 */ /* 0x000ea20008000c00 */
[----:B------:R-:W-:Y:S01]  /*1500*/  FFMA R34, R14, R67, R35 ;  /* 0x000000430e227223 */ /* 0x000fe20000000023 */
[----:B------:R-:W-:Y:S02]  /*1510*/  FFMA R35, R33, R74, R32 ;  /* 0x0000004a21237223 */ /* 0x000fe40000000020 */
[----:B------:R-:W2:Y:S01]  /*1520*/  LDS.128 R68, [UR5+0x21b0] ;  /* 0x0021b005ff447984 */ /* 0x000ea20008000c00 */
[----:B------:R-:W-:Y:S01]  /*1530*/  FFMA R32, R26, R51, R49 ;  /* 0x000000331a207223 */ /* 0x000fe20000000031 */
[----:B---3--:R-:W-:Y:S01]  /*1540*/  FFMA R51, R7, R36, R48 ;  /* 0x0000002407337223 */ /* 0x008fe20000000030 */
[----:B------:R-:W-:Y:S01]  /*1550*/  FFMA R49, R19, R56, R34 ;  /* 0x0000003813317223 */ /* 0x000fe20000000022 */
[----:B------:R-:W-:Y:S01]  /*1560*/  FFMA R35, R30, R75, R35 ;  /* 0x0000004b1e237223 */ /* 0x000fe20000000023 */
[----:B----4-:R-:W-:Y:S01]  /*1570*/  FFMA R73, R31, R44, R32 ;  /* 0x0000002c1f497223 */ /* 0x010fe20000000020 */
[----:B------:R-:W-:Y:S01]  /*1580*/  FFMA R32, R4, R37, R51 ;  /* 0x0000002504207223 */ /* 0x000fe20000000033 */
[----:B------:R-:W-:Y:S01]  /*1590*/  FFMA R34, R16, R57, R49 ;  /* 0x0000003910227223 */ /* 0x000fe20000000031 */
[----:B------:R-:W-:Y:S01]  /*15a0*/  FMUL R35, R35, UR10 ;  /* 0x0000000a23237c20 */ /* 0x000fe20008400000 */
[----:B------:R-:W3:Y:S01]  /*15b0*/  LDS.128 R48, [UR5+0x2160] ;  /* 0x00216005ff307984 */ /* 0x000ee20008000c00 */
[----:B------:R-:W-:Y:S01]  /*15c0*/  FFMA R57, R9, R38, R32 ;  /* 0x0000002609397223 */ /* 0x000fe20000000020 */
[----:B------:R-:W-:Y:S01]  /*15d0*/  FFMA R37, R21, R58, R34 ;  /* 0x0000003a15257223 */ /* 0x000fe20000000022 */
[----:B------:R-:W-:Y:S01]  /*15e0*/  FFMA.SAT R32, R35, R104, 0.5 ;  /* 0x3f00000023207423 */ /* 0x000fe20000002068 */
[----:B------:R-:W4:Y:S01]  /*15f0*/  LDS.128 R64, [UR5+0x2210] ;  /* 0x00221005ff407984 */ /* 0x000f220008000c00 */
[----:B------:R-:W-:Y:S01]  /*1600*/  FFMA R34, R6, R39, R57 ;  /* 0x0000002706227223 */ /* 0x000fe20000000039 */
[----:B------:R-:W-:Y:S01]  /*1610*/  FFMA R44, R28, R45, R73 ;  /* 0x0000002d1c2c7223 */ /* 0x000fe20000000049 */
[----:B------:R-:W-:Y:S01]  /*1620*/  FFMA.RM R32, R32, R105, 12582913 ;  /* 0x4b40000120207423 */ /* 0x000fe20000004069 */
[----:B------:R-:W-:Y:S01]  /*1630*/  FFMA R56, R18, R59, R37 ;  /* 0x0000003b12387223 */ /* 0x000fe20000000025 */
[----:B0-----:R-:W-:Y:S01]  /*1640*/  FFMA R59, R11, R40, R34 ;  /* 0x000000280b3b7223 */ /* 0x001fe20000000022 */
[----:B------:R-:W-:Y:S01]  /*1650*/  FFMA R45, R33, R46, R44 ;  /* 0x0000002e212d7223 */ /* 0x000fe2000000002c */
[----:B------:R-:W-:Y:S01]  /*1660*/  FADD R34, R32, -12583039 ;  /* 0xcb40007f20227421 */ /* 0x000fe20000000000 */
[----:B------:R-:W0:Y:S01]  /*1670*/  LDS.128 R36, [UR5+0x21c0] ;  /* 0x0021c005ff247984 */ /* 0x000e220008000c00 */
[----:B-1----:R-:W-:Y:S01]  /*1680*/  FFMA R57, R23, R52, R56 ;  /* 0x0000003417397223 */ /* 0x002fe20000000038 */
[----:B------:R-:W-:Y:S01]  /*1690*/  FFMA R44, R8, R41, R59 ;  /* 0x00000029082c7223 */ /* 0x000fe2000000003b */
[----:B------:R-:W-:Y:S01]  /*16a0*/  FFMA R45, R30, R47, R45 ;  /* 0x0000002f1e2d7223 */ /* 0x000fe2000000002d */
[----:B------:R-:W-:Y:S01]  /*16b0*/  FFMA R34, R35, 1.4426950216293334961, -R34 ;  /* 0x3fb8aa3b23227823 */ /* 0x000fe20000000822 */
[----:B------:R-:W-:Y:S01]  /*16c0*/  FFMA R40, R20, R53, R57 ;  /* 0x0000003514287223 */ /* 0x000fe20000000039 */
[----:B------:R-:W-:Y:S01]  /*16d0*/  FFMA R41, R13, R42, R44 ;  /* 0x0000002a0d297223 */ /* 0x000fe2000000002c */
[----:B------:R-:W-:Y:S01]  /*16e0*/  FMUL R73, R45, UR10 ;  /* 0x0000000a2d497c20 */ /* 0x000fe20008400000 */
[----:B------:R-:W-:Y:S01]  /*16f0*/  FFMA R34, R35, 1.925963033500011079e-08, R34 ;  /* 0x32a5706023227823 */ /* 0x000fe20000000022 */
[----:B------:R-:W1:Y:S01]  /*1700*/  LDS.128 R44, [UR5+0x2220] ;  /* 0x00222005ff2c7984 */ /* 0x000e620008000c00 */
[----:B------:R-:W-:Y:S01]  /*1710*/  FFMA R35, R25, R54, R40 ;  /* 0x0000003619237223 */ /* 0x000fe20000000028 */
[----:B------:R-:W-:-:S02]  /*1720*/  FFMA R54, R10, R43, R41 ;  /* 0x0000002b0a367223 */ /* 0x000fc40000000029 */
[----:B------:R-:W1:Y:S01]  /*1730*/  LDS.128 R40, [UR5+0x2170] ;  /* 0x00217005ff287984 */ /* 0x000e620008000c00 */
[----:B------:R-:W-:Y:S01]  /*1740*/  FFMA.SAT R52, R73, R104, 0.5 ;  /* 0x3f00000049347423 */ /* 0x000fe20000002068 */
[----:B--2---:R-:W-:Y:S02]  /*1750*/  FFMA R75, R3, R60, RZ ;  /* 0x0000003c034b7223 */ /* 0x004fe400000000ff */
[----:B------:R-:W2:Y:S01]  /*1760*/  LDS.128 R56, [UR5+0x21d0] ;  /* 0x0021d005ff387984 */ /* 0x000ea20008000c00 */
[----:B------:R-:W-:Y:S01]  /*1770*/  FFMA.RM R72, R52, R105, 12582913 ;  /* 0x4b40000134487423 */ /* 0x000fe20000004069 */
[----:B------:R-:W-:Y:S01]  /*1780*/  FFMA R53, R15, R68, R54 ;  /* 0x000000440f357223 */ /* 0x000fe20000000036 */
[----:B------:R-:W-:Y:S01]  /*1790*/  FFMA R52, R0, R61, R75 ;  /* 0x0000003d00347223 */ /* 0x000fe2000000004b */
[----:B------:R-:W-:Y:S02]  /*17a0*/  FFMA R68, R22, R55, R35 ;  /* 0x0000003716447223 */ /* 0x000fe40000000023 */
[----:B------:R-:W-:Y:S01]  /*17b0*/  FFMA R74, R12, R69, R53 ;  /* 0x000000450c4a7223 */ /* 0x000fe20000000035 */
[----:B------:R-:W-:-:S02]  /*17c0*/  FFMA R61, R5, R62, R52 ;  /* 0x0000003e053d7223 */ /* 0x000fc40000000034 */
[----:B------:R-:W2:Y:S01]  /*17d0*/  LDS.128 R52, [UR5+0x2230] ;  /* 0x00223005ff347984 */ /* 0x000ea20008000c00 */
[----:B------:R-:W-:Y:S01]  /*17e0*/  FADD R60, R72, -12583039 ;  /* 0xcb40007f483c7421 */ /* 0x000fe20000000000 */
[----:B------:R-:W-:Y:S01]  /*17f0*/  FFMA R62, R2, R63, R61 ;  /* 0x0000003f023e7223 */ /* 0x000fe2000000003d */
[----:B---3--:R-:W-:Y:S01]  /*1800*/  FFMA R61, R27, R48, R68 ;  /* 0x000000301b3d7223 */ /* 0x008fe20000000044 */
[----:B------:R-:W-:Y:S01]  /*1810*/  FFMA R63, R17, R70, R74 ;  /* 0x00000046113f7223 */ /* 0x000fe2000000004a */
[----:B------:R-:W-:Y:S01]  /*1820*/  FFMA R60, R73, 1.4426950216293334961, -R60 ;  /* 0x3fb8aa3b493c7823 */ /* 0x000fe2000000083c */
[----:B----4-:R-:W-:Y:S01]  /*1830*/  FFMA R69, R7, R64, R62 ;  /* 0x0000004007457223 */ /* 0x010fe2000000003e */
[----:B------:R3:W4:Y:S01]  /*1840*/  MUFU.EX2 R35, R34 ;  /* 0x0000002200237308 */ /* 0x0007220000000800 */
[----:B------:R-:W-:Y:S01]  /*1850*/  FFMA R68, R14, R71, R63 ;  /* 0x000000470e447223 */ /* 0x000fe2000000003f */
[----:B------:R-:W-:Y:S01]  /*1860*/  FFMA R73, R73, 1.925963033500011079e-08, R60 ;  /* 0x32a5706049497823 */ /* 0x000fe2000000003c */
[----:B------:R-:W-:Y:S01]  /*1870*/  FFMA R70, R4, R65, R69 ;  /* 0x0000004104467223 */ /* 0x000fe20000000045 */
[----:B------:R-:W-:-:S02]  /*1880*/  FFMA R64, R24, R49, R61 ;  /* 0x0000003118407223 */ /* 0x000fc4000000003d */
[----:B------:R-:W2:Y:S01]  /*1890*/  LDS.128 R60, [UR5+0x2290] ;  /* 0x00229005ff3c7984 */ /* 0x000ea20008000c00 */
[----:B0-----:R-:W-:Y:S01]  /*18a0*/  FFMA R65, R19, R36, R68 ;  /* 0x0000002413417223 */ /* 0x001fe20000000044 */
[----:B------:R-:W-:Y:S01]  /*18b0*/  FFMA R75, R9, R66, R70 ;  /* 0x00000042094b7223 */ /* 0x000fe20000000046 */
[----:B------:R-:W-:Y:S01]  /*18c0*/  FFMA R49, R29, R50, R64 ;  /* 0x000000321d317223 */ /* 0x000fe20000000040 */
[----:B------:R0:W2:Y:S01]  /*18d0*/  MUFU.EX2 R48, R73 ;  /* 0x0000004900307308 */ /* 0x0000a20000000800 */
[----:B------:R-:W2:Y:S01]  /*18e0*/  LDS.128 R68, [UR5+0x21e0] ;  /* 0x0021e005ff447984 */ /* 0x000ea20008000c00 */
[----:B---3--:R-:W-:Y:S01]  /*18f0*/  FFMA R34, R16, R37, R65 ;  /* 0x0000002510227223 */ /* 0x008fe20000000041 */
[----:B------:R-:W-:Y:S01]  /*1900*/  FFMA R36, R6, R67, R75 ;  /* 0x0000004306247223 */ /* 0x000fe2000000004b */
[----:B------:R-:W-:Y:S01]  /*1910*/  SHF.L.U32 R110, R32, 0x17, RZ ;  /* 0x00000017206e7819 */ /* 0x000fe200000006ff */
[----:B------:R-:W-:Y:S01]  /*1920*/  FFMA R32, R26, R51, R49 ;  /* 0x000000331a207223 */ /* 0x000fe20000000031 */
[----:B------:R-:W-:Y:S01]  /*1930*/  FFMA R37, R21, R38, R34 ;  /* 0x0000002615257223 */ /* 0x000fe20000000022 */
[----:B-1----:R-:W-:Y:S01]  /*1940*/  FFMA R49, R11, R44, R36 ;  /* 0x0000002c0b317223 */ /* 0x002fe20000000024 */
[----:B------:R-:W-:Y:S01]  /*1950*/  SHF.L.U32 R111, R72, 0x17, RZ ;  /* 0x00000017486f7819 */ /* 0x000fe200000006ff */
[----:B----4-:R-:W-:Y:S01]  /*1960*/  FMUL R110, R110, R35 ;  /* 0x000000236e6e7220 */ /* 0x010fe20000400000 */
[----:B------:R-:W-:Y:S01]  /*1970*/  FFMA R35, R31, R40, R32 ;  /* 0x000000281f237223 */ /* 0x000fe20000000020 */
[----:B------:R-:W-:Y:S01]  /*1980*/  FFMA R40, R8, R45, R49 ;  /* 0x0000002d08287223 */ /* 0x000fe20000000031 */
[----:B------:R-:W-:Y:S01]  /*1990*/  FFMA R34, R18, R39, R37 ;  /* 0x0000002712227223 */ /* 0x000fe20000000025 */
[----:B0-----:R-:W-:Y:S01]  /*19a0*/  LDS.128 R72, [UR5+0x2250] ;  /* 0x00225005ff487984 */ /* 0x001fe20008000c00 */
[----:B------:R-:W-:Y:S01]  /*19b0*/  FFMA R32, R28, R41, R35 ;  /* 0x000000291c207223 */ /* 0x000fe20000000023 */
[----:B------:R-:W-:-:S02]  /*19c0*/  FFMA R35, R13, R46, R40 ;  /* 0x0000002e0d237223 */ /* 0x000fc40000000028 */
[----:B------:R-:W0:Y:S01]  /*19d0*/  LDS.128 R36, [UR5+0x22a0] ;  /* 0x0022a005ff247984 */ /* 0x000e220008000c00 */
[----:B--2---:R-:W-:Y:S01]  /*19e0*/  FFMA R41, R23, R56, R34 ;  /* 0x0000003817297223 */ /* 0x004fe20000000022 */
[----:B------:R-:W-:Y:S01]  /*19f0*/  FFMA R45, R3, R80, RZ ;  /* 0x00000050032d7223 */ /* 0x000fe200000000ff */
[----:B------:R-:W-:Y:S01]  /*1a00*/  FFMA R34, R10, R47, R35 ;  /* 0x0000002f0a227223 */ /* 0x000fe20000000023 */
[----:B------:R-:W-:Y:S01]  /*1a10*/  FMUL R111, R111, R48 ;  /* 0x000000306f6f7220 */ /* 0x000fe20000400000 */
[----:B------:R-:W-:Y:S01]  /*1a20*/  LDS.128 R64, [UR5+0x2300] ;  /* 0x00230005ff407984 */ /* 0x000fe20008000c00 */
[----:B------:R-:W-:Y:S01]  /*1a30*/  FFMA R40, R0, R81, R45 ;  /* 0x0000005100287223 */ /* 0x000fe2000000002d */
[----:B------:R-:W-:Y:S02]  /*1a40*/  FFMA R45, R15, R52, R34 ;  /* 0x000000340f2d7223 */ /* 0x000fe40000000022 */
[----:B------:R-:W1:Y:S01]  /*1a50*/  LDS.128 R48, [UR5+0x21f0] ;  /* 0x0021f005ff307984 */ /* 0x000e620008000c00 */
[----:B------:R-:W-:Y:S01]  /*1a60*/  FFMA R35, R33, R42, R32 ;  /* 0x0000002a21237223 */ /* 0x000fe20000000020 */
[----:B------:R-:W-:Y:S01]  /*1a70*/  FFMA R32, R20, R57, R41 ;  /* 0x0000003914207223 */ /* 0x000fe20000000029 */
[----:B------:R-:W-:Y:S01]  /*1a80*/  FFMA R57, R5, R82, R40 ;  /* 0x0000005205397223 */ /* 0x000fe20000000028 */
[----:B------:R-:W-:-:S02]  /*1a90*/  FFMA R34, R12, R53, R45 ;  /* 0x000000350c227223 */ /* 0x000fc4000000002d */
[----:B------:R-:W2:Y:S01]  /*1aa0*/  LDS.128 R44, [UR5+0x22b0] ;  /* 0x0022b005ff2c7984 */ /* 0x000ea20008000c00 */
[----:B------:R-:W-:Y:S01]  /*1ab0*/  FFMA R41, R25, R58, R32 ;  /* 0x0000003a19297223 */ /* 0x000fe20000000020 */
[----:B------:R-:W-:Y:S01]  /*1ac0*/  FFMA R40, R2, R83, R57 ;  /* 0x0000005302287223 */ /* 0x000fe20000000039 */
[----:B------:R-:W-:Y:S01]  /*1ad0*/  FFMA R53, R17, R54, R34 ;  /* 0x0000003611357223 */ /* 0x000fe20000000022 */
[----:B------:R-:W-:Y:S01]  /*1ae0*/  FFMA R35, R30, R43, R35 ;  /* 0x0000002b1e237223 */ /* 0x000fe20000000023 */
[----:B------:R-:W-:Y:S01]  /*1af0*/  FFMA R32, R22, R59, R41 ;  /* 0x0000003b16207223 */ /* 0x000fe20000000029 */
[----:B------:R-:W-:Y:S01]  /*1b00*/  FFMA R57, R7, R60, R40 ;  /* 0x0000003c07397223 */ /* 0x000fe20000000028 */
[----:B------:R-:W-:Y:S01]  /*1b10*/  FFMA R34, R14, R55, R53 ;  /* 0x000000370e227223 */ /* 0x000fe20000000035 */
[----:B------:R-:W3:Y:S01]  /*1b20*/  LDS.128 R40, [UR5+0x2260] ;  /* 0x00226005ff287984 */ /* 0x000ee20008000c00 */
[----:B------:R-:W-:Y:S01]  /*1b30*/  FMUL R35, R35, UR10 ;  /* 0x0000000a23237c20 */ /* 0x000fe20008400000 */
[----:B------:R-:W-:Y:S01]  /*1b40*/  FFMA R52, R4, R61, R57 ;  /* 0x0000003d04347223 */ /* 0x000fe20000000039 */
[----:B------:R-:W-:Y:S01]  /*1b50*/  FFMA R81, R19, R76, R34 ;  /* 0x0000004c13517223 */ /* 0x000fe20000000022 */
[----:B------:R-:W-:Y:S01]  /*1b60*/  FFMA R61, R27, R68, R32 ;  /* 0x000000441b3d7223 */ /* 0x000fe20000000020 */
[----:B------:R-:W4:Y:S01]  /*1b70*/  LDS.128 R56, [UR5+0x2310] ;  /* 0x00231005ff387984 */ /* 0x000f220008000c00 */
[----:B------:R-:W-:Y:S01]  /*1b80*/  FFMA.SAT R32, R35, R104, 0.5 ;  /* 0x3f00000023207423 */ /* 0x000fe20000002068 */
[----:B------:R-:W-:Y:S01]  /*1b90*/  FFMA R83, R9, R62, R52 ;  /* 0x0000003e09537223 */ /* 0x000fe20000000034 */
[----:B------:R-:W-:Y:S01]  /*1ba0*/  FFMA R62, R16, R77, R81 ;  /* 0x0000004d103e7223 */ /* 0x000fe20000000051 */
[----:B------:R-:W4:Y:S01]  /*1bb0*/  LDS.128 R52, [UR5+0x22c0] ;  /* 0x0022c005ff347984 */ /* 0x000f220008000c00 */
[----:B------:R-:W-:Y:S01]  /*1bc0*/  FFMA.RM R32, R32, R105, 12582913 ;  /* 0x4b40000120207423 */ /* 0x000fe20000004069 */
[----:B------:R-:W-:Y:S01]  /*1bd0*/  FFMA R60, R24, R69, R61 ;  /* 0x00000045183c7223 */ /* 0x000fe2000000003d */
[----:B------:R-:W-:Y:S01]  /*1be0*/  FFMA R68, R6, R63, R83 ;  /* 0x0000003f06447223 */ /* 0x000fe20000000053 */
[----:B------:R-:W-:Y:S01]  /*1bf0*/  FFMA R63, R21, R78, R62 ;  /* 0x0000004e153f7223 */ /* 0x000fe2000000003e */
[----:B------:R-:W-:Y:S01]  /*1c00*/  FADD R34, R32, -12583039 ;  /* 0xcb40007f20227421 */ /* 0x000fe20000000000 */
[----:B------:R-:W-:Y:S01]  /*1c10*/  FFMA R61, R29, R70, R60 ;  /* 0x000000461d3d7223 */ /* 0x000fe2000000003c */
[----:B0-----:R-:W-:Y:S01]  /*1c20*/  FFMA R69, R11, R36, R68 ;  /* 0x000000240b457223 */ /* 0x001fe20000000044 */
[----:B------:R-:W-:Y:S01]  /*1c30*/  FFMA R60, R18, R79, R63 ;  /* 0x0000004f123c7223 */ /* 0x000fe2000000003f */
[----:B------:R-:W-:Y:S01]  /*1c40*/  FFMA R34, R35, 1.4426950216293334961, -R34 ;  /* 0x3fb8aa3b23227823 */ /* 0x000fe20000000822 */
[----:B------:R-:W-:Y:S01]  /*1c50*/  FFMA R36, R26, R71, R61 ;  /* 0x000000471a247223 */ /* 0x000fe2000000003d */
[----:B------:R-:W-:Y:S01]  /*1c60*/  FFMA R68, R8, R37, R69 ;  /* 0x0000002508447223 */ /* 0x000fe20000000045 */
[----:B------:R-:W-:Y:S01]  /*1c70*/  FFMA R37, R23, R72, R60 ;  /* 0x0000004817257223 */ /* 0x000fe2000000003c */
[----:B------:R-:W-:Y:S01]  /*1c80*/  FFMA R34, R35, 1.925963033500011079e-08, R34 ;  /* 0x32a5706023227823 */ /* 0x000fe20000000022 */
[----:B------:R-:W0:Y:S01]  /*1c90*/  LDS.128 R60, [UR5+0x2320] ;  /* 0x00232005ff3c7984 */ /* 0x000e220008000c00 */
[----:B------:R-:W-:Y:S01]  /*1ca0*/  FFMA R77, R13, R38, R68 ;  /* 0x000000260d4d7223 */ /* 0x000fe20000000044 */
[----:B-1----:R-:W-:Y:S01]  /*1cb0*/  FFMA R35, R31, R48, R36 ;  /* 0x000000301f237223 */ /* 0x002fe20000000024 */
[----:B------:R-:W-:Y:S01]  /*1cc0*/  FFMA R38, R20, R73, R37 ;  /* 0x0000004914267223 */ /* 0x000fe20000000025 */
[----:B------:R-:W1:Y:S01]  /*1cd0*/  LDS.128 R68, [UR5+0x22d0] ;  /* 0x0022d005ff447984 */ /* 0x000e620008000c00 */
[----:B------:R-:W-:Y:S01]  /*1ce0*/  FFMA R48, R10, R39, R77 ;  /* 0x000000270a307223 */ /* 0x000fe2000000004d */
[----:B------:R-:W-:Y:S01]  /*1cf0*/  FFMA R36, R28, R49, R35 ;  /* 0x000000311c247223 */ /* 0x000fe20000000023 */
[----:B------:R-:W-:Y:S01]  /*1d00*/  FFMA R39, R3, R64, RZ ;  /* 0x0000004003277223 */ /* 0x000fe200000000ff */
[----:B------:R-:W-:Y:S01]  /*1d10*/  FFMA R37, R25, R74, R38 ;  /* 0x0000004a19257223 */ /* 0x000fe20000000026 */
[----:B--2---:R-:W-:Y:S01]  /*1d20*/  FFMA R49, R15, R44, R48 ;  /* 0x0000002c0f317223 */ /* 0x004fe20000000030 */
[----:B------:R-:W-:Y:S01]  /*1d30*/  FFMA R35, R33, R50, R36 ;  /* 0x0000003221237223 */ /* 0x000fe20000000024 */
[----:B------:R-:W-:Y:S01]  /*1d40*/  FFMA R50, R0, R65, R39 ;  /* 0x0000004100327223 */ /* 0x000fe20000000027 */
[----:B------:R-:W-:Y:S01]  /*1d50*/  FFMA R44, R22, R75, R37 ;  /* 0x0000004b162c7223 */ /* 0x000fe20000000025 */
[----:B------:R-:W-:Y:S01]  /*1d60*/  FFMA R48, R12, R45, R49 ;  /* 0x0000002d0c307223 */ /* 0x000fe20000000031 */
[----:B------:R-:W2:Y:S01]  /*1d70*/  LDS.128 R36, [UR5+0x2270] ;  /* 0x00227005ff247984 */ /* 0x000ea20008000c00 */
[----:B------:R-:W-:Y:S01]  /*1d80*/  FFMA R49, R5, R66, R50 ;  /* 0x0000004205317223 */ /* 0x000fe20000000032 */
[----:B---3--:R-:W-:Y:S01]  /*1d90*/  FFMA R65, R27, R40, R44 ;  /* 0x000000281b417223 */ /* 0x008fe2000000002c */
[----:B------:R-:W-:Y:S01]  /*1da0*/  FFMA R45, R17, R46, R48 ;  /* 0x0000002e112d7223 */ /* 0x000fe20000000030 */
[----:B------:R-:W-:Y:S01]  /*1db0*/  FFMA R35, R30, R51, R35 ;  /* 0x000000331e237223 */ /* 0x000fe20000000023 */
[----:B------:R-:W-:Y:S01]  /*1dc0*/  FFMA R40, R2, R67, R49 ;  /* 0x0000004302287223 */ /* 0x000fe20000000031 */
[----:B------:R-:W-:Y:S01]  /*1dd0*/  LDS.128 R76, [UR5+0x2340] ;  /* 0x00234005ff4c7984 */ /* 0x000fe20008000c00 */
[----:B------:R-:W-:-:S03]  /*1de0*/  FFMA R64, R14, R47, R45 ;  /* 0x0000002f0e407223 */ /* 0x000fc6000000002d */
[----:B------:R-:W3:Y:S01]  /*1df0*/  LDS.128 R48, [UR5+0x2330] ;  /* 0x00233005ff307984 */ /* 0x000ee20008000c00 */
[----:B------:R-:W-:Y:S01]  /*1e00*/  FMUL R73, R35, UR10 ;  /* 0x0000000a23497c20 */ /* 0x000fe20008400000 */
[----:B----4-:R-:W-:Y:S02]  /*1e10*/  FFMA R67, R7, R56, R40 ;  /* 0x0000003807437223 */ /* 0x010fe40000000028 */
[----:B------:R-:W4:Y:S01]  /*1e20*/  LDS.128 R44, [UR5+0x22e0] ;  /* 0x0022e005ff2c7984 */ /* 0x000f220008000c00 */
[----:B------:R-:W-:Y:S01]  /*1e30*/  FFMA.SAT R40, R73, R104, 0.5 ;  /* 0x3f00000049287423 */ /* 0x000fe20000002068 */
[----:B------:R-:W-:Y:S01]  /*1e40*/  FFMA R35, R19, R52, R64 ;  /* 0x0000003413237223 */ /* 0x000fe20000000040 */
[----:B------:R-:W-:Y:S01]  /*1e50*/  FFMA R52, R24, R41, R65 ;  /* 0x0000002918347223 */ /* 0x000fe20000000041 */
[----:B------:R-:W-:Y:S02]  /*1e60*/  FFMA R74, R4, R57, R67 ;  /* 0x00000039044a7223 */ /* 0x000fe40000000043 */
[----:B------:R-:W4:Y:S01]  /*1e70*/  LDS.128 R64, [UR5+0x2380] ;  /* 0x00238005ff407984 */ /* 0x000f220008000c00 */
[----:B------:R-:W-:Y:S01]  /*1e80*/  FFMA.RM R72, R40, R105, 12582913 ;  /* 0x4b40000128487423 */ /* 0x000fe20000004069 */
[----:B------:R-:W-:Y:S01]  /*1e90*/  FFMA R56, R16, R53, R35 ;  /* 0x0000003510387223 */ /* 0x000fe20000000023 */
[----:B------:R-:W-:Y:S01]  /*1ea0*/  FFMA R41, R9, R58, R74 ;  /* 0x0000003a09297223 */ /* 0x000fe2000000004a */
[----:B------:R2:W2:Y:S01]  /*1eb0*/  MUFU.EX2 R35, R34 ;  /* 0x0000002200237308 */ /* 0x0004a20000000800 */
[----:B------:R-:W-:Y:S01]  /*1ec0*/  FADD R40, R72, -12583039 ;  /* 0xcb40007f48287421 */ /* 0x000fe20000000000 */
[----:B------:R-:W-:Y:S01]  /*1ed0*/  FFMA R53, R21, R54, R56 ;  /* 0x0000003615357223 */ /* 0x000fe20000000038 */
[----:B------:R-:W-:Y:S01]  /*1ee0*/  FFMA R54, R6, R59, R41 ;  /* 0x0000003b06367223 */ /* 0x000fe20000000029 */
[----:B------:R-:W-:Y:S01]  /*1ef0*/  FFMA R41, R29, R42, R52 ;  /* 0x0000002a1d297223 */ /* 0x000fe20000000034 */
[----:B------:R-:W-:Y:S01]  /*1f00*/  FFMA R40, R73, 1.4426950216293334961, -R40 ;  /* 0x3fb8aa3b49287823 */ /* 0x000fe20000000828 */
[----:B------:R-:W-:Y:S01]  /*1f10*/  FFMA R42, R18, R55, R53 ;  /* 0x00000037122a7223 */ /* 0x000fe20000000035 */
[----:B0-----:R-:W-:Y:S01]  /*1f20*/  FFMA R53, R11, R60, R54 ;  /* 0x0000003c0b357223 */ /* 0x001fe20000000036 */
[----:B------:R-:W-:Y:S01]  /*1f30*/  FFMA R56, R26, R43, R41 ;  /* 0x0000002b1a387223 */ /* 0x000fe20000000029 */
[----:B------:R-:W-:Y:S01]  /*1f40*/  FFMA R73, R73, 1.925963033500011079e-08, R40 ;  /* 0x32a5706049497823 */ /* 0x000fe20000000028 */
[----:B-1----:R-:W-:Y:S01]  /*1f50*/  FFMA R57, R23, R68, R42 ;  /* 0x0000004417397223 */ /* 0x002fe2000000002a */
[----:B------:R-:W-:Y:S01]  /*1f60*/  FFMA R58, R8, R61, R53 ;  /* 0x0000003d083a7223 */ /* 0x000fe20000000035 */
[----:B------:R-:W0:Y:S01]  /*1f70*/  LDS.128 R40, [UR5+0x2390] ;  /* 0x00239005ff287984 */ /* 0x000e220008000c00 */
[----:B------:R-:W-:-:S02]  /*1f80*/  SHF.L.U32 R124, R32, 0x17, RZ ;  /* 0x00000017207c7819 */ /* 0x000fc400000006ff */
[----:B------:R-:W-:Y:S01]  /*1f90*/  FFMA R61, R13, R62, R58 ;  /* 0x0000003e0d3d7223 */ /* 0x000fe2000000003a */
[----:B------:R-:W1:Y:S01]  /*1fa0*/  LDS.128 R52, [UR5+0x22f0] ;  /* 0x0022f005ff347984 */ /* 0x000e620008000c00 */
[----:B------:R3:W4:Y:S01]  /*1fb0*/  MUFU.EX2 R32, R73 ;  /* 0x0000004900207308 */ /* 0x0007220000000800 */
[----:B--2---:R-:W-:Y:S01]  /*1fc0*/  FFMA R34, R20, R69, R57 ;  /* 0x0000004514227223 */ /* 0x004fe20000000039 */
[----:B------:R-:W-:Y:S01]  /*1fd0*/  FMUL R124, R124, R35 ;  /* 0x000000237c7c7220 */ /* 0x000fe20000400000 */
[----:B------:R-:W-:Y:S01]  /*1fe0*/  FFMA R35, R31, R36, R56 ;  /* 0x000000241f237223 */ /* 0x000fe20000000038 */
[----:B------:R-:W-:Y:S01]  /*1ff0*/  FFMA R68, R10, R63, R61 ;  /* 0x0000003f0a447223 */ /* 0x000fe2000000003d */
[----:B------:R-:W2:Y:S01]  /*2000*/  LDS.128 R56, [UR5+0x2350] ;  /* 0x00235005ff387984 */ /* 0x000ea20008000c00 */
[----:B------:R-:W-:-:S03]  /*2010*/  FFMA R69, R25, R70, R34 ;  /* 0x0000004619457223 */ /* 0x000fc60000000022 */
[----:B------:R-:W2:Y:S01]  /*2020*/  LDS.128 R60, [UR5+0x2400] ;  /* 0x00240005ff3c7984 */ /* 0x000ea20008000c00 */
[----:B------:R-:W-:Y:S01]  /*2030*/  FFMA R34, R28, R37, R35 ;  /* 0x000000251c227223 */ /* 0x000fe20000000023 */
[----:B------:R-:W-:Y:S01]  /*2040*/  FFMA R36, R22, R71, R69 ;  /* 0x0000004716247223 */ /* 0x000fe20000000045 */
[----:B---3--:R-:W-:Y:S01]  /*2050*/  FFMA R69, R15, R48, R68 ;  /* 0x000000300f457223 */ /* 0x008fe20000000044 */
[----:B------:R-:W-:Y:S01]  /*2060*/  SHF.L.U32 R125, R72, 0x17, RZ ;  /* 0x00000017487d7819 */ /* 0x000fe200000006ff */
[----:B------:R-:W-:Y:S01]  /*2070*/  FFMA R35, R33, R38, R34 ;  /* 0x0000002621237223 */ /* 0x000fe20000000022 */
[----:B------:R-:W3:Y:S01]  /*2080*/  LDS.128 R72, [UR5+0x23a0] ;  /* 0x0023a005ff487984 */ /* 0x000ee20008000c00 */
[----:B----4-:R-:W-:Y:S01]  /*2090*/  FFMA R37, R27, R44, R36 ;  /* 0x0000002c1b257223 */ /* 0x010fe20000000024 */
[----:B------:R-:W-:Y:S01]  /*20a0*/  FFMA R34, R12, R49, R69 ;  /* 0x000000310c227223 */ /* 0x000fe20000000045 */
[----:B------:R-:W-:Y:S01]  /*20b0*/  FMUL R125, R125, R32 ;  /* 0x000000207d7d7220 */ /* 0x000fe20000400000 */
[----:B------:R-:W-:Y:S01]  /*20c0*/  FFMA R35, R30, R39, R35 ;  /* 0x000000271e237223 */ /* 0x000fe20000000023 */
[----:B------:R-:W-:Y:S01]  /*20d0*/  FFMA R32, R24, R45, R37 ;  /* 0x0000002d18207223 */ /* 0x000fe20000000025 */
[----:B------:R-:W-:Y:S01]  /*20e0*/  FFMA R49, R17, R50, R34 ;  /* 0x0000003211317223 */ /* 0x000fe20000000022 */
[----:B------:R-:W-:Y:S01]  /*20f0*/  FFMA R45, R3, R64, RZ ;  /* 0x00000040032d7223 */ /* 0x000fe200000000ff */
[----:B------:R-:W4:Y:S01]  /*2100*/  LDS.128 R36, [UR5+0x2360] ;  /* 0x00236005ff247984 */ /* 0x000f220008000c00 */
[----:B------:R-:W-:Y:S01]  /*2110*/  FMUL R35, R35, UR10 ;  /* 0x0000000a23237c20 */ /* 0x000fe20008400000 */
[----:B------:R-:W-:-:S02]  /*2120*/  FFMA R34, R14, R51, R49 ;  /* 0x000000330e227223 */ /* 0x000fc40000000031 */
[----:B------:R-:W4:Y:S01]  /*2130*/  LDS.128 R68, [UR5+0x2410] ;  /* 0x00241005ff447984 */ /* 0x000f220008000c00 */
[----:B------:R-:W-:Y:S01]  /*2140*/  FFMA R44, R0, R65, R45 ;  /* 0x00000041002c7223 */ /* 0x000fe2000000002d */
[----:B------:R-:W-:Y:S01]  /*2150*/  FFMA R45, R29, R46, R32 ;  /* 0x0000002e1d2d7223 */ /* 0x000fe20000000020 */
[----:B------:R-:W-:Y:S01]  /*2160*/  FFMA R65, R19, R76, R34 ;  /* 0x0000004c13417223 */ /* 0x000fe20000000022 */
[----:B------:R-:W-:Y:S01]  /*2170*/  FFMA.SAT R32, R35, R104, 0.5 ;  /* 0x3f00000023207423 */ /* 0x000fe20000002068 */
[----:B------:R-:W-:Y:S01]  /*2180*/  FFMA R81, R5, R66, R44 ;  /* 0x0000004205517223 */ /* 0x000fe2000000002c */
[----:B------:R-:W4:Y:S01]  /*2190*/  LDS.128 R48, [UR5+0x23b0] ;  /* 0x0023b005ff307984 */ /* 0x000f220008000c00 */
[----:B------:R-:W-:Y:S01]  /*21a0*/  FFMA R46, R16, R77, R65 ;  /* 0x0000004d102e7223 */ /* 0x000fe20000000041 */
[----:B------:R-:W-:Y:S01]  /*21b0*/  FFMA.RM R32, R32, R105, 12582913 ;  /* 0x4b40000120207423 */ /* 0x000fe20000004069 */
[----:B------:R-:W-:Y:S01]  /*21c0*/  FFMA R64, R2, R67, R81 ;  /* 0x0000004302407223 */ /* 0x000fe20000000051 */
[----:B------:R-:W-:Y:S01]  /*21d0*/  FFMA R44, R26, R47, R45 ;  /* 0x0000002f1a2c7223 */ /* 0x000fe2000000002d */
[----:B------:R-:W-:Y:S01]  /*21e0*/  FFMA R45, R21, R78, R46 ;  /* 0x0000004e152d7223 */ /* 0x000fe2000000002e */
[----:B------:R-:W-:Y:S01]  /*21f0*/  FADD R34, R32, -12583039 ;  /* 0xcb40007f20227421 */ /* 0x000fe20000000000 */
[----:B0-----:R-:W-:Y:S01]  /*2200*/  FFMA R67, R7, R40, R64 ;  /* 0x0000002807437223 */ /* 0x001fe20000000040 */
[----:B-1----:R-:W-:Y:S01]  /*2210*/  FFMA R65, R31, R52, R44 ;  /* 0x000000341f417223 */ /* 0x002fe2000000002c */
[----:B------:R-:W-:Y:S01]  /*2220*/  FFMA R40, R18, R79, R45 ;  /* 0x0000004f12287223 */ /* 0x000fe2000000002d */
[C---:B------:R-:W-:Y:S01]  /*2230*/  FFMA R34, R35.reuse, 1.4426950216293334961, -R34 ;  /* 0x3fb8aa3b23227823 */ /* 0x040fe20000000822 */
[----:B------:R-:W-:Y:S01]  /*2240*/  FFMA R64, R4, R41, R67 ;  /* 0x0000002904407223 */ /* 0x000fe20000000043 */
[----:B------:R-:W0:Y:S01]  /*2250*/  LDS.128 R44, [UR5+0x2420] ;  /* 0x00242005ff2c7984 */ /* 0x000e220008000c00 */
[----:B------:R-:W-:Y:S01]  /*2260*/  FFMA R52, R28, R53, R65 ;  /* 0x000000351c347223 */ /* 0x000fe20000000041 */
[----:B------:R-:W-:Y:S01]  /*2270*/  FFMA R34, R35, 1.925963033500011079e-08, R34 ;  /* 0x32a5706023227823 */ /* 0x000fe20000000022 */
[----:B------:R-:W-:Y:S01]  /*2280*/  FFMA R41, R9, R42, R64 ;  /* 0x0000002a09297223 */ /* 0x000fe20000000040 */
[----:B--2---:R-:W-:Y:S01]  /*2290*/  FFMA R35, R23, R56, R40 ;  /* 0x0000003817237223 */ /* 0x004fe20000000028 */
[----:B------:R-:W-:Y:S01]  /*22a0*/  FFMA R53, R3, R60, RZ ;  /* 0x0000003c03357223 */ /* 0x000fe200000000ff */
[----:B------:R-:W1:Y:S01]  /*22b0*/  LDS.128 R64, [UR5+0x2370] ;  /* 0x00237005ff407984 */ /* 0x000e620008000c00 */
[----:B------:R-:W-:Y:S01]  /*22c0*/  FFMA R60, R6, R43, R41 ;  /* 0x0000002b063c7223 */ /* 0x000fe20000000029 */
[----:B------:R-:W-:Y:S01]  /*22d0*/  FFMA R56, R20, R57, R35 ;  /* 0x0000003914387223 */ /* 0x000fe20000000023 */
[----:B------:R-:W-:Y:S01]  /*22e0*/  FFMA R76, R0, R61, R53 ;  /* 0x0000003d004c7223 */ /* 0x000fe20000000035 */
[----:B------:R-:W2:Y:S01]  /*22f0*/  LDS.128 R40, [UR5+0x23c0] ;  /* 0x0023c005ff287984 */ /* 0x000ea20008000c00 */
[----:B---3--:R-:W-:Y:S01]  /*2300*/  FFMA R61, R11, R72, R60 ;  /* 0x000000480b3d7223 */ /* 0x008fe2000000003c */
        /* <DEDUP_REMOVED lines=8> */
[----:B----4-:R-:W-:Y:S01]  /*2390*/  FFMA R53, R27, R36, R52 ;  /* 0x000000241b357223 */ /* 0x010fe20000000034 */
[----:B------:R-:W3:Y:S01]  /*23a0*/  LDS.128 R56, [UR5+0x2430] ;  /* 0x00243005ff387984 */ /* 0x000ee20008000c00 */
[----:B------:R-:W-:Y:S01]  /*23b0*/  FFMA R61, R7, R68, R60 ;  /* 0x00000044073d7223 */ /* 0x000fe2000000003c */
[----:B------:R-:W-:Y:S01]  /*23c0*/  FFMA R60, R10, R75, R55 ;  /* 0x0000004b0a3c7223 */ /* 0x000fe20000000037 */
[----:B------:R-:W-:Y:S01]  /*23d0*/  FFMA R72, R24, R37, R53 ;  /* 0x0000002518487223 */ /* 0x000fe20000000035 */
[----:B------:R-:W-:Y:S01]  /*23e0*/  FMUL R37, R35, UR10 ;  /* 0x0000000a23257c20 */ /* 0x000fe20008400000 */
[----:B------:R-:W-:Y:S01]  /*23f0*/  FFMA R62, R4, R69, R61 ;  /* 0x00000045043e7223 */ /* 0x000fe2000000003d */
[----:B------:R-:W-:Y:S01]  /*2400*/  LDS.128 R52, [UR5+0x23d0] ;  /* 0x0023d005ff347984 */ /* 0x000fe20008000c00 */
[----:B------:R-:W-:Y:S01]  /*2410*/  FFMA R35, R15, R48, R60 ;  /* 0x000000300f237223 */ /* 0x000fe2000000003c */
[----:B------:R-:W-:Y:S01]  /*2420*/  FFMA.SAT R36, R37, R104, 0.5 ;  /* 0x3f00000025247423 */ /* 0x000fe20000002068 */
[----:B------:R-:W-:Y:S01]  /*2430*/  FFMA R69, R9, R70, R62 ;  /* 0x0000004609457223 */ /* 0x000fe2000000003e */
[----:B------:R-:W-:Y:S04]  /*2440*/  LDS.128 R76, [UR5+0x2440] ;  /* 0x00244005ff4c7984 */ /* 0x000fe80008000c00 */
[----:B------:R-:W4:Y:S01]  /*2450*/  LDS.128 R60, [UR5+0x2480] ;  /* 0x00248005ff3c7984 */ /* 0x000f220008000c00 */
[----:B------:R-:W-:Y:S01]  /*2460*/  FFMA.RM R68, R36, R105, 12582913 ;  /* 0x4b40000124447423 */ /* 0x000fe20000004069 */
[----:B------:R-:W-:Y:S01]  /*2470*/  FFMA R48, R12, R49, R35 ;  /* 0x000000310c307223 */ /* 0x000fe20000000023 */
[----:B------:R-:W-:Y:S01]  /*2480*/  FFMA R49, R29, R38, R72 ;  /* 0x000000261d317223 */ /* 0x000fe20000000048 */
[----:B------:R-:W-:Y:S01]  /*2490*/  FFMA R38, R6, R71, R69 ;  /* 0x0000004706267223 */ /* 0x000fe20000000045 */
[----:B------:R-:W-:Y:S01]  /*24a0*/  FADD R36, R68, -12583039 ;  /* 0xcb40007f44247421 */ /* 0x000fe20000000000 */
[----:B------:R-:W-:Y:S01]  /*24b0*/  FFMA R71, R17, R50, R48 ;  /* 0x0000003211477223 */ /* 0x000fe20000000030 */
[----:B------:R2:W3:Y:S01]  /*24c0*/  MUFU.EX2 R35, R34 ;  /* 0x0000002200237308 */ /* 0x0004e20000000800 */
[----:B0-----:R-:W-:Y:S01]  /*24d0*/  FFMA R69, R11, R44, R38 ;  /* 0x0000002c0b457223 */ /* 0x001fe20000000026 */
[C---:B------:R-:W-:Y:S01]  /*24e0*/  FFMA R36, R37.reuse, 1.4426950216293334961, -R36 ;  /* 0x3fb8aa3b25247823 */ /* 0x040fe20000000824 */
[----:B------:R-:W-:Y:S01]  /*24f0*/  FFMA R38, R26, R39, R49 ;  /* 0x000000271a267223 */ /* 0x000fe20000000031 */
[----:B------:R-:W-:Y:S01]  /*2500*/  FFMA R44, R14, R51, R71 ;  /* 0x000000330e2c7223 */ /* 0x000fe20000000047 */
[----:B------:R-:W-:Y:S01]  /*2510*/  FFMA R48, R8, R45, R69 ;  /* 0x0000002d08307223 */ /* 0x000fe20000000045 */
[----:B------:R-:W-:Y:S01]  /*2520*/  FFMA R69, R37, 1.925963033500011079e-08, R36 ;  /* 0x32a5706025457823 */ /* 0x000fe20000000024 */
[----:B-1----:R-:W-:Y:S01]  /*2530*/  FFMA R45, R31, R64, R38 ;  /* 0x000000401f2d7223 */ /* 0x002fe20000000026 */
[----:B------:R-:W-:Y:S01]  /*2540*/  SHF.L.U32 R126, R32, 0x17, RZ ;  /* 0x00000017207e7819 */ /* 0x000fe200000006ff */
[----:B------:R-:W0:Y:S01]  /*2550*/  LDS.128 R36, [UR5+0x2490] ;  /* 0x00249005ff247984 */ /* 0x000e220008000c00 */
[----:B--2---:R-:W-:Y:S01]  /*2560*/  FFMA R49, R19, R40, R44 ;  /* 0x0000002813317223 */ /* 0x004fe2000000002c */
[----:B------:R-:W-:Y:S01]  /*2570*/  FFMA R51, R13, R46, R48 ;  /* 0x0000002e0d337223 */ /* 0x000fe20000000030 */
[----:B------:R-:W-:Y:S01]  /*2580*/  SHF.L.U32 R127, R68, 0x17, RZ ;  /* 0x00000017447f7819 */ /* 0x000fe200000006ff */
[----:B------:R-:W-:Y:S01]  /*2590*/  LDS.128 R72, [UR5+0x24b0] ;  /* 0x0024b005ff487984 */ /* 0x000fe20008000c00 */
[----:B------:R-:W-:Y:S01]  /*25a0*/  FFMA R32, R16, R41, R49 ;  /* 0x0000002910207223 */ /* 0x000fe20000000031 */
[----:B------:R-:W-:Y:S01]  /*25b0*/  FFMA R40, R28, R65, R45 ;  /* 0x000000411c287223 */ /* 0x000fe2000000002d */
[----:B------:R-:W-:-:S02]  /*25c0*/  FFMA R34, R10, R47, R51 ;  /* 0x0000002f0a227223 */ /* 0x000fc40000000033 */
[----:B------:R-:W1:Y:S01]  /*25d0*/  LDS.128 R44, [UR5+0x23e0] ;  /* 0x0023e005ff2c7984 */ /* 0x000e620008000c00 */
[----:B------:R-:W-:Y:S01]  /*25e0*/  FFMA R41, R21, R42, R32 ;  /* 0x0000002a15297223 */ /* 0x000fe20000000020 */
[----:B------:R4:W2:Y:S02]  /*25f0*/  MUFU.EX2 R64, R69 ;  /* 0x0000004500407308 */ /* 0x0008a40000000800 */
[----:B------:R-:W1:Y:S01]  /*2600*/  LDS.128 R48, [UR5+0x2450] ;  /* 0x00245005ff307984 */ /* 0x000e620008000c00 */
[----:B---3--:R-:W-:Y:S01]  /*2610*/  FMUL R126, R126, R35 ;  /* 0x000000237e7e7220 */ /* 0x008fe20000400000 */
[----:B------:R-:W-:Y:S01]  /*2620*/  FFMA R35, R33, R66, R40 ;  /* 0x0000004221237223 */ /* 0x000fe20000000028 */
[----:B------:R-:W-:Y:S01]  /*2630*/  FFMA R32, R18, R43, R41 ;  /* 0x0000002b12207223 */ /* 0x000fe20000000029 */
[----:B------:R-:W-:Y:S01]  /*2640*/  FFMA R65, R15, R56, R34 ;  /* 0x000000380f417223 */ /* 0x000fe20000000022 */
[----:B------:R-:W3:Y:S03]  /*2650*/  LDS.128 R40, [UR5+0x24a0] ;  /* 0x0024a005ff287984 */ /* 0x000ee60008000c00 */
[----:B------:R-:W-:Y:S01]  /*2660*/  FFMA R34, R12, R57, R65 ;  /* 0x000000390c227223 */ /* 0x000fe20000000041 */
[----:B------:R-:W-:Y:S01]  /*2670*/  FFMA R35, R30, R67, R35 ;  /* 0x000000431e237223 */ /* 0x000fe20000000023 */
[----:B----4-:R-:W-:-:S02]  /*2680*/  FFMA R69, R3, R60, RZ ;  /* 0x0000003c03457223 */ /* 0x010fc400000000ff */
[----:B------:R-:W-:Y:S01]  /*2690*/  FFMA R57, R17, R58, R34 ;  /* 0x0000003a11397223 */ /* 0x000fe20000000022 */
[----:B------:R-:W-:Y:S01]  /*26a0*/  FFMA R81, R23, R52, R32 ;  /* 0x0000003417517223 */ /* 0x000fe20000000020 */
[----:B------:R-:W-:Y:S01]  /*26b0*/  FMUL R35, R35, UR10 ;  /* 0x0000000a23237c20 */ /* 0x000fe20008400000 */
[----:B------:R-:W-:Y:S01]  /*26c0*/  FFMA R52, R0, R61, R69 ;  /* 0x0000003d00347223 */ /* 0x000fe20000000045 */
[----:B--2---:R-:W-:Y:S01]  /*26d0*/  FMUL R127, R127, R64 ;  /* 0x000000407f7f7220 */ /* 0x004fe20000400000 */
[----:B------:R-:W2:Y:S01]  /*26e0*/  LDS.128 R68, [UR5+0x2500] ;  /* 0x00250005ff447984 */ /* 0x000ea20008000c00 */
[----:B------:R-:W-:Y:S01]  /*26f0*/  FFMA R34, R14, R59, R57 ;  /* 0x0000003b0e227223 */ /* 0x000fe20000000039 */
[----:B------:R-:W-:Y:S02]  /*2700*/  FFMA R83, R5, R62, R52 ;  /* 0x0000003e05537223 */ /* 0x000fe40000000034 */
[----:B------:R-:W4:Y:S01]  /*2710*/  LDS.128 R56, [UR5+0x23f0] ;  /* 0x0023f005ff387984 */ /* 0x000f220008000c00 */
[----:B------:R-:W-:-:S03]  /*2720*/  FFMA.SAT R32, R35, R104, 0.5 ;  /* 0x3f00000023207423 */ /* 0x000fc60000002068 */
[----:B------:R-:W4:Y:S01]  /*2730*/  LDS.128 R64, [UR5+0x2460] ;  /* 0x00246005ff407984 */ /* 0x000f220008000c00 */
[----:B------:R-:W-:Y:S01]  /*2740*/  FFMA R61, R19, R76, R34 ;  /* 0x0000004c133d7223 */ /* 0x000fe20000000022 */
[----:B------:R-:W-:Y:S01]  /*2750*/  FFMA R52, R20, R53, R81 ;  /* 0x0000003514347223 */ /* 0x000fe20000000051 */
[----:B------:R-:W-:Y:S01]  /*2760*/  FFMA R62, R2, R63, R83 ;  /* 0x0000003f023e7223 */ /* 0x000fe20000000053 */
[----:B------:R-:W-:Y:S01]  /*2770*/  FFMA.RM R32, R32, R105, 12582913 ;  /* 0x4b40000120207423 */ /* 0x000fe20000004069 */
[----:B------:R-:W-:Y:S01]  /*2780*/  FFMA R60, R16, R77, R61 ;  /* 0x0000004d103c7223 */ /* 0x000fe2000000003d */
[----:B------:R-:W-:Y:S01]  /*2790*/  FFMA R53, R25, R54, R52 ;  /* 0x0000003619357223 */ /* 0x000fe20000000034 */
[----:B0-----:R-:W-:Y:S01]  /*27a0*/  FFMA R63, R7, R36, R62 ;  /* 0x00000024073f7223 */ /* 0x001fe2000000003e */
[----:B------:R-:W-:Y:S01]  /*27b0*/  FADD R34, R32, -12583039 ;  /* 0xcb40007f20227421 */ /* 0x000fe20000000000 */
[----:B------:R-:W-:Y:S01]  /*27c0*/  FFMA R61, R21, R78, R60 ;  /* 0x0000004e153d7223 */ /* 0x000fe2000000003c */
[----:B------:R-:W-:Y:S01]  /*27d0*/  FFMA R36, R22, R55, R53 ;  /* 0x0000003716247223 */ /* 0x000fe20000000035 */
[----:B------:R-:W-:Y:S01]  /*27e0*/  FFMA R62, R4, R37, R63 ;  /* 0x00000025043e7223 */ /* 0x000fe2000000003f */
[----:B------:R-:W-:Y:S01]  /*27f0*/  FFMA R34, R35, 1.4426950216293334961, -R34 ;  /* 0x3fb8aa3b23227823 */ /* 0x000fe20000000822 */
[----:B------:R-:W0:Y:S01]  /*2800*/  LDS.128 R52, [UR5+0x2510] ;  /* 0x00251005ff347984 */ /* 0x000e220008000c00 */
[----:B------:R-:W-:Y:S01]  /*2810*/  FFMA R60, R18, R79, R61 ;  /* 0x0000004f123c7223 */ /* 0x000fe2000000003d */
[----:B------:R-:W-:Y:S01]  /*2820*/  FFMA R79, R9, R38, R62 ;  /* 0x00000026094f7223 */ /* 0x000fe2000000003e */
[----:B------:R-:W-:Y:S01]  /*2830*/  FFMA R34, R35, 1.925963033500011079e-08, R34 ;  /* 0x32a5706023227823 */ /* 0x000fe20000000022 */
[----:B-1----:R-:W-:Y:S01]  /*2840*/  FFMA R37, R27, R44, R36 ;  /* 0x0000002c1b257223 */ /* 0x002fe20000000024 */
[----:B------:R-:W-:Y:S01]  /*2850*/  FFMA R77, R23, R48, R60 ;  /* 0x00000030174d7223 */ /* 0x000fe2000000003c */
[----:B------:R-:W-:Y:S01]  /*2860*/  FFMA R76, R6, R39, R79 ;  /* 0x00000027064c7223 */ /* 0x000fe2000000004f */
[----:B------:R-:W1:Y:S01]  /*2870*/  LDS.128 R60, [UR5+0x24c0] ;  /* 0x0024c005ff3c7984 */ /* 0x000e620008000c00 */
[----:B------:R2:W4:Y:S01]  /*2880*/  MUFU.EX2 R35, R34 ;  /* 0x0000002200237308 */ /* 0x0005220000000800 */
[----:B------:R-:W-:Y:S01]  /*2890*/  FFMA R44, R24, R45, R37 ;  /* 0x0000002d182c7223 */ /* 0x000fe20000000025 */
[----:B------:R-:W-:Y:S01]  /*28a0*/  FFMA R48, R20, R49, R77 ;  /* 0x0000003114307223 */ /* 0x000fe2000000004d */
[----:B------:R-:W1:Y:S01]  /*28b0*/  LDS.128 R36, [UR5+0x2470] ;  /* 0x00247005ff247984 */ /* 0x000e620008000c00 */
[----:B---3--:R-:W-:Y:S01]  /*28c0*/  FFMA R77, R11, R40, R76 ;  /* 0x000000280b4d7223 */ /* 0x008fe2000000004c */
[----:B------:R-:W-:Y:S01]  /*28d0*/  FFMA R45, R29, R46, R44 ;  /* 0x0000002e1d2d7223 */ /* 0x000fe2000000002c */
[----:B------:R-:W-:Y:S01]  /*28e0*/  FFMA R49, R25, R50, R48 ;  /* 0x0000003219317223 */ /* 0x000fe20000000030 */
[----:B------:R-:W-:Y:S01]  /*28f0*/  LDS.128 R80, [UR5+0x24d0] ;  /* 0x0024d005ff507984 */ /* 0x000fe20008000c00 */
[----:B------:R-:W-:Y:S01]  /*2900*/  FFMA R40, R8, R41, R77 ;  /* 0x0000002908287223 */ /* 0x000fe2000000004d */
[----:B------:R-:W-:Y:S01]  /*2910*/  SHF.L.U32 R136, R32, 0x17, RZ ;  /* 0x0000001720887819 */ /* 0x000fe200000006ff */
[----:B--2---:R-:W-:Y:S01]  /*2920*/  FFMA R34, R22, R51, R49 ;  /* 0x0000003316227223 */ /* 0x004fe20000000031 */
[----:B------:R-:W-:Y:S01]  /*2930*/  FFMA R32, R26, R47, R45 ;  /* 0x0000002f1a207223 */ /* 0x000fe2000000002d */
[----:B------:R-:W-:Y:S01]  /*2940*/  FFMA R49, R13, R42, R40 ;  /* 0x0000002a0d317223 */ /* 0x000fe20000000028 */
[----:B------:R-:W2:Y:S03]  /*2950*/  LDS.128 R44, [UR5+0x2520] ;  /* 0x00252005ff2c7984 */ /* 0x000ea60008000c00 */
[----:B------:R-:W-:Y:S01]  /*2960*/  FFMA R40, R10, R43, R49 ;  /* 0x0000002b0a287223 */ /* 0x000fe20000000031 */
[----:B------:R-:W-:Y:S01]  /*2970*/  FFMA R43, R3, R68, RZ ;  /* 0x00000044032b7223 */ /* 0x000fe200000000ff */
[----:B----4-:R-:W-:Y:S01]  /*2980*/  FMUL R136, R136, R35 ;  /* 0x0000002388887220 */ /* 0x010fe20000400000 */
        /* <DEDUP_REMOVED lines=8> */
[----:B------:R-:W-:Y:S01]  /*2a10*/  FFMA R35, R33, R58, R32 ;  /* 0x0000003a21237223 */ /* 0x000fe20000000020 */
[----:B------:R-:W-:Y:S01]  /*2a20*/  FFMA R32, R12, R73, R49 ;  /* 0x000000490c207223 */ /* 0x000fe20000000031 */
[----:B------:R-:W-:Y:S01]  /*2a30*/  FFMA R56, R2, R71, R65 ;  /* 0x0000004702387223 */ /* 0x000fe20000000041 */
[----:B------:R-:W4:Y:S01]  /*2a40*/  LDS.128 R48, [UR5+0x2530] ;  /* 0x00253005ff307984 */ /* 0x000f220008000c00 */
[----:B------:R-:W-:Y:S01]  /*2a50*/  FFMA R35, R30, R59, R35 ;  /* 0x0000003b1e237223 */ /* 0x000fe20000000023 */
[----:B------:R-:W-:Y:S01]  /*2a60*/  FFMA R59, R17, R74, R32 ;  /* 0x0000004a113b7223 */ /* 0x000fe20000000020 */
[----:B0-----:R-:W-:Y:S01]  /*2a70*/  FFMA R65, R7, R52, R56 ;  /* 0x0000003407417223 */ /* 0x001fe20000000038 */
[----:B------:R-:W-:Y:S01]  /*2a80*/  FFMA R57, R29, R66, R34 ;  /* 0x000000421d397223 */ /* 0x000fe20000000022 */
[----:B------:R-:W-:Y:S01]  /*2a90*/  FMUL R35, R35, UR10 ;  /* 0x0000000a23237c20 */ /* 0x000fe20008400000 */
[----:B------:R-:W-:Y:S01]  /*2aa0*/  FFMA R52, R14, R75, R59 ;  /* 0x0000004b0e347223 */ /* 0x000fe2000000003b */
[----:B------:R-:W-:Y:S01]  /*2ab0*/  FFMA R64, R4, R53, R65 ;  /* 0x0000003504407223 */ /* 0x000fe20000000041 */
[----:B------:R-:W-:Y:S01]  /*2ac0*/  FFMA R34, R26, R67, R57 ;  /* 0x000000431a227223 */ /* 0x000fe20000000039 */
[----:B------:R-:W-:Y:S01]  /*2ad0*/  FFMA.SAT R32, R35, R104, 0.5 ;  /* 0x3f00000023207423 */ /* 0x000fe20000002068 */
[----:B------:R-:W0:Y:S01]  /*2ae0*/  LDS.128 R56, [UR5+0x24e0] ;  /* 0x0024e005ff387984 */ /* 0x000e220008000c00 */
[----:B-1----:R-:W-:Y:S01]  /*2af0*/  FFMA R53, R19, R60, R52 ;  /* 0x0000003c13357223 */ /* 0x002fe20000000034 */
[----:B------:R-:W-:Y:S01]  /*2b00*/  FFMA R67, R9, R54, R64 ;  /* 0x0000003609437223 */ /* 0x000fe20000000040 */
[----:B------:R-:W-:Y:S01]  /*2b10*/  FFMA.RM R32, R32, R105, 12582913 ;  /* 0x4b40000120207423 */ /* 0x000fe20000004069 */
[----:B------:R-:W1:Y:S01]  /*2b20*/  LDS.128 R76, [UR5+0x2590] ;  /* 0x00259005ff4c7984 */ /* 0x000e620008000c00 */
[----:B------:R-:W-:Y:S01]  /*2b30*/  FFMA R65, R31, R36, R34 ;  /* 0x000000241f417223 */ /* 0x000fe20000000022 */
[----:B------:R-:W-:Y:S01]  /*2b40*/  FFMA R36, R16, R61, R53 ;  /* 0x0000003d10247223 */ /* 0x000fe20000000035 */
[----:B------:R-:W-:Y:S01]  /*2b50*/  FFMA R60, R6, R55, R67 ;  /* 0x00000037063c7223 */ /* 0x000fe20000000043 */
[----:B------:R-:W-:Y:S01]  /*2b60*/  LDS.128 R72, [UR5+0x2600] ;  /* 0x00260005ff487984 */ /* 0x000fe20008000c00 */
[----:B------:R-:W-:-:S03]  /*2b70*/  FADD R34, R32, -12583039 ;  /* 0xcb40007f20227421 */ /* 0x000fc60000000000 */
[----:B------:R-:W1:Y:S01]  /*2b80*/  LDS.128 R52, [UR5+0x2540] ;  /* 0x00254005ff347984 */ /* 0x000e620008000c00 */
[----:B------:R-:W-:Y:S01]  /*2b90*/  FFMA R61, R21, R62, R36 ;  /* 0x0000003e153d7223 */ /* 0x000fe20000000024 */
[----:B------:R-:W-:Y:S01]  /*2ba0*/  FFMA R34, R35, 1.4426950216293334961, -R34 ;  /* 0x3fb8aa3b23227823 */ /* 0x000fe20000000822 */
[----:B------:R-:W-:Y:S01]  /*2bb0*/  FFMA R36, R28, R37, R65 ;  /* 0x000000251c247223 */ /* 0x000fe20000000041 */
[----:B--2---:R-:W-:Y:S01]  /*2bc0*/  FFMA R37, R11, R44, R60 ;  /* 0x0000002c0b257223 */ /* 0x004fe2000000003c */
[----:B------:R-:W-:Y:S01]  /*2bd0*/  FFMA R44, R18, R63, R61 ;  /* 0x0000003f122c7223 */ /* 0x000fe2000000003d */
[----:B------:R-:W-:Y:S01]  /*2be0*/  FFMA R34, R35, 1.925963033500011079e-08, R34 ;  /* 0x32a5706023227823 */ /* 0x000fe20000000022 */
[----:B------:R-:W-:Y:S01]  /*2bf0*/  FFMA R35, R33, R38, R36 ;  /* 0x0000002621237223 */ /* 0x000fe20000000024 */
[----:B------:R-:W2:Y:S01]  /*2c00*/  LDS.128 R64, [UR5+0x24f0] ;  /* 0x0024f005ff407984 */ /* 0x000ea20008000c00 */
[----:B------:R-:W-:Y:S01]  /*2c10*/  FFMA R36, R8, R45, R37 ;  /* 0x0000002d08247223 */ /* 0x000fe20000000025 */
[----:B------:R-:W-:-:S02]  /*2c20*/  FFMA R37, R23, R80, R44 ;  /* 0x0000005017257223 */ /* 0x000fc4000000002c */
[----:B------:R-:W2:Y:S01]  /*2c30*/  LDS.128 R68, [UR5+0x25a0] ;  /* 0x0025a005ff447984 */ /* 0x000ea20008000c00 */
[----:B------:R-:W-:Y:S01]  /*2c40*/  FFMA R45, R13, R46, R36 ;  /* 0x0000002e0d2d7223 */ /* 0x000fe20000000024 */
[----:B------:R-:W-:Y:S02]  /*2c50*/  FFMA R36, R20, R81, R37 ;  /* 0x0000005114247223 */ /* 0x000fe40000000025 */
[----:B------:R-:W2:Y:S01]  /*2c60*/  LDS.128 R60, [UR5+0x2550] ;  /* 0x00255005ff3c7984 */ /* 0x000ea20008000c00 */
[----:B---3--:R-:W-:Y:S01]  /*2c70*/  FFMA R81, R3, R40, RZ ;  /* 0x0000002803517223 */ /* 0x008fe200000000ff */
[----:B------:R-:W-:Y:S01]  /*2c80*/  FFMA R35, R30, R39, R35 ;  /* 0x000000271e237223 */ /* 0x000fe20000000023 */
[----:B------:R-:W-:Y:S01]  /*2c90*/  FFMA R38, R10, R47, R45 ;  /* 0x0000002f0a267223 */ /* 0x000fe2000000002d */
[----:B------:R-:W-:Y:S01]  /*2ca0*/  FFMA R37, R25, R82, R36 ;  /* 0x0000005219257223 */ /* 0x000fe20000000024 */
[----:B------:R-:W-:Y:S01]  /*2cb0*/  FFMA R36, R0, R41, R81 ;  /* 0x0000002900247223 */ /* 0x000fe20000000051 */
[----:B------:R-:W-:Y:S01]  /*2cc0*/  FMUL R35, R35, UR10 ;  /* 0x0000000a23237c20 */ /* 0x000fe20008400000 */
[----:B----4-:R-:W-:Y:S01]  /*2cd0*/  FFMA R39, R15, R48, R38 ;  /* 0x000000300f277223 */ /* 0x010fe20000000026 */
[----:B------:R-:W-:Y:S01]  /*2ce0*/  LDS.128 R44, [UR5+0x2610] ;  /* 0x00261005ff2c7984 */ /* 0x000fe20008000c00 */
[----:B------:R-:W-:Y:S01]  /*2cf0*/  FFMA R41, R5, R42, R36 ;  /* 0x0000002a05297223 */ /* 0x000fe20000000024 */
[----:B------:R-:W-:Y:S01]  /*2d00*/  FFMA.SAT R40, R35, R104, 0.5 ;  /* 0x3f00000023287423 */ /* 0x000fe20000002068 */
[----:B------:R-:W-:Y:S01]  /*2d10*/  FFMA R42, R12, R49, R39 ;  /* 0x000000310c2a7223 */ /* 0x000fe20000000027 */
[----:B------:R-:W-:-:S02]  /*2d20*/  FFMA R48, R22, R83, R37 ;  /* 0x0000005316307223 */ /* 0x000fc40000000025 */
[----:B------:R-:W-:Y:S01]  /*2d30*/  FFMA.RM R84, R40, R105, 12582913 ;  /* 0x4b40000128547423 */ /* 0x000fe20000004069 */
[----:B------:R-:W-:Y:S01]  /*2d40*/  FFMA R81, R17, R50, R42 ;  /* 0x0000003211517223 */ /* 0x000fe2000000002a */
[----:B------:R-:W3:Y:S01]  /*2d50*/  LDS.128 R36, [UR5+0x25b0] ;  /* 0x0025b005ff247984 */ /* 0x000ee20008000c00 */
[----:B------:R-:W-:Y:S01]  /*2d60*/  FFMA R80, R2, R43, R41 ;  /* 0x0000002b02507223 */ /* 0x000fe20000000029 */
[----:B0-----:R-:W-:Y:S01]  /*2d70*/  FFMA R49, R27, R56, R48 ;  /* 0x000000381b317223 */ /* 0x001fe20000000030 */
[----:B------:R-:W-:Y:S01]  /*2d80*/  FADD R48, R84, -12583039 ;  /* 0xcb40007f54307421 */ /* 0x000fe20000000000 */
[----:B------:R-:W-:Y:S01]  /*2d90*/  FFMA R56, R14, R51, R81 ;  /* 0x000000330e387223 */ /* 0x000fe20000000051 */
[----:B-1----:R-:W-:Y:S01]  /*2da0*/  FFMA R83, R7, R76, R80 ;  /* 0x0000004c07537223 */ /* 0x002fe20000000050 */
[----:B------:R-:W-:Y:S01]  /*2db0*/  FFMA R50, R24, R57, R49 ;  /* 0x0000003918327223 */ /* 0x000fe20000000031 */
[----:B------:R-:W-:Y:S01]  /*2dc0*/  FFMA R48, R35, 1.4426950216293334961, -R48 ;  /* 0x3fb8aa3b23307823 */ /* 0x000fe20000000830 */
[----:B------:R-:W-:Y:S01]  /*2dd0*/  FFMA R51, R19, R52, R56 ;  /* 0x0000003413337223 */ /* 0x000fe20000000038 */
[----:B------:R-:W0:Y:S01]  /*2de0*/  LDS.128 R40, [UR5+0x2560] ;  /* 0x00256005ff287984 */ /* 0x000e220008000c00 */
[----:B------:R-:W-:Y:S01]  /*2df0*/  FFMA R76, R4, R77, R83 ;  /* 0x0000004d044c7223 */ /* 0x000fe20000000053 */
[----:B------:R-:W-:Y:S01]  /*2e00*/  FFMA R49, R29, R58, R50 ;  /* 0x0000003a1d317223 */ /* 0x000fe20000000032 */
[----:B------:R-:W-:Y:S01]  /*2e10*/  FFMA R35, R35, 1.925963033500011079e-08, R48 ;  /* 0x32a5706023237823 */ /* 0x000fe20000000030 */
[----:B------:R-:W-:Y:S01]  /*2e20*/  FFMA R48, R16, R53, R51 ;  /* 0x0000003510307223 */ /* 0x000fe20000000033 */
[----:B------:R-:W-:Y:S01]  /*2e30*/  FFMA R57, R9, R78, R76 ;  /* 0x0000004e09397223 */ /* 0x000fe2000000004c */
[----:B------:R-:W-:Y:S01]  /*2e40*/  FFMA R52, R26, R59, R49 ;  /* 0x0000003b1a347223 */ /* 0x000fe20000000031 */
[----:B------:R-:W1:Y:S01]  /*2e50*/  MUFU.EX2 R34, R34 ;  /* 0x0000002200227308 */ /* 0x000e620000000800 */
[----:B------:R-:W-:Y:S01]  /*2e60*/  FFMA R77, R21, R54, R48 ;  /* 0x00000036154d7223 */ /* 0x000fe20000000030 */
[----:B------:R-:W-:Y:S01]  /*2e70*/  FFMA R76, R6, R79, R57 ;  /* 0x0000004f064c7223 */ /* 0x000fe20000000039 */
[----:B--2---:R-:W-:Y:S01]  /*2e80*/  FFMA R53, R31, R64, R52 ;  /* 0x000000401f357223 */ /* 0x004fe20000000034 */
[----:B------:R-:W2:Y:S01]  /*2e90*/  LDS.128 R56, [UR5+0x2620] ;  /* 0x00262005ff387984 */ /* 0x000ea20008000c00 */
[----:B------:R-:W-:Y:S01]  /*2ea0*/  FFMA R54, R18, R55, R77 ;  /* 0x0000003712367223 */ /* 0x000fe2000000004d */
[----:B------:R-:W-:-:S02]  /*2eb0*/  FFMA R77, R3, R72, RZ ;  /* 0x00000048034d7223 */ /* 0x000fc400000000ff */
[----:B------:R-:W4:Y:S01]  /*2ec0*/  LDS.128 R48, [UR5+0x25c0] ;  /* 0x0025c005ff307984 */ /* 0x000f220008000c00 */
        /* <DEDUP_REMOVED lines=12> */
[----:B------:R-:W1:Y:S01]  /*2f90*/  MUFU.EX2 R35, R35 ;  /* 0x0000002300237308 */ /* 0x000e620000000800 */
[----:B------:R-:W1:Y:S01]  /*2fa0*/  LDS.128 R52, [UR5+0x2570] ;  /* 0x00257005ff347984 */ /* 0x000e620008000c00 */
[----:B------:R-:W-:-:S03]  /*2fb0*/  FFMA R64, R10, R71, R65 ;  /* 0x000000470a407223 */ /* 0x000fc60000000041 */
[----:B------:R-:W1:Y:S01]  /*2fc0*/  LDS.128 R68, [UR5+0x2630] ;  /* 0x00263005ff447984 */ /* 0x000e620008000c00 */
[----:B---3--:R-:W-:Y:S01]  /*2fd0*/  FFMA R73, R15, R36, R64 ;  /* 0x000000240f497223 */ /* 0x008fe20000000040 */
[----:B------:R-:W-:Y:S02]  /*2fe0*/  FFMA R75, R7, R44, R62 ;  /* 0x0000002c074b7223 */ /* 0x000fe4000000003e */
[----:B------:R-:W3:Y:S01]  /*2ff0*/  LDS.128 R64, [UR5+0x25d0] ;  /* 0x0025d005ff407984 */ /* 0x000ee20008000c00 */
[----:B------:R-:W-:Y:S01]  /*3000*/  FFMA R36, R22, R63, R61 ;  /* 0x0000003f16247223 */ /* 0x000fe2000000003d */
[----:B------:R-:W-:Y:S01]  /*3010*/  FMUL R61, R60, UR10 ;  /* 0x0000000a3c3d7c20 */ /* 0x000fe20008400000 */
[----:B------:R-:W-:Y:S01]  /*3020*/  FFMA R44, R12, R37, R73 ;  /* 0x000000250c2c7223 */ /* 0x000fe20000000049 */
[----:B------:R-:W-:Y:S01]  /*3030*/  FFMA R62, R4, R45, R75 ;  /* 0x0000002d043e7223 */ /* 0x000fe2000000004b */
[----:B0-----:R-:W-:Y:S01]  /*3040*/  FFMA R37, R27, R40, R36 ;  /* 0x000000281b257223 */ /* 0x001fe20000000024 */
[----:B------:R-:W-:Y:S01]  /*3050*/  FFMA.SAT R36, R61, R104, 0.5 ;  /* 0x3f0000003d247423 */ /* 0x000fe20000002068 */
[----:B------:R-:W-:Y:S01]  /*3060*/  FFMA R45, R17, R38, R44 ;  /* 0x00000026112d7223 */ /* 0x000fe2000000002c */
[----:B------:R-:W-:Y:S01]  /*3070*/  FFMA R63, R9, R46, R62 ;  /* 0x0000002e093f7223 */ /* 0x000fe2000000003e */
[----:B------:R-:W-:Y:S01]  /*3080*/  FFMA R62, R24, R41, R37 ;  /* 0x00000029183e7223 */ /* 0x000fe20000000025 */
[----:B------:R-:W-:Y:S01]  /*3090*/  FFMA.RM R60, R36, R105, 12582913 ;  /* 0x4b400001243c7423 */ /* 0x000fe20000004069 */
[----:B------:R-:W-:Y:S01]  /*30a0*/  FFMA R72, R14, R39, R45 ;  /* 0x000000270e487223 */ /* 0x000fe2000000002d */
[----:B------:R-:W-:Y:S01]  /*30b0*/  FFMA R74, R6, R47, R63 ;  /* 0x0000002f064a7223 */ /* 0x000fe2000000003f */
[----:B------:R-:W0:Y:S01]  /*30c0*/  LDS.128 R36, [UR5+0x2680] ;  /* 0x00268005ff247984 */ /* 0x000e220008000c00 */
[----:B------:R-:W-:-:S02]  /*30d0*/  FADD R40, R60, -12583039 ;  /* 0xcb40007f3c287421 */ /* 0x000fc40000000000 */
[----:B--2---:R-:W-:Y:S01]  /*30e0*/  FFMA R73, R11, R56, R74 ;  /* 0x000000380b497223 */ /* 0x004fe2000000004a */
[----:B------:R-:W2:Y:S01]  /*30f0*/  LDS.128 R44, [UR5+0x2640] ;  /* 0x00264005ff2c7984 */ /* 0x000ea20008000c00 */
[----:B----4-:R-:W-:Y:S01]  /*3100*/  FFMA R63, R19, R48, R72 ;  /* 0x00000030133f7223 */ /* 0x010fe20000000048 */
[----:B------:R-:W-:Y:S01]  /*3110*/  FFMA R41, R29, R42, R62 ;  /* 0x0000002a1d297223 */ /* 0x000fe2000000003e */
[----:B------:R-:W-:Y:S01]  /*3120*/  FFMA R48, R8, R57, R73 ;  /* 0x0000003908307223 */ /* 0x000fe20000000049 */
[----:B------:R-:W-:Y:S01]  /*3130*/  FFMA R40, R61, 1.4426950216293334961, -R40 ;  /* 0x3fb8aa3b3d287823 */ /* 0x000fe20000000828 */
[----:B------:R-:W-:Y:S01]  /*3140*/  FFMA R42, R16, R49, R63 ;  /* 0x00000031102a7223 */ /* 0x000fe2000000003f */
[----:B------:R-:W-:Y:S01]  /*3150*/  SHF.L.U32 R137, R32, 0x17, RZ ;  /* 0x0000001720897819 */ /* 0x000fe200000006ff */
[----:B------:R-:W-:Y:S01]  /*3160*/  FFMA R49, R13, R58, R48 ;  /* 0x0000003a0d317223 */ /* 0x000fe20000000030 */
[----:B------:R-:W-:Y:S01]  /*3170*/  FFMA R61, R61, 1.925963033500011079e-08, R40 ;  /* 0x32a570603d3d7823 */ /* 0x000fe20000000028 */
[----:B------:R-:W-:Y:S01]  /*3180*/  FFMA R48, R26, R43, R41 ;  /* 0x0000002b1a307223 */ /* 0x000fe20000000029 */
[----:B------:R-:W-:Y:S01]  /*3190*/  FFMA R63, R21, R50, R42 ;  /* 0x00000032153f7223 */ /* 0x000fe2000000002a */
[----:B------:R-:W-:Y:S01]  /*31a0*/  FFMA R50, R10, R59, R49 ;  /* 0x0000003b0a327223 */ /* 0x000fe20000000031 */
[----:B------:R-:W4:Y:S04]  /*31b0*/  LDS.128 R40, [UR5+0x25e0] ;  /* 0x0025e005ff287984 */ /* 0x000f280008000c00 */
[----:B------:R-:W4:Y:S01]  /*31c0*/  LDS.128 R56, [UR5+0x2690] ;  /* 0x00269005ff387984 */ /* 0x000f220008000c00 */
[----:B-1----:R-:W-:Y:S01]  /*31d0*/  FFMA R49, R31, R52, R48 ;  /* 0x000000341f317223 */ /* 0x002fe20000000030 */
[----:B------:R-:W-:Y:S01]  /*31e0*/  FFMA R48, R18, R51, R63 ;  /* 0x0000003312307223 */ /* 0x000fe2000000003f */
[----:B------:R-:W-:Y:S01]  /*31f0*/  FFMA R51, R15, R68, R50 ;  /* 0x000000440f337223 */ /* 0x000fe20000000032 */
[----:B------:R-:W1:Y:S01]  /*3200*/  LDS.128 R80, [UR5+0x2650] ;  /* 0x00265005ff507984 */ /* 0x000e620008000c00 */
[----:B------:R0:W2:Y:S01]  /*3210*/  MUFU.EX2 R32, R61 ;  /* 0x0000003d00207308 */ /* 0x0000a20000000800 */
[----:B------:R-:W-:Y:S01]  /*3220*/  FMUL R137, R137, R34 ;  /* 0x0000002289897220 */ /* 0x000fe20000400000 */
[----:B------:R-:W-:Y:S01]  /*3230*/  FFMA R34, R28, R53, R49 ;  /* 0x000000351c227223 */ /* 0x000fe20000000031 */
[----:B---3--:R-:W-:Y:S01]  /*3240*/  FFMA R53, R23, R64, R48 ;  /* 0x0000004017357223 */ /* 0x008fe20000000030 */
[----:B------:R-:W-:Y:S01]  /*3250*/  FFMA R52, R12, R69, R51 ;  /* 0x000000450c347223 */ /* 0x000fe20000000033 */
[----:B------:R-:W-:Y:S01]  /*3260*/  SHF.L.U32 R138, R84, 0x17, RZ ;  /* 0x00000017548a7819 */ /* 0x000fe200000006ff */
[----:B------:R-:W3:Y:S01]  /*3270*/  LDS.128 R48, [UR5+0x2700] ;  /* 0x00270005ff307984 */ /* 0x000ee20008000c00 */
[----:B------:R-:W-:-:S03]  /*3280*/  SHF.L.U32 R139, R60, 0x17, RZ ;  /* 0x000000173c8b7819 */ /* 0x000fc600000006ff */
[----:B------:R-:W-:Y:S01]  /*3290*/  FMUL R138, R138, R35 ;  /* 0x000000238a8a7220 */ /* 0x000fe20000400000 */
[----:B------:R-:W-:Y:S01]  /*32a0*/  FFMA R35, R33, R54, R34 ;  /* 0x0000003621237223 */ /* 0x000fe20000000022 */
[----:B------:R-:W-:Y:S01]  /*32b0*/  FFMA R34, R20, R65, R53 ;  /* 0x0000004114227223 */ /* 0x000fe20000000035 */
[----:B0-----:R-:W-:Y:S01]  /*32c0*/  LDS.128 R60, [UR5+0x25f0] ;  /* 0x0025f005ff3c7984 */ /* 0x001fe20008000c00 */
[----:B------:R-:W-:-:S03]  /*32d0*/  FFMA R53, R17, R70, R52 ;  /* 0x0000004611357223 */ /* 0x000fc60000000034 */
[----:B------:R-:W0:Y:S01]  /*32e0*/  LDS.128 R76, [UR5+0x26a0] ;  /* 0x0026a005ff4c7984 */ /* 0x000e220008000c00 */
[----:B--2---:R-:W-:Y:S01]  /*32f0*/  FMUL R139, R139, R32 ;  /* 0x000000208b8b7220 */ /* 0x004fe20000400000 */
[----:B------:R-:W-:Y:S01]  /*3300*/  FFMA R32, R14, R71, R53 ;  /* 0x000000470e207223 */ /* 0x000fe20000000035 */
[----:B------:R-:W-:Y:S01]  /*3310*/  FFMA R35, R30, R55, R35 ;  /* 0x000000371e237223 */ /* 0x000fe20000000023 */
[----:B------:R-:W-:Y:S01]  /*3320*/  FFMA R71, R3, R36, RZ ;  /* 0x0000002403477223 */ /* 0x000fe200000000ff */
[----:B------:R-:W2:Y:S01]  /*3330*/  LDS.128 R52, [UR5+0x2660] ;  /* 0x00266005ff347984 */ /* 0x000ea20008000c00 */
[----:B------:R-:W-:Y:S01]  /*3340*/  FFMA R69, R19, R44, R32 ;  /* 0x0000002c13457223 */ /* 0x000fe20000000020 */
[----:B------:R-:W-:Y:S01]  /*3350*/  FMUL R35, R35, UR10 ;  /* 0x0000000a23237c20 */ /* 0x000fe20008400000 */
[----:B------:R-:W-:Y:S01]  /*3360*/  FFMA R44, R0, R37, R71 ;  /* 0x00000025002c7223 */ /* 0x000fe20000000047 */
[----:B------:R-:W2:Y:S01]  /*3370*/  LDS.128 R72, [UR5+0x2710] ;  /* 0x00271005ff487984 */ /* 0x000ea20008000c00 */
[----:B------:R-:W-:Y:S01]  /*3380*/  FFMA R65, R25, R66, R34 ;  /* 0x0000004219417223 */ /* 0x000fe20000000022 */
[----:B------:R-:W-:Y:S01]  /*3390*/  FFMA R36, R16, R45, R69 ;  /* 0x0000002d10247223 */ /* 0x000fe20000000045 */
[----:B------:R-:W-:Y:S01]  /*33a0*/  FFMA.SAT R32, R35, R104, 0.5 ;  /* 0x3f00000023207423 */ /* 0x000fe20000002068 */
[----:B------:R-:W-:Y:S01]  /*33b0*/  FFMA R37, R5, R38, R44 ;  /* 0x0000002605257223 */ /* 0x000fe2000000002c */
[----:B------:R-:W-:Y:S01]  /*33c0*/  FFMA R34, R22, R67, R65 ;  /* 0x0000004316227223 */ /* 0x000fe20000000041 */
[----:B------:R-:W-:Y:S01]  /*33d0*/  FFMA R45, R21, R46, R36 ;  /* 0x0000002e152d7223 */ /* 0x000fe20000000024 */
[----:B------:R-:W-:Y:S01]  /*33e0*/  FFMA.RM R32, R32, R105, 12582913 ;  /* 0x4b40000120207423 */ /* 0x000fe20000004069 */
[----:B------:R-:W-:Y:S01]  /*33f0*/  FFMA R36, R2, R39, R37 ;  /* 0x0000002702247223 */ /* 0x000fe20000000025 */
[----:B------:R-:W2:Y:S01]  /*3400*/  LDS.128 R64, [UR5+0x26b0] ;  /* 0x0026b005ff407984 */ /* 0x000ea20008000c00 */
[----:B----4-:R-:W-:Y:S01]  /*3410*/  FFMA R37, R27, R40, R34 ;  /* 0x000000281b257223 */ /* 0x010fe20000000022 */
[----:B------:R-:W-:Y:S01]  /*3420*/  FADD R34, R32, -12583039 ;  /* 0xcb40007f20227421 */ /* 0x000fe20000000000 */
[----:B------:R-:W-:Y:S01]  /*3430*/  FFMA R38, R18, R47, R45 ;  /* 0x0000002f12267223 */ /* 0x000fe2000000002d */
[----:B------:R-:W-:Y:S01]  /*3440*/  FFMA R39, R7, R56, R36 ;  /* 0x0000003807277223 */ /* 0x000fe20000000024 */
[----:B------:R-:W-:Y:S01]  /*3450*/  FFMA R36, R24, R41, R37 ;  /* 0x0000002918247223 */ /* 0x000fe20000000025 */
[----:B------:R-:W-:Y:S01]  /*3460*/  FFMA R34, R35, 1.4426950216293334961, -R34 ;  /* 0x3fb8aa3b23227823 */ /* 0x000fe20000000822 */
[----:B-1----:R-:W-:Y:S01]  /*3470*/  FFMA R37, R23, R80, R38 ;  /* 0x0000005017257223 */ /* 0x002fe20000000026 */
[----:B------:R-:W1:Y:S01]  /*3480*/  LDS.128 R68, [UR5+0x2720] ;  /* 0x00272005ff447984 */ /* 0x000e620008000c00 */
[----:B------:R-:W-:Y:S01]  /*3490*/  FFMA R38, R4, R57, R39 ;  /* 0x0000003904267223 */ /* 0x000fe20000000027 */
[----:B------:R-:W-:Y:S01]  /*34a0*/  FFMA R34, R35, 1.925963033500011079e-08, R34 ;  /* 0x32a5706023227823 */ /* 0x000fe20000000022 */
[----:B------:R-:W-:Y:S01]  /*34b0*/  FFMA R35, R29, R42, R36 ;  /* 0x0000002a1d237223 */ /* 0x000fe20000000024 */
[----:B------:R-:W-:Y:S01]  /*34c0*/  FFMA R42, R20, R81, R37 ;  /* 0x00000051142a7223 */ /* 0x000fe20000000025 */
[----:B------:R-:W-:Y:S01]  /*34d0*/  FFMA R41, R9, R58, R38 ;  /* 0x0000003a09297223 */ /* 0x000fe20000000026 */
[----:B---3--:R-:W-:Y:S01]  /*34e0*/  FFMA R57, R3, R48, RZ ;  /* 0x0000003003397223 */ /* 0x008fe200000000ff */
[----:B------:R-:W3:Y:S02]  /*34f0*/  LDS.128 R36, [UR5+0x2670] ;  /* 0x00267005ff247984 */ /* 0x000ee40008000c00 */
[----:B------:R-:W-:Y:S01]  /*3500*/  FFMA R48, R6, R59, R41 ;  /* 0x0000003b06307223 */ /* 0x000fe20000000029 */
[----:B------:R-:W-:Y:S01]  /*3510*/  FFMA R41, R25, R82, R42 ;  /* 0x0000005219297223 */ /* 0x000fe2000000002a */
[----:B------:R-:W4:Y:S01]  /*3520*/  LDS.128 R44, [UR5+0x26c0] ;  /* 0x0026c005ff2c7984 */ /* 0x000f220008000c00 */
[----:B------:R-:W-:Y:S01]  /*3530*/  FFMA R40, R26, R43, R35 ;  /* 0x0000002b1a287223 */ /* 0x000fe20000000023 */
[----:B------:R-:W-:Y:S01]  /*3540*/  FFMA R42, R0, R49, R57 ;  /* 0x00000031002a7223 */ /* 0x000fe20000000039 */
[----:B0-----:R-:W-:Y:S01]  /*3550*/  FFMA R49, R11, R76, R48 ;  /* 0x0000004c0b317223 */ /* 0x001fe20000000030 */
[----:B------:R-:W-:Y:S01]  /*3560*/  LDS.128 R56, [UR5+0x2780] ;  /* 0x00278005ff387984 */ /* 0x000fe20008000c00 */
[----:B------:R-:W-:Y:S01]  /*3570*/  FFMA R35, R31, R60, R40 ;  /* 0x0000003c1f237223 */ /* 0x000fe20000000028 */
[----:B------:R-:W-:Y:S01]  /*3580*/  FFMA R60, R22, R83, R41 ;  /* 0x00000053163c7223 */ /* 0x000fe20000000029 */
[----:B------:R-:W-:-:S02]  /*3590*/  FFMA R81, R5, R50, R42 ;  /* 0x0000003205517223 */ /* 0x000fc4000000002a */
[----:B------:R-:W0:Y:S01]  /*35a0*/  LDS.128 R40, [UR5+0x2730] ;  /* 0x00273005ff287984 */ /* 0x000e220008000c00 */
[----:B------:R-:W-:Y:S01]  /*35b0*/  FFMA R50, R8, R77, R49 ;  /* 0x0000004d08327223 */ /* 0x000fe20000000031 */
[----:B------:R-:W-:Y:S01]  /*35c0*/  FFMA R76, R2, R51, R81 ;  /* 0x00000033024c7223 */ /* 0x000fe20000000051 */
        /* <DEDUP_REMOVED lines=8> */
[----:B------:R-:W2:Y:S01]  /*3650*/  LDS.128 R48, [UR5+0x26d0] ;  /* 0x0026d005ff307984 */ /* 0x000ea20008000c00 */
[----:B------:R-:W-:-:S02]  /*3660*/  FFMA R35, R30, R63, R35 ;  /* 0x0000003f1e237223 */ /* 0x000fc40000000023 */
[----:B------:R-:W-:Y:S01]  /*3670*/  FFMA R63, R9, R74, R62 ;  /* 0x0000004a093f7223 */ /* 0x000fe2000000003e */
[----:B------:R-:W-:Y:S01]  /*3680*/  FFMA R61, R15, R64, R60 ;  /* 0x000000400f3d7223 */ /* 0x000fe2000000003c */
[----:B------:R-:W-:Y:S01]  /*3690*/  FMUL R35, R35, UR10 ;  /* 0x0000000a23237c20 */ /* 0x000fe20008400000 */
[----:B------:R-:W-:Y:S01]  /*36a0*/  FFMA R53, R29, R54, R52 ;  /* 0x000000361d357223 */ /* 0x000fe20000000034 */
[----:B------:R-:W-:Y:S01]  /*36b0*/  FFMA R64, R6, R75, R63 ;  /* 0x0000004b06407223 */ /* 0x000fe2000000003f */
[----:B------:R-:W-:Y:S01]  /*36c0*/  FFMA R54, R12, R65, R61 ;  /* 0x000000410c367223 */ /* 0x000fe2000000003d */
[----:B------:R-:W-:Y:S01]  /*36d0*/  FFMA.SAT R52, R35, R104, 0.5 ;  /* 0x3f00000023347423 */ /* 0x000fe20000002068 */
[----:B------:R-:W2:Y:S01]  /*36e0*/  LDS.128 R60, [UR5+0x2740] ;  /* 0x00274005ff3c7984 */ /* 0x000ea20008000c00 */
[----:B-1----:R-:W-:Y:S01]  /*36f0*/  FFMA R73, R11, R68, R64 ;  /* 0x000000440b497223 */ /* 0x002fe20000000040 */
[----:B------:R-:W-:Y:S01]  /*3700*/  FFMA R65, R17, R66, R54 ;  /* 0x0000004211417223 */ /* 0x000fe20000000036 */
[----:B------:R-:W-:Y:S01]  /*3710*/  FFMA.RM R84, R52, R105, 12582913 ;  /* 0x4b40000134547423 */ /* 0x000fe20000004069 */
[----:B------:R-:W1:Y:S01]  /*3720*/  LDS.128 R80, [UR5+0x2790] ;  /* 0x00279005ff507984 */ /* 0x000e620008000c00 */
[----:B------:R-:W-:Y:S01]  /*3730*/  FFMA R54, R26, R55, R53 ;  /* 0x000000371a367223 */ /* 0x000fe20000000035 */
[----:B------:R-:W-:Y:S01]  /*3740*/  FFMA R66, R8, R69, R73 ;  /* 0x0000004508427223 */ /* 0x000fe20000000049 */
[----:B------:R-:W-:Y:S01]  /*3750*/  FFMA R64, R14, R67, R65 ;  /* 0x000000430e407223 */ /* 0x000fe20000000041 */
[----:B------:R-:W-:Y:S01]  /*3760*/  FADD R52, R84, -12583039 ;  /* 0xcb40007f54347421 */ /* 0x000fe20000000000 */
[----:B---3--:R-:W-:Y:S01]  /*3770*/  FFMA R53, R31, R36, R54 ;  /* 0x000000241f357223 */ /* 0x008fe20000000036 */
[----:B------:R-:W-:Y:S01]  /*3780*/  FFMA R65, R13, R70, R66 ;  /* 0x000000460d417223 */ /* 0x000fe20000000042 */
[----:B----4-:R-:W-:Y:S01]  /*3790*/  FFMA R55, R19, R44, R64 ;  /* 0x0000002c13377223 */ /* 0x010fe20000000040 */
[C---:B------:R-:W-:Y:S01]  /*37a0*/  FFMA R52, R35.reuse, 1.4426950216293334961, -R52 ;  /* 0x3fb8aa3b23347823 */ /* 0x040fe20000000834 */
[----:B------:R-:W-:Y:S01]  /*37b0*/  FFMA R36, R28, R37, R53 ;  /* 0x000000251c247223 */ /* 0x000fe20000000035 */
[----:B------:R-:W-:Y:S01]  /*37c0*/  FFMA R54, R10, R71, R65 ;  /* 0x000000470a367223 */ /* 0x000fe20000000041 */
[----:B------:R-:W-:Y:S01]  /*37d0*/  FFMA R44, R16, R45, R55 ;  /* 0x0000002d102c7223 */ /* 0x000fe20000000037 */
[----:B------:R-:W-:Y:S01]  /*37e0*/  FFMA R85, R35, 1.925963033500011079e-08, R52 ;  /* 0x32a5706023557823 */ /* 0x000fe20000000034 */
[----:B------:R-:W-:Y:S01]  /*37f0*/  FFMA R35, R33, R38, R36 ;  /* 0x0000002621237223 */ /* 0x000fe20000000024 */
[----:B------:R-:W-:Y:S01]  /*3800*/  LDS.128 R68, [UR5+0x2800] ;  /* 0x00280005ff447984 */ /* 0x000fe20008000c00 */
[----:B0-----:R-:W-:Y:S01]  /*3810*/  FFMA R45, R15, R40, R54 ;  /* 0x000000280f2d7223 */ /* 0x001fe20000000036 */
[----:B------:R-:W-:Y:S01]  /*3820*/  FFMA R37, R21, R46, R44 ;  /* 0x0000002e15257223 */ /* 0x000fe2000000002c */
[----:B------:R-:W-:Y:S01]  /*3830*/  FFMA R35, R30, R39, R35 ;  /* 0x000000271e237223 */ /* 0x000fe20000000023 */
[----:B------:R-:W0:Y:S01]  /*3840*/  LDS.128 R52, [UR5+0x27a0] ;  /* 0x0027a005ff347984 */ /* 0x000e220008000c00 */
[----:B------:R-:W-:Y:S01]  /*3850*/  FFMA R65, R3, R56, RZ ;  /* 0x0000003803417223 */ /* 0x000fe200000000ff */
        /* <DEDUP_REMOVED lines=9> */
[----:B--2---:R-:W-:Y:S01]  /*38f0*/  FFMA R57, R23, R48, R56 ;  /* 0x0000003017397223 */ /* 0x004fe20000000038 */
[----:B------:R-:W-:Y:S01]  /*3900*/  FFMA.RM R48, R40, R105, 12582913 ;  /* 0x4b40000128307423 */ /* 0x000fe20000004069 */
[----:B------:R-:W-:Y:S01]  /*3910*/  LDS.128 R76, [UR5+0x2760] ;  /* 0x00276005ff4c7984 */ /* 0x000fe20008000c00 */
[----:B------:R-:W-:Y:S01]  /*3920*/  FFMA R56, R2, R59, R65 ;  /* 0x0000003b02387223 */ /* 0x000fe20000000041 */
[----:B------:R-:W2:Y:S01]  /*3930*/  MUFU.EX2 R85, R85 ;  /* 0x0000005500557308 */ /* 0x000ea20000000800 */
[----:B------:R-:W-:Y:S01]  /*3940*/  FADD R40, R48, -12583039 ;  /* 0xcb40007f30287421 */ /* 0x000fe20000000000 */
[----:B------:R-:W4:Y:S01]  /*3950*/  LDS.128 R64, [UR5+0x27b0] ;  /* 0x0027b005ff407984 */ /* 0x000f220008000c00 */
[----:B------:R-:W-:-:S02]  /*3960*/  FFMA R42, R14, R43, R35 ;  /* 0x0000002b0e2a7223 */ /* 0x000fc40000000023 */
[----:B------:R-:W-:Y:S01]  /*3970*/  FFMA R40, R41, 1.4426950216293334961, -R40 ;  /* 0x3fb8aa3b29287823 */ /* 0x000fe20000000828 */
[----:B------:R-:W4:Y:S02]  /*3980*/  LDS.128 R72, [UR5+0x26f0] ;  /* 0x0026f005ff487984 */ /* 0x000f240008000c00 */
[----:B------:R2:W0:Y:S01]  /*3990*/  MUFU.EX2 R35, R34 ;  /* 0x0000002200237308 */ /* 0x0004220000000800 */
[----:B------:R-:W-:Y:S01]  /*39a0*/  FFMA R43, R19, R60, R42 ;  /* 0x0000003c132b7223 */ /* 0x000fe2000000002a */
[----:B-1----:R-:W-:Y:S01]  /*39b0*/  FFMA R59, R7, R80, R56 ;  /* 0x00000050073b7223 */ /* 0x002fe20000000038 */
[----:B------:R-:W-:Y:S02]  /*39c0*/  SHF.L.U32 R84, R84, 0x17, RZ ;  /* 0x0000001754547819 */ /* 0x000fe400000006ff */
[----:B------:R-:W-:Y:S01]  /*39d0*/  FFMA R80, R16, R61, R43 ;  /* 0x0000003d10507223 */ /* 0x000fe2000000002b */
[----:B------:R-:W-:Y:S01]  /*39e0*/  FFMA R42, R4, R81, R59 ;  /* 0x00000051042a7223 */ /* 0x000fe2000000003b */
[----:B--2---:R-:W-:Y:S01]  /*39f0*/  FFMA R34, R41, 1.925963033500011079e-08, R40 ;  /* 0x32a5706029227823 */ /* 0x004fe20000000028 */
[----:B------:R-:W-:-:S03]  /*3a00*/  FFMA R60, R20, R49, R57 ;  /* 0x00000031143c7223 */ /* 0x000fc60000000039 */
[----:B------:R1:W2:Y:S01]  /*3a10*/  MUFU.EX2 R61, R34 ;  /* 0x00000022003d7308 */ /* 0x0002a20000000800 */
[----:B------:R-:W-:Y:S01]  /*3a20*/  FFMA R49, R9, R82, R42 ;  /* 0x0000005209317223 */ /* 0x000fe2000000002a */
[----:B------:R-:W-:Y:S01]  /*3a30*/  SHF.L.U32 R252, R32, 0x17, RZ ;  /* 0x0000001720fc7819 */ /* 0x000fe200000006ff */
[----:B------:R-:W4:Y:S02]  /*3a40*/  LDS.128 R56, [UR5+0x2810] ;  /* 0x00281005ff387984 */ /* 0x000f240008000c00 */
[----:B------:R-:W-:Y:S02]  /*3a50*/  FFMA R32, R6, R83, R49 ;  /* 0x0000005306207223 */ /* 0x000fe40000000031 */
[----:B------:R-:W4:Y:S01]  /*3a60*/  LDS.128 R40, [UR5+0x27c0] ;  /* 0x0027c005ff287984 */ /* 0x000f220008000c00 */
[----:B-1----:R-:W-:Y:S01]  /*3a70*/  FMUL R34, R84, R85 ;  /* 0x0000005554227220 */ /* 0x002fe20000400000 */
[----:B------:R-:W-:Y:S01]  /*3a80*/  FFMA R49, R21, R62, R80 ;  /* 0x0000003e15317223 */ /* 0x000fe20000000050 */
[----:B0-----:R-:W-:Y:S01]  /*3a90*/  FMUL R252, R252, R35 ;  /* 0x00000023fcfc7220 */ /* 0x001fe20000400000 */
[----:B------:R-:W-:Y:S01]  /*3aa0*/  FFMA R35, R25, R50, R60 ;  /* 0x0000003219237223 */ /* 0x000fe2000000003c */
[----:B------:R-:W-:Y:S01]  /*3ab0*/  FFMA R81, R11, R52, R32 ;  /* 0x000000340b517223 */ /* 0x000fe20000000020 */
[----:B------:R0:W-:Y:S01]  /*3ac0*/  STL [R1], R34 ;  /* 0x0000002201007387 */ /* 0x0001e20000100800 */
[----:B------:R-:W-:Y:S01]  /*3ad0*/  SHF.L.U32 R32, R48, 0x17, RZ ;  /* 0x0000001730207819 */ /* 0x000fe200000006ff */
[----:B------:R-:W-:Y:S01]  /*3ae0*/  FFMA R52, R22, R51, R35 ;  /* 0x0000003316347223 */ /* 0x000fe20000000023 */
[----:B------:R-:W-:Y:S01]  /*3af0*/  FFMA R60, R8, R53, R81 ;  /* 0x00000035083c7223 */ /* 0x000fe20000000051 */
[----:B0-----:R-:W-:-:S02]  /*3b00*/  FFMA R34, R18, R63, R49 ;  /* 0x0000003f12227223 */ /* 0x001fc40000000031 */
[----:B------:R-:W0:Y:S02]  /*3b10*/  LDS.128 R48, [UR5+0x2770] ;  /* 0x00277005ff307984 */ /* 0x000e240008000c00 */
[----:B---3--:R-:W-:Y:S01]  /*3b20*/  FFMA R53, R23, R44, R34 ;  /* 0x0000002c17357223 */ /* 0x008fe20000000022 */
[----:B--2---:R-:W-:Y:S01]  /*3b30*/  FMUL R34, R32, R61 ;  /* 0x0000003d20227220 */ /* 0x004fe20000400000 */
[----:B------:R-:W-:Y:S01]  /*3b40*/  FFMA R81, R13, R54, R60 ;  /* 0x000000360d517223 */ /* 0x000fe2000000003c */
[----:B----4-:R-:W-:Y:S01]  /*3b50*/  FFMA R35, R27, R36, R52 ;  /* 0x000000241b237223 */ /* 0x010fe20000000034 */
[----:B------:R-:W1:Y:S02]  /*3b60*/  LDS.128 R60, [UR5+0x2820] ;  /* 0x00282005ff3c7984 */ /* 0x000e640008000c00 */
[----:B------:R-:W-:Y:S02]  /*3b70*/  FFMA R36, R10, R55, R81 ;  /* 0x000000370a247223 */ /* 0x000fe40000000051 */
[----:B------:R2:W-:Y:S01]  /*3b80*/  STL [R1+0x4], R34 ;  /* 0x0000042201007387 */ /* 0x0005e20000100800 */
[----:B------:R-:W-:Y:S01]  /*3b90*/  FFMA R32, R24, R37, R35 ;  /* 0x0000002518207223 */ /* 0x000fe20000000023 */
[----:B------:R-:W-:Y:S01]  /*3ba0*/  FFMA R81, R3, R68, RZ ;  /* 0x0000004403517223 */ /* 0x000fe200000000ff */
[----:B--2---:R-:W-:-:S02]  /*3bb0*/  FFMA R34, R20, R45, R53 ;  /* 0x0000002d14227223 */ /* 0x004fc40000000035 */
[----:B------:R-:W2:Y:S01]  /*3bc0*/  LDS.128 R52, [UR5+0x27d0] ;  /* 0x0027d005ff347984 */ /* 0x000ea20008000c00 */
[----:B------:R-:W-:Y:S01]  /*3bd0*/  FFMA R45, R15, R64, R36 ;  /* 0x000000400f2d7223 */ /* 0x000fe20000000024 */
[----:B------:R-:W-:Y:S01]  /*3be0*/  FFMA R35, R29, R38, R32 ;  /* 0x000000261d237223 */ /* 0x000fe20000000020 */
[----:B------:R-:W-:Y:S01]  /*3bf0*/  FFMA R37, R25, R46, R34 ;  /* 0x0000002e19257223 */ /* 0x000fe20000000022 */
[----:B------:R-:W-:Y:S01]  /*3c00*/  FFMA R38, R0, R69, R81 ;  /* 0x0000004500267223 */ /* 0x000fe20000000051 */
[----:B------:R-:W-:Y:S02]  /*3c10*/  FFMA R36, R12, R65, R45 ;  /* 0x000000410c247223 */ /* 0x000fe4000000002d */
        /* <DEDUP_REMOVED lines=20> */
[----:B------:R-:W4:Y:S01]  /*3d60*/  LDS.128 R76, [UR5+0x2890] ;  /* 0x00289005ff4c7984 */ /* 0x000f220008000c00 */
[----:B------:R-:W-:Y:S01]  /*3d70*/  FFMA R57, R9, R58, R40 ;  /* 0x0000003a09397223 */ /* 0x000fe20000000028 */
[----:B------:R-:W-:Y:S01]  /*3d80*/  FFMA R41, R21, R42, R34 ;  /* 0x0000002a15297223 */ /* 0x000fe20000000022 */
[----:B0-----:R-:W-:Y:S01]  /*3d90*/  FFMA R65, R31, R48, R32 ;  /* 0x000000301f417223 */ /* 0x001fe20000000020 */
[----:B------:R-:W-:Y:S01]  /*3da0*/  FMUL R35, R35, UR10 ;  /* 0x0000000a23237c20 */ /* 0x000fe20008400000 */
[----:B------:R-:W-:Y:S01]  /*3db0*/  FFMA R48, R6, R59, R57 ;  /* 0x0000003b06307223 */ /* 0x000fe20000000039 */
[----:B------:R-:W-:Y:S01]  /*3dc0*/  FFMA R34, R18, R43, R41 ;  /* 0x0000002b12227223 */ /* 0x000fe20000000029 */
[----:B------:R-:W-:Y:S01]  /*3dd0*/  LDS.128 R56, [UR5+0x27e0] ;  /* 0x0027e005ff387984 */ /* 0x000fe20008000c00 */
[----:B------:R-:W-:Y:S01]  /*3de0*/  FFMA.SAT R32, R35, R104, 0.5 ;  /* 0x3f00000023207423 */ /* 0x000fe20000002068 */
[----:B-1----:R-:W-:-:S02]  /*3df0*/  FFMA R67, R11, R60, R48 ;  /* 0x0000003c0b437223 */ /* 0x002fc40000000030 */
[----:B------:R-:W0:Y:S01]  /*3e00*/  LDS.128 R40, [UR5+0x2840] ;  /* 0x00284005ff287984 */ /* 0x000e220008000c00 */
[----:B------:R-:W-:Y:S01]  /*3e10*/  FFMA R48, R28, R49, R65 ;  /* 0x000000311c307223 */ /* 0x000fe20000000041 */
[----:B--2---:R-:W-:Y:S01]  /*3e20*/  FFMA R65, R23, R52, R34 ;  /* 0x0000003417417223 */ /* 0x004fe20000000022 */
[----:B------:R-:W-:Y:S01]  /*3e30*/  FFMA.RM R32, R32, R105, 12582913 ;  /* 0x4b40000120207423 */ /* 0x000fe20000004069 */
[----:B------:R-:W-:Y:S01]  /*3e40*/  FFMA R52, R8, R61, R67 ;  /* 0x0000003d08347223 */ /* 0x000fe20000000043 */
[----:B------:R-:W-:Y:S01]  /*3e50*/  FFMA R49, R33, R50, R48 ;  /* 0x0000003221317223 */ /* 0x000fe20000000030 */
[----:B------:R-:W-:Y:S01]  /*3e60*/  FFMA R48, R20, R53, R65 ;  /* 0x0000003514307223 */ /* 0x000fe20000000041 */
[----:B------:R-:W-:Y:S01]  /*3e70*/  FADD R34, R32, -12583039 ;  /* 0xcb40007f20227421 */ /* 0x000fe20000000000 */
[----:B------:R-:W-:Y:S01]  /*3e80*/  FFMA R53, R13, R62, R52 ;  /* 0x0000003e0d357223 */ /* 0x000fe20000000034 */
[----:B------:R-:W1:Y:S01]  /*3e90*/  LDS.128 R68, [UR5+0x28a0] ;  /* 0x0028a005ff447984 */ /* 0x000e620008000c00 */
[----:B------:R-:W-:Y:S01]  /*3ea0*/  FFMA R49, R30, R51, R49 ;  /* 0x000000331e317223 */ /* 0x000fe20000000031 */
[----:B------:R-:W-:Y:S01]  /*3eb0*/  FFMA R34, R35, 1.4426950216293334961, -R34 ;  /* 0x3fb8aa3b23227823 */ /* 0x000fe20000000822 */
[----:B------:R-:W-:Y:S01]  /*3ec0*/  FFMA R50, R10, R63, R53 ;  /* 0x0000003f0a327223 */ /* 0x000fe20000000035 */
[----:B------:R-:W-:Y:S01]  /*3ed0*/  LDS.128 R72, [UR5+0x28b0] ;  /* 0x0028b005ff487984 */ /* 0x000fe20008000c00 */
[----:B------:R-:W-:Y:S01]  /*3ee0*/  FMUL R53, R49, UR10 ;  /* 0x0000000a31357c20 */ /* 0x000fe20008400000 */
[----:B---3--:R-:W-:Y:S01]  /*3ef0*/  FFMA R49, R3, R44, RZ ;  /* 0x0000002c03317223 */ /* 0x008fe200000000ff */
[----:B------:R-:W-:Y:S01]  /*3f00*/  FFMA R34, R35, 1.925963033500011079e-08, R34 ;  /* 0x32a5706023227823 */ /* 0x000fe20000000022 */
[----:B----4-:R-:W-:Y:S01]  /*3f10*/  FFMA R65, R15, R36, R50 ;  /* 0x000000240f417223 */ /* 0x010fe20000000032 */
[----:B------:R-:W-:Y:S01]  /*3f20*/  FFMA R35, R25, R54, R48 ;  /* 0x0000003619237223 */ /* 0x000fe20000000030 */
[----:B------:R-:W2:Y:S01]  /*3f30*/  LDS.128 R60, [UR5+0x2850] ;  /* 0x00285005ff3c7984 */ /* 0x000ea20008000c00 */
[----:B------:R-:W-:Y:S01]  /*3f40*/  FFMA.SAT R36, R53, R104, 0.5 ;  /* 0x3f00000035247423 */ /* 0x000fe20000002068 */
[----:B------:R-:W-:Y:S01]  /*3f50*/  FFMA R54, R0, R45, R49 ;  /* 0x0000002d00367223 */ /* 0x000fe20000000031 */
[----:B------:R-:W-:Y:S01]  /*3f60*/  FFMA R52, R22, R55, R35 ;  /* 0x0000003716347223 */ /* 0x000fe20000000023 */
[----:B------:R-:W3:Y:S01]  /*3f70*/  LDS.128 R48, [UR5+0x27f0] ;  /* 0x0027f005ff307984 */ /* 0x000ee20008000c00 */
[----:B------:R-:W-:Y:S01]  /*3f80*/  FFMA.RM R80, R36, R105, 12582913 ;  /* 0x4b40000124507423 */ /* 0x000fe20000004069 */
[----:B------:R-:W-:Y:S01]  /*3f90*/  FFMA R35, R5, R46, R54 ;  /* 0x0000002e05237223 */ /* 0x000fe20000000036 */
[----:B------:R-:W-:-:S02]  /*3fa0*/  FFMA R44, R12, R37, R65 ;  /* 0x000000250c2c7223 */ /* 0x000fc40000000041 */
[----:B------:R-:W4:Y:S01]  /*3fb0*/  LDS.128 R64, [UR5+0x2900] ;  /* 0x00290005ff407984 */ /* 0x000f220008000c00 */
[----:B------:R-:W-:Y:S01]  /*3fc0*/  FADD R36, R80, -12583039 ;  /* 0xcb40007f50247421 */ /* 0x000fe20000000000 */
[----:B------:R-:W-:Y:S01]  /*3fd0*/  FFMA R46, R2, R47, R35 ;  /* 0x0000002f022e7223 */ /* 0x000fe20000000023 */
[----:B------:R-:W-:Y:S01]  /*3fe0*/  FFMA R37, R17, R38, R44 ;  /* 0x0000002611257223 */ /* 0x000fe2000000002c */
[----:B------:R0:W1:Y:S01]  /*3ff0*/  MUFU.EX2 R35, R34 ;  /* 0x0000002200237308 */ /* 0x0000620000000800 */
[----:B------:R-:W-:Y:S01]  /*4000*/  FFMA R36, R53, 1.4426950216293334961, -R36 ;  /* 0x3fb8aa3b35247823 */ /* 0x000fe20000000824 */
[----:B------:R-:W-:Y:S02]  /*4010*/  FFMA R55, R7, R76, R46 ;  /* 0x0000004c07377223 */ /* 0x000fe4000000002e */
[----:B------:R-:W4:Y:S01]  /*4020*/  LDS.128 R44, [UR5+0x2860] ;  /* 0x00286005ff2c7984 */ /* 0x000f220008000c00 */
[----:B------:R-:W-:Y:S01]  /*4030*/  FFMA R76, R53, 1.925963033500011079e-08, R36 ;  /* 0x32a57060354c7823 */ /* 0x000fe20000000024 */
[----:B------:R-:W-:Y:S01]  /*4040*/  FFMA R36, R14, R39, R37 ;  /* 0x000000270e247223 */ /* 0x000fe20000000025 */
[----:B------:R-:W-:-:S02]  /*4050*/  FFMA R38, R4, R77, R55 ;  /* 0x0000004d04267223 */ /* 0x000fc40000000037 */
[----:B------:R-:W2:Y:S01]  /*4060*/  MUFU.EX2 R77, R76 ;  /* 0x0000004c004d7308 */ /* 0x000ea20000000800 */
[----:B0-----:R-:W-:Y:S01]  /*4070*/  FFMA R83, R19, R40, R36 ;  /* 0x0000002813537223 */ /* 0x001fe20000000024 */
[----:B------:R-:W-:Y:S01]  /*4080*/  FFMA R85, R9, R78, R38 ;  /* 0x0000004e09557223 */ /* 0x000fe20000000026 */
[----:B------:R-:W-:Y:S01]  /*4090*/  FFMA R81, R27, R56, R52 ;  /* 0x000000381b517223 */ /* 0x000fe20000000034 */
[----:B------:R-:W0:Y:S01]  /*40a0*/  LDS.128 R36, [UR5+0x2910] ;  /* 0x00291005ff247984 */ /* 0x000e220008000c00 */
[----:B------:R-:W-:Y:S01]  /*40b0*/  SHF.L.U32 R32, R32, 0x17, RZ ;  /* 0x0000001720207819 */ /* 0x000fe200000006ff */
[----:B------:R-:W-:Y:S02]  /*40c0*/  FFMA R34, R16, R41, R83 ;  /* 0x0000002910227223 */ /* 0x000fe40000000053 */
[----:B------:R-:W0:Y:S01]  /*40d0*/  LDS.128 R52, [UR5+0x28c0] ;  /* 0x0028c005ff347984 */ /* 0x000e220008000c00 */
[----:B------:R-:W-:Y:S01]  /*40e0*/  FFMA R40, R6, R79, R85 ;  /* 0x0000004f06287223 */ /* 0x000fe20000000055 */
[----:B-1----:R-:W-:Y:S01]  /*40f0*/  FMUL R35, R32, R35 ;  /* 0x0000002320237220 */ /* 0x002fe20000400000 */
[----:B------:R-:W-:Y:S01]  /*4100*/  FFMA R41, R21, R42, R34 ;  /* 0x0000002a15297223 */ /* 0x000fe20000000022 */
[----:B------:R-:W-:Y:S01]  /*4110*/  FFMA R32, R24, R57, R81 ;  /* 0x0000003918207223 */ /* 0x000fe20000000051 */
[----:B------:R-:W-:Y:S01]  /*4120*/  FFMA R57, R11, R68, R40 ;  /* 0x000000440b397223 */ /* 0x000fe20000000028 */
[----:B------:R-:W-:Y:S01]  /*4130*/  SHF.L.U32 R80, R80, 0x17, RZ ;  /* 0x0000001750507819 */ /* 0x000fe200000006ff */
[----:B------:R1:W-:Y:S01]  /*4140*/  STL [R1+0x8], R35 ;  /* 0x0000082301007387 */ /* 0x0003e20000100800 */
[----:B------:R-:W-:Y:S01]  /*4150*/  FFMA R34, R18, R43, R41 ;  /* 0x0000002b12227223 */ /* 0x000fe20000000029 */
[----:B------:R-:W-:-:S02]  /*4160*/  FFMA R56, R8, R69, R57 ;  /* 0x0000004508387223 */ /* 0x000fc40000000039 */
[----:B------:R-:W0:Y:S01]  /*4170*/  LDS.128 R40, [UR5+0x2870] ;  /* 0x00287005ff287984 */ /* 0x000e220008000c00 */
[----:B--2---:R-:W-:-:S03]  /*4180*/  FMUL R57, R80, R77 ;  /* 0x0000004d50397220 */ /* 0x004fc60000400000 */
[----:B------:R-:W-:Y:S01]  /*4190*/  LDS.128 R84, [UR5+0x2c10] ;  /* 0x002c1005ff547984 */ /* 0x000fe20008000c00 */
[----:B-1----:R-:W-:Y:S01]  /*41a0*/  FFMA R35, R29, R58, R32 ;  /* 0x0000003a1d237223 */ /* 0x002fe20000000020 */
[----:B------:R-:W-:Y:S01]  /*41b0*/  FFMA R69, R23, R60, R34 ;  /* 0x0000003c17457223 */ /* 0x000fe20000000022 */
[----:B------:R-:W-:Y:S02]  /*41c0*/  FFMA R77, R13, R70, R56 ;  /* 0x000000460d4d7223 */ /* 0x000fe40000000038 */
[----:B------:R-:W-:Y:S01]  /*41d0*/  FFMA R32, R26, R59, R35 ;  /* 0x0000003b1a207223 */ /* 0x000fe20000000023 */
[----:B------:R-:W-:Y:S01]  /*41e0*/  STL [R1+0xc], R57 ;  /* 0x00000c3901007387 */ /* 0x000fe20000100800 */
[----:B------:R-:W-:Y:S02]  /*41f0*/  FFMA R34, R20, R61, R69 ;  /* 0x0000003d14227223 */ /* 0x000fe40000000045 */
[----:B---3--:R-:W-:Y:S01]  /*4200*/  FFMA R35, R31, R48, R32 ;  /* 0x000000301f237223 */ /* 0x008fe20000000020 */
[----:B------:R-:W1:Y:S01]  /*4210*/  LDS.128 R56, [UR5+0x2920] ;  /* 0x00292005ff387984 */ /* 0x000e620008000c00 */
[----:B------:R-:W-:Y:S01]  /*4220*/  FFMA R48, R10, R71, R77 ;  /* 0x000000470a307223 */ /* 0x000fe2000000004d */
[----:B----4-:R-:W-:-:S02]  /*4230*/  FFMA R77, R3, R64, RZ ;  /* 0x00000040034d7223 */ /* 0x010fc400000000ff */
        /* <DEDUP_REMOVED lines=12> */
[----:B------:R-:W-:-:S02]  /*4300*/  FFMA R44, R2, R67, R73 ;  /* 0x00000043022c7223 */ /* 0x000fc40000000049 */
[----:B------:R-:W-:Y:S01]  /*4310*/  FFMA R34, R14, R75, R65 ;  /* 0x0000004b0e227223 */ /* 0x000fe20000000041 */
[----:B------:R-:W-:Y:S01]  /*4320*/  FFMA R35, R30, R51, R35 ;  /* 0x000000331e237223 */ /* 0x000fe20000000023 */
[----:B------:R-:W4:Y:S01]  /*4330*/  LDS.128 R64, [UR5+0x2930] ;  /* 0x00293005ff407984 */ /* 0x000f220008000c00 */
[----:B------:R-:W-:Y:S01]  /*4340*/  FFMA R32, R24, R45, R49 ;  /* 0x0000002d18207223 */ /* 0x000fe20000000031 */
[----:B0-----:R-:W-:Y:S01]  /*4350*/  FFMA R51, R7, R36, R44 ;  /* 0x0000002407337223 */ /* 0x001fe2000000002c */
[----:B------:R-:W-:Y:S01]  /*4360*/  FFMA R49, R19, R52, R34 ;  /* 0x0000003413317223 */ /* 0x000fe20000000022 */
[----:B------:R-:W-:Y:S01]  /*4370*/  FMUL R35, R35, UR10 ;  /* 0x0000000a23237c20 */ /* 0x000fe20008400000 */
[----:B------:R-:W-:Y:S01]  /*4380*/  FFMA R45, R29, R46, R32 ;  /* 0x0000002e1d2d7223 */ /* 0x000fe20000000020 */
[----:B------:R-:W-:Y:S01]  /*4390*/  FFMA R44, R4, R37, R51 ;  /* 0x00000025042c7223 */ /* 0x000fe20000000033 */
[----:B------:R-:W-:Y:S02]  /*43a0*/  FFMA R36, R16, R53, R49 ;  /* 0x0000003510247223 */ /* 0x000fe40000000031 */
[----:B------:R-:W0:Y:S01]  /*43b0*/  LDS.128 R48, [UR5+0x28e0] ;  /* 0x0028e005ff307984 */ /* 0x000e220008000c00 */
[----:B------:R-:W-:Y:S01]  /*43c0*/  FFMA R34, R26, R47, R45 ;  /* 0x0000002f1a227223 */ /* 0x000fe2000000002d */
[----:B------:R-:W-:Y:S01]  /*43d0*/  FFMA.SAT R32, R35, R104, 0.5 ;  /* 0x3f00000023207423 */ /* 0x000fe20000002068 */
[----:B------:R-:W-:-:S02]  /*43e0*/  FFMA R73, R9, R38, R44 ;  /* 0x0000002609497223 */ /* 0x000fc4000000002c */
[----:B------:R-:W0:Y:S01]  /*43f0*/  LDS.128 R44, [UR5+0x2990] ;  /* 0x00299005ff2c7984 */ /* 0x000e220008000c00 */
[----:B------:R-:W-:Y:S01]  /*4400*/  FFMA.RM R32, R32, R105, 12582913 ;  /* 0x4b40000120207423 */ /* 0x000fe20000004069 */
[----:B------:R-:W-:Y:S01]  /*4410*/  FFMA R37, R31, R40, R34 ;  /* 0x000000281f257223 */ /* 0x000fe20000000022 */
[----:B------:R-:W-:Y:S01]  /*4420*/  FFMA R53, R21, R54, R36 ;  /* 0x0000003615357223 */ /* 0x000fe20000000024 */
[----:B------:R-:W-:Y:S01]  /*4430*/  FFMA R36, R6, R39, R73 ;  /* 0x0000002706247223 */ /* 0x000fe20000000049 */
[----:B------:R-:W-:Y:S01]  /*4440*/  FADD R34, R32, -12583039 ;  /* 0xcb40007f20227421 */ /* 0x000fe20000000000 */
[----:B------:R-:W-:Y:S01]  /*4450*/  FFMA R40, R28, R41, R37 ;  /* 0x000000291c287223 */ /* 0x000fe20000000025 */
[----:B------:R-:W-:Y:S01]  /*4460*/  FFMA R52, R18, R55, R53 ;  /* 0x0000003712347223 */ /* 0x000fe20000000035 */
[----:B-1----:R-:W-:Y:S01]  /*4470*/  FFMA R55, R11, R56, R36 ;  /* 0x000000380b377223 */ /* 0x002fe20000000024 */
[----:B------:R-:W-:Y:S01]  /*4480*/  FFMA R34, R35, 1.4426950216293334961, -R34 ;  /* 0x3fb8aa3b23227823 */ /* 0x000fe20000000822 */
[----:B------:R-:W-:Y:S01]  /*4490*/  FFMA R41, R33, R42, R40 ;  /* 0x0000002a21297223 */ /* 0x000fe20000000028 */
[----:B------:R-:W1:Y:S01]  /*44a0*/  LDS.128 R36, [UR5+0x2940] ;  /* 0x00294005ff247984 */ /* 0x000e620008000c00 */
[----:B--2---:R-:W-:Y:S01]  /*44b0*/  FFMA R53, R23, R68, R52 ;  /* 0x0000004417357223 */ /* 0x004fe20000000034 */
[----:B------:R-:W-:Y:S01]  /*44c0*/  FFMA R52, R8, R57, R55 ;  /* 0x0000003908347223 */ /* 0x000fe20000000037 */
[----:B------:R-:W-:Y:S01]  /*44d0*/  FFMA R34, R35, 1.925963033500011079e-08, R34 ;  /* 0x32a5706023227823 */ /* 0x000fe20000000022 */
[----:B------:R-:W-:Y:S01]  /*44e0*/  FFMA R35, R30, R43, R41 ;  /* 0x0000002b1e237223 */ /* 0x000fe20000000029 */
[----:B------:R-:W-:Y:S01]  /*44f0*/  LDS.128 R72, [UR5+0x2a00] ;  /* 0x002a0005ff487984 */ /* 0x000fe20008000c00 */
[----:B------:R-:W-:Y:S01]  /*4500*/  FFMA R56, R20, R69, R53 ;  /* 0x0000004514387223 */ /* 0x000fe20000000035 */
[----:B------:R-:W-:-:S02]  /*4510*/  FFMA R57, R13, R58, R52 ;  /* 0x0000003a0d397223 */ /* 0x000fc40000000034 */
[----:B------:R-:W2:Y:S01]  /*4520*/  LDS.128 R40, [UR5+0x29a0] ;  /* 0x0029a005ff287984 */ /* 0x000ea20008000c00 */
[----:B------:R-:W-:-:S03]  /*4530*/  FMUL R77, R35, UR10 ;  /* 0x0000000a234d7c20 */ /* 0x000fc60008400000 */
[----:B------:R-:W2:Y:S01]  /*4540*/  LDS.128 R52, [UR5+0x28f0] ;  /* 0x0028f005ff347984 */ /* 0x000ea20008000c00 */
[----:B---3--:R-:W-:Y:S01]  /*4550*/  FFMA R69, R3, R60, RZ ;  /* 0x0000003c03457223 */ /* 0x008fe200000000ff */
[----:B------:R-:W-:Y:S01]  /*4560*/  FFMA R68, R10, R59, R57 ;  /* 0x0000003b0a447223 */ /* 0x000fe20000000039 */
[----:B------:R-:W-:Y:S01]  /*4570*/  FFMA.SAT R60, R77, R104, 0.5 ;  /* 0x3f0000004d3c7423 */ /* 0x000fe20000002068 */
[----:B------:R-:W-:Y:S01]  /*4580*/  FFMA R35, R25, R70, R56 ;  /* 0x0000004619237223 */ /* 0x000fe20000000038 */
[----:B------:R-:W-:Y:S01]  /*4590*/  FFMA R70, R0, R61, R69 ;  /* 0x0000003d00467223 */ /* 0x000fe20000000045 */
[----:B------:R-:W3:Y:S01]  /*45a0*/  LDS.128 R56, [UR5+0x2950] ;  /* 0x00295005ff387984 */ /* 0x000ee20008000c00 */
[----:B------:R-:W-:Y:S01]  /*45b0*/  FFMA.RM R80, R60, R105, 12582913 ;  /* 0x4b4000013c507423 */ /* 0x000fe20000004069 */
[----:B----4-:R-:W-:Y:S01]  /*45c0*/  FFMA R61, R15, R64, R68 ;  /* 0x000000400f3d7223 */ /* 0x010fe20000000044 */
[----:B------:R-:W-:Y:S01]  /*45d0*/  FFMA R64, R22, R71, R35 ;  /* 0x0000004716407223 */ /* 0x000fe20000000023 */
[----:B------:R-:W-:Y:S01]  /*45e0*/  FFMA R35, R5, R62, R70 ;  /* 0x0000003e05237223 */ /* 0x000fe20000000046 */
[----:B------:R-:W-:Y:S01]  /*45f0*/  FADD R60, R80, -12583039 ;  /* 0xcb40007f503c7421 */ /* 0x000fe20000000000 */
[----:B------:R-:W-:Y:S01]  /*4600*/  FFMA R62, R12, R65, R61 ;  /* 0x000000410c3e7223 */ /* 0x000fe2000000003d */
[----:B------:R-:W4:Y:S01]  /*4610*/  LDS.128 R68, [UR5+0x29b0] ;  /* 0x0029b005ff447984 */ /* 0x000f220008000c00 */
[----:B------:R-:W-:Y:S01]  /*4620*/  FFMA R76, R2, R63, R35 ;  /* 0x0000003f024c7223 */ /* 0x000fe20000000023 */
[----:B------:R-:W-:Y:S01]  /*4630*/  FFMA R60, R77, 1.4426950216293334961, -R60 ;  /* 0x3fb8aa3b4d3c7823 */ /* 0x000fe2000000083c */
[----:B------:R-:W1:Y:S01]  /*4640*/  MUFU.EX2 R35, R34 ;  /* 0x0000002200237308 */ /* 0x000e620000000800 */
[----:B0-----:R-:W-:Y:S01]  /*4650*/  FFMA R61, R27, R48, R64 ;  /* 0x000000301b3d7223 */ /* 0x001fe20000000040 */
[----:B------:R-:W-:Y:S01]  /*4660*/  FFMA R63, R17, R66, R62 ;  /* 0x00000042113f7223 */ /* 0x000fe2000000003e */
[----:B------:R-:W-:Y:S01]  /*4670*/  FFMA R65, R7, R44, R76 ;  /* 0x0000002c07417223 */ /* 0x000fe2000000004c */
[----:B------:R-:W-:Y:S01]  /*4680*/  FFMA R48, R77, 1.925963033500011079e-08, R60 ;  /* 0x32a570604d307823 */ /* 0x000fe2000000003c */
[----:B------:R-:W-:Y:S01]  /*4690*/  FFMA R44, R24, R49, R61 ;  /* 0x00000031182c7223 */ /* 0x000fe2000000003d */
[----:B------:R-:W-:Y:S01]  /*46a0*/  FFMA R64, R14, R67, R63 ;  /* 0x000000430e407223 */ /* 0x000fe2000000003f */
[----:B------:R-:W-:Y:S01]  /*46b0*/  FFMA R66, R4, R45, R65 ;  /* 0x0000002d04427223 */ /* 0x000fe20000000041 */
[----:B------:R-:W0:Y:S01]  /*46c0*/  LDS.128 R60, [UR5+0x2a10] ;  /* 0x002a1005ff3c7984 */ /* 0x000e220008000c00 */
[----:B------:R-:W-:-:S02]  /*46d0*/  SHF.L.U32 R32, R32, 0x17, RZ ;  /* 0x0000001720207819 */ /* 0x000fc400000006ff */
[----:B------:R-:W-:Y:S01]  /*46e0*/  FFMA R45, R9, R46, R66 ;  /* 0x0000002e092d7223 */ /* 0x000fe20000000042 */
[----:B------:R-:W3:Y:S01]  /*46f0*/  MUFU.EX2 R49, R48 ;  /* 0x0000003000317308 */ /* 0x000ee20000000800 */
[----:B------:R-:W0:Y:S01]  /*4700*/  LDS.128 R76, [UR5+0x29c0] ;  /* 0x0029c005ff4c7984 */ /* 0x000e220008000c00 */
[----:B------:R-:W-:Y:S01]  /*4710*/  FFMA R65, R29, R50, R44 ;  /* 0x000000321d417223 */ /* 0x000fe2000000002c */
[----:B-1----:R-:W-:Y:S01]  /*4720*/  FFMA R67, R19, R36, R64 ;  /* 0x0000002413437223 */ /* 0x002fe20000000040 */
[----:B------:R-:W-:Y:S01]  /*4730*/  FFMA R36, R6, R47, R45 ;  /* 0x0000002f06247223 */ /* 0x000fe2000000002d */
[----:B------:R-:W-:Y:S01]  /*4740*/  FMUL R35, R32, R35 ;  /* 0x0000002320237220 */ /* 0x000fe20000400000 */
[----:B------:R-:W1:Y:S01]  /*4750*/  LDS.128 R44, [UR5+0x2960] ;  /* 0x00296005ff2c7984 */ /* 0x000e620008000c00 */
[----:B------:R-:W-:Y:S01]  /*4760*/  FFMA R32, R26, R51, R65 ;  /* 0x000000331a207223 */ /* 0x000fe20000000041 */
[----:B------:R-:W-:Y:S01]  /*4770*/  FFMA R34, R16, R37, R67 ;  /* 0x0000002510227223 */ /* 0x000fe20000000043 */
[----:B--2---:R-:W-:Y:S01]  /*4780*/  FFMA R51, R11, R40, R36 ;  /* 0x000000280b337223 */ /* 0x004fe20000000024 */
[----:B------:R2:W-:Y:S02]  /*4790*/  STL [R1+0x10], R35 ;  /* 0x0000102301007387 */ /* 0x0005e40000100800 */
[----:B------:R-:W-:-:S02]  /*47a0*/  FFMA R37, R21, R38, R34 ;  /* 0x0000002615257223 */ /* 0x000fc40000000022 */
[----:B------:R-:W1:Y:S01]  /*47b0*/  LDS.128 R64, [UR5+0x2a20] ;  /* 0x002a2005ff407984 */ /* 0x000e620008000c00 */
[----:B------:R-:W-:Y:S01]  /*47c0*/  SHF.L.U32 R80, R80, 0x17, RZ ;  /* 0x0000001750507819 */ /* 0x000fe200000006ff */
[----:B------:R-:W-:Y:S01]  /*47d0*/  FFMA R34, R18, R39, R37 ;  /* 0x0000002712227223 */ /* 0x000fe20000000025 */
[----:B--2---:R-:W-:Y:S01]  /*47e0*/  FFMA R35, R31, R52, R32 ;  /* 0x000000341f237223 */ /* 0x004fe20000000020 */
[----:B------:R-:W-:Y:S02]  /*47f0*/  FFMA R32, R8, R41, R51 ;  /* 0x0000002908207223 */ /* 0x000fe40000000033 */
[----:B---3--:R-:W-:Y:S01]  /*4800*/  FMUL R36, R80, R49 ;  /* 0x0000003150247220 */ /* 0x008fe20000400000 */
[----:B------:R-:W-:Y:S01]  /*4810*/  FFMA R39, R3, R72, RZ ;  /* 0x0000004803277223 */ /* 0x000fe200000000ff */
[----:B------:R-:W2:Y:S01]  /*4820*/  LDS.128 R48, [UR5+0x29d0] ;  /* 0x0029d005ff307984 */ /* 0x000ea20008000c00 */
[----:B------:R-:W-:Y:S01]  /*4830*/  FFMA R37, R13, R42, R32 ;  /* 0x0000002a0d257223 */ /* 0x000fe20000000020 */
[----:B------:R-:W-:Y:S01]  /*4840*/  FFMA R32, R28, R53, R35 ;  /* 0x000000351c207223 */ /* 0x000fe20000000023 */
[----:B------:R-:W-:-:S02]  /*4850*/  FFMA R35, R23, R56, R34 ;  /* 0x0000003817237223 */ /* 0x000fc40000000022 */
[----:B------:R-:W-:Y:S01]  /*4860*/  FFMA R34, R10, R43, R37 ;  /* 0x0000002b0a227223 */ /* 0x000fe20000000025 */
[----:B------:R-:W-:Y:S01]  /*4870*/  FFMA R52, R0, R73, R39 ;  /* 0x0000004900347223 */ /* 0x000fe20000000027 */
[----:B------:R-:W-:Y:S02]  /*4880*/  STL [R1+0x14], R36 ;  /* 0x0000142401007387 */ /* 0x000fe40000100800 */
[----:B----4-:R-:W-:Y:S01]  /*4890*/  FFMA R53, R15, R68, R34 ;  /* 0x000000440f357223 */ /* 0x010fe20000000022 */
[----:B------:R-:W-:Y:S01]  /*48a0*/  FFMA R34, R20, R57, R35 ;  /* 0x0000003914227223 */ /* 0x000fe20000000023 */
[----:B------:R-:W3:Y:S01]  /*48b0*/  LDS.128 R36, [UR5+0x2a80] ;  /* 0x002a8005ff247984 */ /* 0x000ee20008000c00 */
[----:B------:R-:W-:Y:S01]  /*48c0*/  FFMA R57, R5, R74, R52 ;  /* 0x0000004a05397223 */ /* 0x000fe20000000034 */
[----:B------:R-:W-:Y:S02]  /*48d0*/  FFMA R35, R33, R54, R32 ;  /* 0x0000003621237223 */ /* 0x000fe40000000020 */
[----:B------:R-:W4:Y:S01]  /*48e0*/  LDS.128 R40, [UR5+0x2970] ;  /* 0x00297005ff287984 */ /* 0x000f220008000c00 */
[----:B------:R-:W-:Y:S01]  /*48f0*/  FFMA R32, R12, R69, R53 ;  /* 0x000000450c207223 */ /* 0x000fe20000000035 */
[----:B------:R-:W-:Y:S01]  /*4900*/  FFMA R53, R25, R58, R34 ;  /* 0x0000003a19357223 */ /* 0x000fe20000000022 */
[----:B------:R-:W-:-:S02]  /*4910*/  FFMA R52, R2, R75, R57 ;  /* 0x0000004b02347223 */ /* 0x000fc40000000039 */
[----:B------:R-:W4:Y:S01]  /*4920*/  LDS.128 R72, [UR5+0x2a30] ;  /* 0x002a3005ff487984 */ /* 0x000f220008000c00 */
[----:B------:R-:W-:Y:S01]  /*4930*/  FFMA R34, R22, R59, R53 ;  /* 0x0000003b16227223 */ /* 0x000fe20000000035 */
[----:B------:R-:W-:Y:S01]  /*4940*/  FFMA R57, R17, R70, R32 ;  /* 0x0000004611397223 */ /* 0x000fe20000000020 */
[----:B0-----:R-:W-:-:S03]  /*4950*/  FFMA R53, R7, R60, R52 ;  /* 0x0000003c07357223 */ /* 0x001fc60000000034 */
[----:B------:R-:W-:Y:S01]  /*4960*/  FFMA R32, R14, R71, R57 ;  /* 0x000000470e207223 */ /* 0x000fe20000000039 */
[----:B------:R-:W-:Y:S01]  /*4970*/  FFMA R52, R4, R61, R53 ;  /* 0x0000003d04347223 */ /* 0x000fe20000000035 */
[----:B------:R-:W0:Y:S01]  /*4980*/  LDS.128 R68, [UR5+0x2a90] ;  /* 0x002a9005ff447984 */ /* 0x000e220008000c00 */
[----:B------:R-:W-:Y:S01]  /*4990*/  FFMA R35, R30, R55, R35 ;  /* 0x000000371e237223 */ /* 0x000fe20000000023 */
[----:B------:R-:W-:Y:S01]  /*49a0*/  FFMA R53, R19, R76, R32 ;  /* 0x0000004c13357223 */ /* 0x000fe20000000020 */
[----:B------:R-:W-:Y:S01]  /*49b0*/  FFMA R81, R9, R62, R52 ;  /* 0x0000003e09517223 */ /* 0x000fe20000000034 */
[----:B------:R-:W0:Y:S01]  /*49c0*/  LDS.128 R56, [UR5+0x29e0] ;  /* 0x0029e005ff387984 */ /* 0x000e220008000c00 */
[----:B------:R-:W-:Y:S01]  /*49d0*/  FMUL R35, R35, UR10 ;  /* 0x0000000a23237c20 */ /* 0x000fe20008400000 */
[----:B-1----:R-:W-:Y:S01]  /*49e0*/  FFMA R61, R27, R44, R34 ;  /* 0x0000002c1b3d7223 */ /* 0x002fe20000000022 */
[----:B------:R-:W-:Y:S01]  /*49f0*/  FFMA R60, R16, R77, R53 ;  /* 0x0000004d103c7223 */ /* 0x000fe20000000035 */
[----:B------:R-:W-:Y:S01]  /*4a00*/  FFMA R62, R6, R63, R81 ;  /* 0x0000003f063e7223 */ /* 0x000fe20000000051 */
[----:B------:R-:W1:Y:S01]  /*4a10*/  LDS.128 R52, [UR5+0x2a40] ;  /* 0x002a4005ff347984 */ /* 0x000e620008000c00 */
[----:B------:R-:W-:Y:S01]  /*4a20*/  FFMA.SAT R32, R35, R104, 0.5 ;  /* 0x3f00000023207423 */ /* 0x000fe20000002068 */
[----:B------:R-:W-:Y:S01]  /*4a30*/  FFMA R44, R24, R45, R61 ;  /* 0x0000002d182c7223 */ /* 0x000fe2000000003d */
[----:B------:R-:W-:Y:S01]  /*4a40*/  FFMA R61, R21, R78, R60 ;  /* 0x0000004e153d7223 */ /* 0x000fe2000000003c */
[----:B------:R-:W-:Y:S01]  /*4a50*/  FFMA R63, R11, R64, R62 ;  /* 0x000000400b3f7223 */ /* 0x000fe2000000003e */
[----:B------:R-:W-:Y:S01]  /*4a60*/  FFMA.RM R32, R32, R105, 12582913 ;  /* 0x4b40000120207423 */ /* 0x000fe20000004069 */
[----:B------:R-:W-:Y:S01]  /*4a70*/  FFMA R45, R29, R46, R44 ;  /* 0x0000002e1d2d7223 */ /* 0x000fe2000000002c */
[----:B------:R-:W-:Y:S01]  /*4a80*/  FFMA R46, R18, R79, R61 ;  /* 0x0000004f122e7223 */ /* 0x000fe2000000003d */
[----:B------:R-:W-:Y:S01]  /*4a90*/  FFMA R64, R8, R65, R63 ;  /* 0x0000004108407223 */ /* 0x000fe2000000003f */
[----:B------:R-:W-:Y:S01]  /*4aa0*/  FADD R34, R32, -12583039 ;  /* 0xcb40007f20227421 */ /* 0x000fe20000000000 */
[----:B------:R-:W1:Y:S01]  /*4ab0*/  LDS.128 R60, [UR5+0x2aa0] ;  /* 0x002aa005ff3c7984 */ /* 0x000e620008000c00 */
[----:B------:R-:W-:Y:S01]  /*4ac0*/  FFMA R44, R26, R47, R45 ;  /* 0x0000002f1a2c7223 */ /* 0x000fe2000000002d */
[----:B--2---:R-:W-:Y:S01]  /*4ad0*/  FFMA R45, R23, R48, R46 ;  /* 0x00000030172d7223 */ /* 0x004fe2000000002e */
[----:B------:R-:W-:Y:S01]  /*4ae0*/  FFMA R34, R35, 1.4426950216293334961, -R34 ;  /* 0x3fb8aa3b23227823 */ /* 0x000fe20000000822 */
[----:B------:R-:W-:Y:S01]  /*4af0*/  FFMA R47, R13, R66, R64 ;  /* 0x000000420d2f7223 */ /* 0x000fe20000000040 */
[----:B---3--:R-:W-:Y:S01]  /*4b00*/  FFMA R65, R3, R36, RZ ;  /* 0x0000002403417223 */ /* 0x008fe200000000ff */
[----:B------:R-:W-:Y:S01]  /*4b10*/  FFMA R36, R20, R49, R45 ;  /* 0x0000003114247223 */ /* 0x000fe2000000002d */
[----:B------:R-:W-:Y:S01]  /*4b20*/  FFMA R34, R35, 1.925963033500011079e-08, R34 ;  /* 0x32a5706023227823 */ /* 0x000fe20000000022 */
[----:B----4-:R-:W-:Y:S01]  /*4b30*/  FFMA R35, R31, R40, R44 ;  /* 0x000000281f237223 */ /* 0x010fe2000000002c */
[----:B------:R-:W-:Y:S01]  /*4b40*/  FFMA R40, R10, R67, R47 ;  /* 0x000000430a287223 */ /* 0x000fe2000000002f */
[----:B------:R-:W-:Y:S01]  /*4b50*/  FFMA R48, R0, R37, R65 ;  /* 0x0000002500307223 */ /* 0x000fe20000000041 */
[----:B------:R-:W2:Y:S01]  /*4b60*/  LDS.128 R44, [UR5+0x29f0] ;  /* 0x0029f005ff2c7984 */ /* 0x000ea20008000c00 */
[----:B------:R-:W-:Y:S01]  /*4b70*/  FFMA R37, R25, R50, R36 ;  /* 0x0000003219257223 */ /* 0x000fe20000000024 */
[----:B------:R-:W-:-:S02]  /*4b80*/  FFMA R36, R28, R41, R35 ;  /* 0x000000291c247223 */ /* 0x000fc40000000023 */
[----:B------:R-:W3:Y:S01]  /*4b90*/  LDS.128 R64, [UR5+0x2a50] ;  /* 0x002a5005ff407984 */ /* 0x000ee20008000c00 */
[----:B------:R-:W-:Y:S01]  /*4ba0*/  FFMA R35, R15, R72, R40 ;  /* 0x000000480f237223 */ /* 0x000fe20000000028 */
[----:B------:R-:W-:Y:S01]  /*4bb0*/  FFMA R41, R5, R38, R48 ;  /* 0x0000002605297223 */ /* 0x000fe20000000030 */
[----:B------:R-:W-:Y:S01]  /*4bc0*/  FFMA R38, R22, R51, R37 ;  /* 0x0000003316267223 */ /* 0x000fe20000000025 */
[----:B------:R-:W-:Y:S01]  /*4bd0*/  LDS.128 R80, [UR5+0x2bd0] ;  /* 0x002bd005ff507984 */ /* 0x000fe20008000c00 */
[----:B------:R-:W-:Y:S01]  /*4be0*/  FFMA R40, R12, R73, R35 ;  /* 0x000000490c287223 */ /* 0x000fe20000000023 */
[----:B------:R-:W-:Y:S02]  /*4bf0*/  FFMA R72, R2, R39, R41 ;  /* 0x0000002702487223 */ /* 0x000fe40000000029 */
[----:B------:R-:W4:Y:S01]  /*4c00*/  LDS.128 R48, [UR5+0x2ab0] ;  /* 0x002ab005ff307984 */ /* 0x000f220008000c00 */
[----:B------:R-:W-:Y:S01]  /*4c10*/  FFMA R35, R33, R42, R36 ;  /* 0x0000002a21237223 */ /* 0x000fe20000000024 */
[----:B------:R-:W-:Y:S01]  /*4c20*/  FFMA R39, R17, R74, R40 ;  /* 0x0000004a11277223 */ /* 0x000fe20000000028 */
[----:B0-----:R-:W-:Y:S01]  /*4c30*/  FFMA R41, R7, R68, R72 ;  /* 0x0000004407297223 */ /* 0x001fe20000000048 */
[----:B------:R-:W-:Y:S01]  /*4c40*/  FFMA R37, R27, R56, R38 ;  /* 0x000000381b257223 */ /* 0x000fe20000000026 */
[----:B------:R-:W-:Y:S01]  /*4c50*/  FFMA R35, R30, R43, R35 ;  /* 0x0000002b1e237223 */ /* 0x000fe20000000023 */
[----:B------:R-:W-:Y:S01]  /*4c60*/  FFMA R42, R14, R75, R39 ;  /* 0x0000004b0e2a7223 */ /* 0x000fe20000000027 */
[----:B------:R-:W-:Y:S01]  /*4c70*/  FFMA R56, R4, R69, R41 ;  /* 0x0000004504387223 */ /* 0x000fe20000000029 */
[----:B------:R-:W-:Y:S01]  /*4c80*/  FFMA R40, R24, R57, R37 ;  /* 0x0000003918287223 */ /* 0x000fe20000000025 */
[----:B------:R-:W-:Y:S01]  /*4c90*/  FMUL R69, R35, UR10 ;  /* 0x0000000a23457c20 */ /* 0x000fe20008400000 */
[----:B------:R-:W0:Y:S01]  /*4ca0*/  LDS.128 R36, [UR5+0x2a60] ;  /* 0x002a6005ff247984 */ /* 0x000e220008000c00 */
[----:B-1----:R-:W-:Y:S01]  /*4cb0*/  FFMA R41, R19, R52, R42 ;  /* 0x0000003413297223 */ /* 0x002fe2000000002a */
[----:B------:R-:W-:Y:S01]  /*4cc0*/  FFMA R57, R9, R70, R56 ;  /* 0x0000004609397223 */ /* 0x000fe20000000038 */
[----:B------:R-:W-:Y:S01]  /*4cd0*/  FFMA R35, R29, R58, R40 ;  /* 0x0000003a1d237223 */ /* 0x000fe20000000028 */
[----:B------:R-:W-:Y:S01]  /*4ce0*/  FFMA.SAT R52, R69, R104, 0.5 ;  /* 0x3f00000045347423 */ /* 0x000fe20000002068 */
[----:B------:R-:W-:Y:S01]  /*4cf0*/  FFMA R56, R16, R53, R41 ;  /* 0x0000003510387223 */ /* 0x000fe20000000029 */
[----:B------:R-:W-:Y:S01]  /*4d00*/  FFMA R58, R6, R71, R57 ;  /* 0x00000047063a7223 */ /* 0x000fe20000000039 */
[----:B------:R-:W1:Y:S01]  /*4d10*/  LDS.128 R40, [UR5+0x2ac0] ;  /* 0x002ac005ff287984 */ /* 0x000e620008000c00 */
[----:B------:R-:W-:Y:S01]  /*4d20*/  FFMA.RM R76, R52, R105, 12582913 ;  /* 0x4b400001344c7423 */ /* 0x000fe20000004069 */
[----:B------:R-:W-:Y:S01]  /*4d30*/  FFMA R68, R26, R59, R35 ;  /* 0x0000003b1a447223 */ /* 0x000fe20000000023 */
[----:B------:R-:W-:Y:S01]  /*4d40*/  FFMA R53, R11, R60, R58 ;  /* 0x0000003c0b357223 */ /* 0x000fe2000000003a */
[----:B------:R-:W-:Y:S01]  /*4d50*/  FFMA R35, R21, R54, R56 ;  /* 0x0000003615237223 */ /* 0x000fe20000000038 */
[----:B------:R-:W-:Y:S01]  /*4d60*/  FADD R52, R76, -12583039 ;  /* 0xcb40007f4c347421 */ /* 0x000fe20000000000 */
[----:B------:R-:W1:Y:S01]  /*4d70*/  LDS.128 R56, [UR5+0x2b00] ;  /* 0x002b0005ff387984 */ /* 0x000e620008000c00 */
[----:B------:R-:W-:Y:S01]  /*4d80*/  FFMA R72, R8, R61, R53 ;  /* 0x0000003d08487223 */ /* 0x000fe20000000035 */
[----:B------:R-:W-:Y:S01]  /*4d90*/  FFMA R70, R18, R55, R35 ;  /* 0x0000003712467223 */ /* 0x000fe20000000023 */
[----:B------:R-:W-:Y:S01]  /*4da0*/  FFMA R60, R69, 1.4426950216293334961, -R52 ;  /* 0x3fb8aa3b453c7823 */ /* 0x000fe20000000834 */
[----:B------:R-:W0:Y:S01]  /*4db0*/  MUFU.EX2 R35, R34 ;  /* 0x0000002200237308 */ /* 0x000e220000000800 */
[----:B------:R-:W-:Y:S01]  /*4dc0*/  FFMA R61, R13, R62, R72 ;  /* 0x0000003e0d3d7223 */ /* 0x000fe20000000048 */
[----:B------:R-:W1:Y:S01]  /*4dd0*/  LDS.128 R52, [UR5+0x2a70] ;  /* 0x002a7005ff347984 */ /* 0x000e620008000c00 */
[----:B------:R-:W-:Y:S01]  /*4de0*/  FFMA R77, R69, 1.925963033500011079e-08, R60 ;  /* 0x32a57060454d7823 */ /* 0x000fe2000000003c */
[----:B--2---:R-:W-:Y:S01]  /*4df0*/  FFMA R69, R31, R44, R68 ;  /* 0x0000002c1f457223 */ /* 0x004fe20000000044 */
[----:B------:R-:W-:Y:S01]  /*4e00*/  FFMA R68, R10, R63, R61 ;  /* 0x0000003f0a447223 */ /* 0x000fe2000000003d */
[----:B---3--:R-:W-:Y:S01]  /*4e10*/  FFMA R71, R23, R64, R70 ;  /* 0x0000004017477223 */ /* 0x008fe20000000046 */
[----:B------:R-:W2:Y:S01]  /*4e20*/  LDS.128 R60, [UR5+0x2ad0] ;  /* 0x002ad005ff3c7984 */ /* 0x000ea20008000c00 */
[----:B------:R-:W-:Y:S01]  /*4e30*/  FFMA R44, R28, R45, R69 ;  /* 0x0000002d1c2c7223 */ /* 0x000fe20000000045 */
[----:B------:R-:W-:Y:S01]  /*4e40*/  SHF.L.U32 R32, R32, 0x17, RZ ;  /* 0x0000001720207819 */ /* 0x000fe200000006ff */
[----:B------:R-:W-:Y:S01]  /*4e50*/  FFMA R64, R20, R65, R71 ;  /* 0x0000004114407223 */ /* 0x000fe20000000047 */
[----:B------:R-:W3:Y:S01]  /*4e60*/  MUFU.EX2 R77, R77 ;  /* 0x0000004d004d7308 */ /* 0x000ee20000000800 */
[----:B------:R-:W-:Y:S01]  /*4e70*/  LDS.128 R72, [UR5+0x2b80] ;  /* 0x002b8005ff487984 */ /* 0x000fe20008000c00 */
[----:B----4-:R-:W-:-:S03]  /*4e80*/  FFMA R79, R15, R48, R68 ;  /* 0x000000300f4f7223 */ /* 0x010fc60000000044 */
[----:B------:R-:W4:Y:S01]  /*4e90*/  LDS.128 R68, [UR5+0x2b10] ;  /* 0x002b1005ff447984 */ /* 0x000f220008000c00 */
[----:B------:R-:W-:Y:S01]  /*4ea0*/  FFMA R65, R25, R66, R64 ;  /* 0x0000004219417223 */ /* 0x000fe20000000040 */
[----:B------:R-:W-:Y:S01]  /*4eb0*/  FFMA R45, R33, R46, R44 ;  /* 0x0000002e212d7223 */ /* 0x000fe2000000002c */
[----:B0-----:R-:W-:Y:S01]  /*4ec0*/  FMUL R35, R32, R35 ;  /* 0x0000002320237220 */ /* 0x001fe20000400000 */
[----:B------:R-:W-:Y:S01]  /*4ed0*/  FFMA R44, R12, R49, R79 ;  /* 0x000000310c2c7223 */ /* 0x000fe2000000004f */
[----:B------:R-:W-:Y:S01]  /*4ee0*/  FFMA R34, R22, R67, R65 ;  /* 0x0000004316227223 */ /* 0x000fe20000000041 */
[----:B------:R-:W-:Y:S01]  /*4ef0*/  FFMA R32, R30, R47, R45 ;  /* 0x0000002f1e207223 */ /* 0x000fe2000000002d */
[----:B------:R-:W-:Y:S01]  /*4f00*/  SHF.L.U32 R76, R76, 0x17, RZ ;  /* 0x000000174c4c7819 */ /* 0x000fe200000006ff */
[----:B------:R0:W-:Y:S01]  /*4f10*/  STL [R1+0x5c], R35 ;  /* 0x00005c2301007387 */ /* 0x0001e20000100800 */
[----:B------:R-:W-:-:S03]  /*4f20*/  FFMA R49, R27, R36, R34 ;  /* 0x000000241b317223 */ /* 0x000fc60000000022 */
[----:B------:R-:W-:Y:S01]  /*4f30*/  LDS.128 R64, [UR5+0x2b90] ;  /* 0x002b9005ff407984 */ /* 0x000fe20008000c00 */
[----:B0-----:R-:W-:-:S03]  /*4f40*/  FFMA R35, R17, R50, R44 ;  /* 0x0000003211237223 */ /* 0x001fc6000000002c */
[----:B------:R-:W0:Y:S01]  /*4f50*/  LDS.128 R44, [UR5+0x2ae0] ;  /* 0x002ae005ff2c7984 */ /* 0x000e220008000c00 */
[----:B------:R-:W-:Y:S01]  /*4f60*/  FFMA R36, R14, R51, R35 ;  /* 0x000000330e247223 */ /* 0x000fe20000000023 */
[----:B------:R-:W-:Y:S01]  /*4f70*/  FMUL R35, R32, UR10 ;  /* 0x0000000a20237c20 */ /* 0x000fe20008400000 */
[----:B------:R-:W-:Y:S01]  /*4f80*/  FFMA R34, R24, R37, R49 ;  /* 0x0000002518227223 */ /* 0x000fe20000000031 */
[----:B---3--:R-:W-:Y:S01]  /*4f90*/  FMUL R32, R76, R77 ;  /* 0x0000004d4c207220 */ /* 0x008fe20000400000 */
[----:B------:R-:W3:Y:S01]  /*4fa0*/  LDS.128 R48, [UR5+0x2b20] ;  /* 0x002b2005ff307984 */ /* 0x000ee20008000c00 */
[----:B-1----:R-:W-:Y:S01]  /*4fb0*/  FFMA R77, R19, R40, R36 ;  /* 0x00000028134d7223 */ /* 0x002fe20000000024 */
[----:B------:R-:W-:Y:S02]  /*4fc0*/  FFMA R37, R29, R38, R34 ;  /* 0x000000261d257223 */ /* 0x000fe40000000022 */
[----:B------:R1:W-:Y:S01]  /*4fd0*/  STL [R1+0x6c], R32 ;  /* 0x00006c2001007387 */ /* 0x0003e20000100800 */
[----:B------:R-:W-:Y:S01]  /*4fe0*/  FFMA R38, R16, R41, R77 ;  /* 0x0000002910267223 */ /* 0x000fe2000000004d */
[----:B------:R-:W-:Y:S01]  /*4ff0*/  FFMA R41, R3, R56, RZ ;  /* 0x0000003803297223 */ /* 0x000fe200000000ff */
[----:B------:R-:W-:-:S02]  /*5000*/  FFMA R36, R26, R39, R37 ;  /* 0x000000271a247223 */ /* 0x000fc40000000025 */
[----:B------:R-:W-:Y:S01]  /*5010*/  FFMA R39, R21, R42, R38 ;  /* 0x0000002a15277223 */ /* 0x000fe20000000026 */
[----:B------:R-:W-:Y:S01]  /*5020*/  FFMA R40, R0, R57, R41 ;  /* 0x0000003900287223 */ /* 0x000fe20000000029 */
[----:B-1----:R-:W-:Y:S01]  /*5030*/  FFMA.SAT R32, R35, R104, 0.5 ;  /* 0x3f00000023207423 */ /* 0x002fe20000002068 */
[----:B------:R-:W-:-:S03]  /*5040*/  FFMA R37, R31, R52, R36 ;  /* 0x000000341f257223 */ /* 0x000fc60000000024 */
[----:B------:R-:W-:Y:S01]  /*5050*/  FFMA.RM R32, R32, R105, 12582913 ;  /* 0x4b40000120207423 */ /* 0x000fe20000004069 */
[----:B------:R-:W-:Y:S01]  /*5060*/  FFMA R38, R18, R43, R39 ;  /* 0x0000002b12267223 */ /* 0x000fe20000000027 */
[----:B------:R-:W-:Y:S02]  /*5070*/  FFMA R39, R5, R58, R40 ;  /* 0x0000003a05277223 */ /* 0x000fe40000000028 */
[----:B------:R-:W-:Y:S01]  /*5080*/  FADD R34, R32, -12583039 ;  /* 0xcb40007f20227421 */ /* 0x000fe20000000000 */
[----:B------:R-:W-:Y:S01]  /*5090*/  FFMA R36, R28, R53, R37 ;  /* 0x000000351c247223 */ /* 0x000fe20000000025 */
[----:B--2---:R-:W-:Y:S01]  /*50a0*/  FFMA R37, R23, R60, R38 ;  /* 0x0000003c17257223 */ /* 0x004fe20000000026 */
[----:B------:R-:W-:Y:S01]  /*50b0*/  FFMA R38, R2, R59, R39 ;  /* 0x0000003b02267223 */ /* 0x000fe20000000027 */
[----:B------:R-:W-:Y:S01]  /*50c0*/  FFMA R34, R35, 1.4426950216293334961, -R34 ;  /* 0x3fb8aa3b23227823 */ /* 0x000fe20000000822 */
[----:B------:R-:W1:Y:S01]  /*50d0*/  LDS.128 R56, [UR5+0x2ba0] ;  /* 0x002ba005ff387984 */ /* 0x000e620008000c00 */
[----:B------:R-:W-:Y:S01]  /*50e0*/  FFMA R52, R20, R61, R37 ;  /* 0x0000003d14347223 */ /* 0x000fe20000000025 */
[----:B----4-:R-:W-:Y:S01]  /*50f0*/  FFMA R61, R7, R68, R38 ;  /* 0x00000044073d7223 */ /* 0x010fe20000000026 */
[----:B------:R-:W-:Y:S01]  /*5100*/  FFMA R34, R35, 1.925963033500011079e-08, R34 ;  /* 0x32a5706023227823 */ /* 0x000fe20000000022 */
[----:B------:R-:W-:Y:S01]  /*5110*/  FFMA R35, R33, R54, R36 ;  /* 0x0000003621237223 */ /* 0x000fe20000000024 */
[----:B------:R-:W-:Y:S01]  /*5120*/  LDS.128 R40, [UR5+0x2b30] ;  /* 0x002b3005ff287984 */ /* 0x000fe20008000c00 */
[----:B------:R-:W-:-:S03]  /*5130*/  FFMA R53, R25, R62, R52 ;  /* 0x0000003e19357223 */ /* 0x000fc60000000034 */
[----:B------:R-:W2:Y:S01]  /*5140*/  LDS.128 R36, [UR5+0x2af0] ;  /* 0x002af005ff247984 */ /* 0x000ea20008000c00 */
[----:B------:R-:W-:Y:S01]  /*5150*/  FFMA R77, R3, R72, RZ ;  /* 0x00000048034d7223 */ /* 0x000fe200000000ff */
[----:B------:R-:W-:Y:S01]  /*5160*/  FFMA R54, R4, R69, R61 ;  /* 0x0000004504367223 */ /* 0x000fe2000000003d */
[----:B------:R-:W-:Y:S01]  /*5170*/  FFMA R35, R30, R55, R35 ;  /* 0x000000371e237223 */ /* 0x000fe20000000023 */
[----:B------:R-:W-:Y:S01]  /*5180*/  FFMA R52, R22, R63, R53 ;  /* 0x0000003f16347223 */ /* 0x000fe20000000035 */
[----:B------:R-:W-:Y:S01]  /*5190*/  FFMA R60, R0, R73, R77 ;  /* 0x00000049003c7223 */ /* 0x000fe2000000004d */
[----:B------:R-:W-:Y:S01]  /*51a0*/  FFMA R53, R9, R70, R54 ;  /* 0x0000004609357223 */ /* 0x000fe20000000036 */
[----:B------:R-:W-:Y:S01]  /*51b0*/  FMUL R73, R35, UR10 ;  /* 0x0000000a23497c20 */ /* 0x000fe20008400000 */
[----:B0-----:R-:W-:Y:S01]  /*51c0*/  FFMA R35, R27, R44, R52 ;  /* 0x0000002c1b237223 */ /* 0x001fe20000000034 */
[----:B------:R-:W-:Y:S01]  /*51d0*/  FFMA R55, R5, R74, R60 ;  /* 0x0000004a05377223 */ /* 0x000fe2000000003c */
[----:B------:R-:W-:Y:S01]  /*51e0*/  FFMA R52, R6, R71, R53 ;  /* 0x0000004706347223 */ /* 0x000fe20000000035 */
[----:B------:R-:W-:Y:S01]  /*51f0*/  LDS.128 R60, [UR5+0x2c00] ;  /* 0x002c0005ff3c7984 */ /* 0x000fe20008000c00 */
[----:B------:R-:W-:Y:S01]  /*5200*/  FFMA.SAT R44, R73, R104, 0.5 ;  /* 0x3f000000492c7423 */ /* 0x000fe20000002068 */
[----:B------:R-:W-:-:S02]  /*5210*/  FFMA R74, R2, R75, R55 ;  /* 0x0000004b024a7223 */ /* 0x000fc40000000037 */
[----:B------:R-:W0:Y:S01]  /*5220*/  LDS.128 R68, [UR5+0x2bb0] ;  /* 0x002bb005ff447984 */ /* 0x000e220008000c00 */
[----:B---3--:R-:W-:Y:S01]  /*5230*/  FFMA R75, R11, R48, R52 ;  /* 0x000000300b4b7223 */ /* 0x008fe20000000034 */
[----:B------:R-:W-:Y:S02]  /*5240*/  FFMA.RM R72, R44, R105, 12582913 ;  /* 0x4b4000012c487423 */ /* 0x000fe40000004069 */
[----:B------:R-:W3:Y:S01]  /*5250*/  LDS.128 R52, [UR5+0x2b40] ;  /* 0x002b4005ff347984 */ /* 0x000ee20008000c00 */
[----:B------:R-:W-:Y:S01]  /*5260*/  FFMA R77, R7, R64, R74 ;  /* 0x00000040074d7223 */ /* 0x000fe2000000004a */
[----:B------:R-:W-:Y:S01]  /*5270*/  FADD R44, R72, -12583039 ;  /* 0xcb40007f482c7421 */ /* 0x000fe20000000000 */
[----:B------:R-:W-:Y:S02]  /*5280*/  FFMA R48, R24, R45, R35 ;  /* 0x0000002d18307223 */ /* 0x000fe40000000023 */
[----:B------:R-:W-:Y:S01]  /*5290*/  FFMA R74, R4, R65, R77 ;  /* 0x00000041044a7223 */ /* 0x000fe2000000004d */
[----:B------:R-:W4:Y:S01]  /*52a0*/  MUFU.EX2 R35, R34 ;  /* 0x0000002200237308 */ /* 0x000f220000000800 */
[----:B------:R-:W-:Y:S01]  /*52b0*/  FFMA R44, R73, 1.4426950216293334961, -R44 ;  /* 0x3fb8aa3b492c7823 */ /* 0x000fe2000000082c */
[----:B------:R-:W-:Y:S01]  /*52c0*/  FFMA R64, R8, R49, R75 ;  /* 0x0000003108407223 */ /* 0x000fe2000000004b */
[----:B------:R-:W-:Y:S01]  /*52d0*/  FFMA R45, R29, R46, R48 ;  /* 0x0000002e1d2d7223 */ /* 0x000fe20000000030 */
[----:B------:R-:W-:Y:S01]  /*52e0*/  FFMA R65, R9, R66, R74 ;  /* 0x0000004209417223 */ /* 0x000fe2000000004a */
[----:B------:R-:W-:Y:S01]  /*52f0*/  FFMA R73, R73, 1.925963033500011079e-08, R44 ;  /* 0x32a5706049497823 */ /* 0x000fe2000000002c */
[----:B------:R-:W-:Y:S01]  /*5300*/  FFMA R49, R13, R50, R64 ;  /* 0x000000320d317223 */ /* 0x000fe20000000040 */
[----:B------:R-:W-:Y:S01]  /*5310*/  FFMA R64, R26, R47, R45 ;  /* 0x0000002f1a407223 */ /* 0x000fe2000000002d */
[----:B------:R-:W-:Y:S01]  /*5320*/  FFMA R48, R6, R67, R65 ;  /* 0x0000004306307223 */ /* 0x000fe20000000041 */
[----:B------:R-:W3:Y:S01]  /*5330*/  LDS.128 R44, [UR5+0x2bc0] ;  /* 0x002bc005ff2c7984 */ /* 0x000ee20008000c00 */
[----:B------:R-:W-:Y:S01]  /*5340*/  FFMA R66, R10, R51, R49 ;  /* 0x000000330a427223 */ /* 0x000fe20000000031 */
[----:B------:R-:W0:Y:S01]  /*5350*/  MUFU.EX2 R73, R73 ;  /* 0x0000004900497308 */ /* 0x000e220000000800 */
[----:B-1----:R-:W-:Y:S01]  /*5360*/  FFMA R75, R11, R56, R48 ;  /* 0x000000380b4b7223 */ /* 0x002fe20000000030 */
[----:B------:R-:W-:Y:S01]  /*5370*/  SHF.L.U32 R32, R32, 0x17, RZ ;  /* 0x0000001720207819 */ /* 0x000fe200000006ff */
[----:B------:R-:W1:Y:S01]  /*5380*/  LDS.128 R48, [UR5+0x2b50] ;  /* 0x002b5005ff307984 */ /* 0x000e620008000c00 */
[----:B--2---:R-:W-:Y:S01]  /*5390*/  FFMA R65, R31, R36, R64 ;  /* 0x000000241f417223 */ /* 0x004fe20000000040 */
[----:B------:R-:W-:Y:S01]  /*53a0*/  FFMA R67, R15, R40, R66 ;  /* 0x000000280f437223 */ /* 0x000fe20000000042 */
[----:B------:R-:W-:Y:S01]  /*53b0*/  FFMA R36, R8, R57, R75 ;  /* 0x0000003908247223 */ /* 0x000fe2000000004b */
[----:B----4-:R-:W-:Y:S01]  /*53c0*/  FMUL R35, R32, R35 ;  /* 0x0000002320237220 */ /* 0x010fe20000400000 */
[----:B------:R-:W-:Y:S01]  /*53d0*/  FFMA R32, R28, R37, R65 ;  /* 0x000000251c207223 */ /* 0x000fe20000000041 */
[----:B------:R-:W-:Y:S01]  /*53e0*/  FFMA R34, R12, R41, R67 ;  /* 0x000000290c227223 */ /* 0x000fe20000000043 */
[----:B------:R-:W-:Y:S01]  /*53f0*/  FFMA R41, R13, R58, R36 ;  /* 0x0000003a0d297223 */ /* 0x000fe20000000024 */
[----:B------:R-:W-:Y:S01]  /*5400*/  SHF.L.U32 R72, R72, 0x17, RZ ;  /* 0x0000001748487819 */ /* 0x000fe200000006ff */
[----:B------:R2:W-:Y:S01]  /*5410*/  STL [R1+0x78], R35 ;  /* 0x0000782301007387 */ /* 0x0005e20000100800 */
[----:B------:R-:W-:Y:S01]  /*5420*/  FFMA R37, R17, R42, R34 ;  /* 0x0000002a11257223 */ /* 0x000fe20000000022 */
[----:B------:R-:W-:-:S02]  /*5430*/  FFMA R34, R10, R59, R41 ;  /* 0x0000003b0a227223 */ /* 0x000fc40000000029 */
[----:B------:R-:W4:Y:S01]  /*5440*/  LDS.128 R64, [UR5+0x2c80] ;  /* 0x002c8005ff407984 */ /* 0x000f220008000c00 */
[----:B0-----:R-:W-:-:S03]  /*5450*/  FMUL R36, R72, R73 ;  /* 0x0000004948247220 */ /* 0x001fc60000400000 */
[----:B------:R-:W-:Y:S01]  /*5460*/  LDS.128 R72, [UR5+0x2be0] ;  /* 0x002be005ff487984 */ /* 0x000fe20008000c00 */
[----:B--2---:R-:W-:Y:S01]  /*5470*/  FFMA R35, R33, R38, R32 ;  /* 0x0000002621237223 */ /* 0x004fe20000000020 */
[----:B------:R-:W-:Y:S01]  /*5480*/  FFMA R32, R14, R43, R37 ;  /* 0x0000002b0e207223 */ /* 0x000fe20000000025 */
[----:B------:R-:W-:Y:S01]  /*5490*/  FFMA R37, R15, R68, R34 ;  /* 0x000000440f257223 */ /* 0x000fe20000000022 */
[----:B------:R-:W0:Y:S01]  /*54a0*/  LDS.128 R40, [UR5+0x2c20] ;  /* 0x002c2005ff287984 */ /* 0x000e220008000c00 */
[----:B------:R-:W-:Y:S01]  /*54b0*/  FFMA R35, R30, R39, R35 ;  /* 0x000000271e237223 */ /* 0x000fe20000000023 */
[----:B------:R-:W-:Y:S01]  /*54c0*/  FFMA R39, R3, R60, RZ ;  /* 0x0000003c03277223 */ /* 0x000fe200000000ff */
[----:B---3--:R-:W-:Y:S01]  /*54d0*/  FFMA R57, R19, R52, R32 ;  /* 0x0000003413397223 */ /* 0x008fe20000000020 */
[----:B------:R-:W-:Y:S01]  /*54e0*/  STL [R1+0x7c], R36 ;  /* 0x00007c2401007387 */ /* 0x000fe20000100800 */
[----:B------:R-:W-:Y:S01]  /*54f0*/  FFMA R34, R12, R69, R37 ;  /* 0x000000450c227223 */ /* 0x000fe20000000025 */
[----:B------:R-:W-:-:S02]  /*5500*/  FFMA R52, R0, R61, R39 ;  /* 0x0000003d00347223 */ /* 0x000fc40000000027 */
[----:B------:R-:W2:Y:S01]  /*5510*/  LDS.128 R36, [UR5+0x2b60] ;  /* 0x002b6005ff247984 */ /* 0x000ea20008000c00 */
        /* <DEDUP_REMOVED lines=8> */
[----:B------:R-:W-:Y:S01]  /*55a0*/  LDS.128 R76, [UR5+0x2ca0] ;  /* 0x002ca005ff4c7984 */ /* 0x000fe20008000c00 */
[----:B------:R-:W-:-:S03]  /*55b0*/  FFMA.SAT R32, R35, R104, 0.5 ;  /* 0x3f00000023207423 */ /* 0x000fc60000002068 */
[----:B------:R-:W3:Y:S01]  /*55c0*/  LDS.128 R68, [UR5+0x2c30] ;  /* 0x002c3005ff447984 */ /* 0x000ee20008000c00 */
[----:B------:R-:W-:Y:S01]  /*55d0*/  FFMA R52, R18, R55, R53 ;  /* 0x0000003712347223 */ /* 0x000fe20000000035 */
[----:B------:R-:W-:Y:S01]  /*55e0*/  FFMA R53, R19, R44, R34 ;  /* 0x0000002c13357223 */ /* 0x000fe20000000022 */
[----:B------:R-:W-:Y:S01]  /*55f0*/  FFMA R55, R7, R84, R54 ;  /* 0x0000005407377223 */ /* 0x000fe20000000036 */
[----:B------:R-:W-:Y:S01]  /*5600*/  FFMA.RM R32, R32, R105, 12582913 ;  /* 0x4b40000120207423 */ /* 0x000fe20000004069 */
[----:B-1----:R-:W-:Y:S01]  /*5610*/  FFMA R61, R23, R48, R52 ;  /* 0x00000030173d7223 */ /* 0x002fe20000000034 */
[----:B------:R-:W-:Y:S01]  /*5620*/  FFMA R48, R16, R45, R53 ;  /* 0x0000002d10307223 */ /* 0x000fe20000000035 */
[----:B------:R-:W-:Y:S01]  /*5630*/  FFMA R60, R4, R85, R55 ;  /* 0x00000055043c7223 */ /* 0x000fe20000000037 */
[----:B------:R-:W-:Y:S01]  /*5640*/  FADD R34, R32, -12583039 ;  /* 0xcb40007f20227421 */ /* 0x000fe20000000000 */
[----:B------:R-:W1:Y:S01]  /*5650*/  LDS.128 R52, [UR5+0x2b70] ;  /* 0x002b7005ff347984 */ /* 0x000e620008000c00 */
[----:B------:R-:W-:Y:S01]  /*5660*/  FFMA R44, R20, R49, R61 ;  /* 0x00000031142c7223 */ /* 0x000fe2000000003d */
[----:B------:R-:W-:Y:S01]  /*5670*/  FFMA R49, R9, R86, R60 ;  /* 0x0000005609317223 */ /* 0x000fe2000000003c */
[----:B------:R-:W-:Y:S01]  /*5680*/  FFMA R34, R35, 1.4426950216293334961, -R34 ;  /* 0x3fb8aa3b23227823 */ /* 0x000fe20000000822 */
[----:B------:R-:W1:Y:S01]  /*5690*/  LDS.128 R60, [UR5+0x2c40] ;  /* 0x002c4005ff3c7984 */ /* 0x000e620008000c00 */
[----:B------:R-:W-:Y:S01]  /*56a0*/  FFMA R45, R21, R46, R48 ;  /* 0x0000002e152d7223 */ /* 0x000fe20000000030 */
[----:B----4-:R-:W-:Y:S01]  /*56b0*/  FFMA R85, R3, R64, RZ ;  /* 0x0000004003557223 */ /* 0x010fe200000000ff */
[----:B------:R-:W-:Y:S01]  /*56c0*/  FFMA R34, R35, 1.925963033500011079e-08, R34 ;  /* 0x32a5706023227823 */ /* 0x000fe20000000022 */
[----:B------:R-:W-:Y:S01]  /*56d0*/  FFMA R35, R25, R50, R44 ;  /* 0x0000003219237223 */ /* 0x000fe2000000002c */
[----:B------:R-:W-:Y:S01]  /*56e0*/  FFMA R50, R6, R87, R49 ;  /* 0x0000005706327223 */ /* 0x000fe20000000031 */
[----:B------:R-:W-:Y:S01]  /*56f0*/  FFMA R48, R18, R47, R45 ;  /* 0x0000002f12307223 */ /* 0x000fe2000000002d */
[----:B------:R-:W-:Y:S01]  /*5700*/  FFMA R84, R0, R65, R85 ;  /* 0x0000004100547223 */ /* 0x000fe20000000055 */
[----:B------:R-:W-:Y:S01]  /*5710*/  FFMA R64, R22, R51, R35 ;  /* 0x0000003316407223 */ /* 0x000fe20000000023 */
[----:B------:R-:W4:Y:S01]  /*5720*/  LDS.128 R44, [UR5+0x2bf0] ;  /* 0x002bf005ff2c7984 */ /* 0x000f220008000c00 */
[----:B0-----:R-:W-:Y:S01]  /*5730*/  FFMA R35, R11, R40, R50 ;  /* 0x000000280b237223 */ /* 0x001fe20000000032 */
[----:B------:R-:W-:Y:S01]  /*5740*/  FFMA R85, R5, R66, R84 ;  /* 0x0000004205557223 */ /* 0x000fe20000000054 */
[----:B------:R-:W-:-:S02]  /*5750*/  FFMA R65, R23, R80, R48 ;  /* 0x0000005017417223 */ /* 0x000fc40000000030 */
[----:B------:R-:W-:Y:S01]  /*5760*/  FFMA R66, R8, R41, R35 ;  /* 0x0000002908427223 */ /* 0x000fe20000000023 */
[----:B------:R-:W0:Y:S01]  /*5770*/  LDS.128 R48, [UR5+0x2cb0] ;  /* 0x002cb005ff307984 */ /* 0x000e220008000c00 */
[----:B--2---:R-:W-:Y:S01]  /*5780*/  FFMA R35, R27, R36, R64 ;  /* 0x000000241b237223 */ /* 0x004fe20000000040 */
[----:B------:R-:W-:Y:S01]  /*5790*/  FFMA R36, R2, R67, R85 ;  /* 0x0000004302247223 */ /* 0x000fe20000000055 */
[----:B------:R-:W-:Y:S01]  /*57a0*/  FFMA R41, R13, R42, R66 ;  /* 0x0000002a0d297223 */ /* 0x000fe20000000042 */
[----:B------:R-:W-:Y:S02]  /*57b0*/  FFMA R40, R20, R81, R65 ;  /* 0x0000005114287223 */ /* 0x000fe40000000041 */
[----:B---3--:R-:W-:Y:S01]  /*57c0*/  FFMA R81, R7, R56, R36 ;  /* 0x0000003807517223 */ /* 0x008fe20000000024 */
[----:B------:R-:W-:Y:S01]  /*57d0*/  FFMA R42, R10, R43, R41 ;  /* 0x0000002b0a2a7223 */ /* 0x000fe20000000029 */
[----:B------:R-:W-:Y:S01]  /*57e0*/  FFMA R36, R24, R37, R35 ;  /* 0x0000002518247223 */ /* 0x000fe20000000023 */
        /* <DEDUP_REMOVED lines=12> */
[----:B------:R-:W-:Y:S01]  /*58b0*/  FFMA R39, R17, R70, R38 ;  /* 0x0000004611277223 */ /* 0x000fe20000000026 */
[----:B------:R-:W-:Y:S01]  /*58c0*/  FFMA R38, R24, R73, R37 ;  /* 0x0000004918267223 */ /* 0x000fe20000000025 */
[----:B-1----:R-:W-:Y:S01]  /*58d0*/  FFMA R35, R31, R52, R36 ;  /* 0x000000341f237223 */ /* 0x002fe20000000024 */
        /* <DEDUP_REMOVED lines=11> */
[----:B------:R-:W1:Y:S01]  /*5990*/  LDS.128 R56, [UR5+0x2c60] ;  /* 0x002c6005ff387984 */ /* 0x000e620008000c00 */
[----:B------:R-:W-:Y:S01]  /*59a0*/  FFMA R44, R10, R79, R37 ;  /* 0x0000004f0a2c7223 */ /* 0x000fe20000000025 */
[----:B------:R-:W-:-:S02]  /*59b0*/  FFMA R61, R21, R62, R36 ;  /* 0x0000003e153d7223 */ /* 0x000fc40000000024 */
[----:B------:R-:W4:Y:S01]  /*59c0*/  LDS.128 R36, [UR5+0x2cd0] ;  /* 0x002cd005ff247984 */ /* 0x000f220008000c00 */
[----:B------:R-:W-:Y:S01]  /*59d0*/  FFMA R35, R30, R55, R35 ;  /* 0x000000371e237223 */ /* 0x000fe20000000023 */
[----:B0-----:R-:W-:Y:S01]  /*59e0*/  FFMA R55, R15, R48, R44 ;  /* 0x000000300f377223 */ /* 0x001fe2000000002c */
[----:B------:R-:W-:Y:S01]  /*59f0*/  FFMA R44, R28, R45, R53 ;  /* 0x0000002d1c2c7223 */ /* 0x000fe20000000035 */
[----:B------:R-:W0:Y:S01]  /*5a00*/  LDS.128 R76, [UR5+0x2d00] ;  /* 0x002d0005ff4c7984 */ /* 0x000e220008000c00 */
[----:B------:R-:W-:Y:S01]  /*5a10*/  FFMA R48, R18, R63, R61 ;  /* 0x0000003f12307223 */ /* 0x000fe2000000003d */
[----:B------:R-:W-:Y:S01]  /*5a20*/  FFMA R52, R12, R49, R55 ;  /* 0x000000310c347223 */ /* 0x000fe20000000037 */
[----:B------:R-:W-:Y:S01]  /*5a30*/  FMUL R69, R35, UR10 ;  /* 0x0000000a23457c20 */ /* 0x000fe20008400000 */
[----:B------:R-:W-:Y:S01]  /*5a40*/  FFMA R45, R33, R46, R44 ;  /* 0x0000002e212d7223 */ /* 0x000fe2000000002c */
[----:B------:R-:W-:Y:S01]  /*5a50*/  LDS.128 R60, [UR5+0x2d10] ;  /* 0x002d1005ff3c7984 */ /* 0x000fe20008000c00 */
[----:B------:R-:W-:Y:S01]  /*5a60*/  FFMA R35, R17, R50, R52 ;  /* 0x0000003211237223 */ /* 0x000fe20000000034 */
[----:B--2---:R-:W-:Y:S01]  /*5a70*/  FFMA R49, R23, R64, R48 ;  /* 0x0000004017317223 */ /* 0x004fe20000000030 */
[----:B------:R-:W-:Y:S01]  /*5a80*/  FFMA.SAT R44, R69, R104, 0.5 ;  /* 0x3f000000452c7423 */ /* 0x000fe20000002068 */
[----:B------:R-:W-:Y:S01]  /*5a90*/  FFMA R45, R30, R47, R45 ;  /* 0x0000002f1e2d7223 */ /* 0x000fe2000000002d */
[----:B------:R-:W-:Y:S01]  /*5aa0*/  FFMA R46, R14, R51, R35 ;  /* 0x000000330e2e7223 */ /* 0x000fe20000000023 */
[----:B------:R-:W-:Y:S01]  /*5ab0*/  FFMA R70, R20, R65, R49 ;  /* 0x0000004114467223 */ /* 0x000fe20000000031 */
[-C--:B------:R-:W-:Y:S01]  /*5ac0*/  FFMA.RM R64, R44, R105.reuse, 12582913 ;  /* 0x4b4000012c407423 */ /* 0x080fe20000004069 */
[----:B------:R-:W-:Y:S01]  /*5ad0*/  FMUL R73, R45, UR10 ;  /* 0x0000000a2d497c20 */ /* 0x000fe20008400000 */
[----:B------:R-:W2:Y:S01]  /*5ae0*/  LDS.128 R48, [UR5+0x2ce0] ;  /* 0x002ce005ff307984 */ /* 0x000ea20008000c00 */
[----:B---3--:R-:W-:Y:S01]  /*5af0*/  FFMA R65, R19, R40, R46 ;  /* 0x0000002813417223 */ /* 0x008fe2000000002e */
[----:B------:R-:W-:Y:S01]  /*5b00*/  FADD R40, R64, -12583039 ;  /* 0xcb40007f40287421 */ /* 0x000fe20000000000 */
[----:B------:R-:W-:Y:S01]  /*5b10*/  FFMA.SAT R68, R73, R104, 0.5 ;  /* 0x3f00000049447423 */ /* 0x000fe20000002068 */
[----:B------:R-:W3:Y:S02]  /*5b20*/  LDS.128 R52, [UR5+0x2d80] ;  /* 0x002d8005ff347984 */ /* 0x000ee40008000c00 */
[C---:B------:R-:W-:Y:S01]  /*5b30*/  FFMA R40, R69.reuse, 1.4426950216293334961, -R40 ;  /* 0x3fb8aa3b45287823 */ /* 0x040fe20000000828 */
[----:B------:R-:W-:Y:S01]  /*5b40*/  FFMA.RM R80, R68, R105, 12582913 ;  /* 0x4b40000144507423 */ /* 0x000fe20000004069 */
[----:B------:R-:W3:Y:S01]  /*5b50*/  LDS.128 R44, [UR5+0x2c70] ;  /* 0x002c7005ff2c7984 */ /* 0x000ee20008000c00 */
[----:B------:R-:W-:Y:S01]  /*5b60*/  FFMA R68, R16, R41, R65 ;  /* 0x0000002910447223 */ /* 0x000fe20000000041 */
[----:B------:R-:W0:Y:S01]  /*5b70*/  MUFU.EX2 R35, R34 ;  /* 0x0000002200237308 */ /* 0x000e220000000800 */
[----:B------:R-:W-:Y:S01]  /*5b80*/  FFMA R65, R69, 1.925963033500011079e-08, R40 ;  /* 0x32a5706045417823 */ /* 0x000fe20000000028 */
[----:B------:R-:W-:Y:S01]  /*5b90*/  FFMA R41, R25, R66, R70 ;  /* 0x0000004219297223 */ /* 0x000fe20000000046 */
[----:B------:R-:W-:Y:S01]  /*5ba0*/  FFMA R69, R21, R42, R68 ;  /* 0x0000002a15457223 */ /* 0x000fe20000000044 */
[----:B------:R-:W-:-:S02]  /*5bb0*/  FADD R66, R80, -12583039 ;  /* 0xcb40007f50427421 */ /* 0x000fc40000000000 */
[----:B------:R-:W-:Y:S01]  /*5bc0*/  FFMA R40, R22, R67, R41 ;  /* 0x0000004316287223 */ /* 0x000fe20000000029 */
[----:B------:R-:W-:Y:S01]  /*5bd0*/  FFMA R42, R18, R43, R69 ;  /* 0x0000002b122a7223 */ /* 0x000fe20000000045 */
[----:B------:R-:W2:Y:S01]  /*5be0*/  MUFU.EX2 R65, R65 ;  /* 0x0000004100417308 */ /* 0x000ea20000000800 */
[----:B------:R-:W-:Y:S01]  /*5bf0*/  FFMA R66, R73, 1.4426950216293334961, -R66 ;  /* 0x3fb8aa3b49427823 */ /* 0x000fe20000000842 */
[----:B------:R-:W3:Y:S01]  /*5c00*/  LDS.128 R68, [UR5+0x2cf0] ;  /* 0x002cf005ff447984 */ /* 0x000ee20008000c00 */
[----:B------:R-:W-:Y:S01]  /*5c10*/  SHF.L.U32 R32, R32, 0x17, RZ ;  /* 0x0000001720207819 */ /* 0x000fe200000006ff */
[----:B-1----:R-:W-:Y:S01]  /*5c20*/  FFMA R67, R27, R56, R40 ;  /* 0x000000381b437223 */ /* 0x002fe20000000028 */
[----:B------:R-:W-:Y:S01]  /*5c30*/  FFMA R66, R73, 1.925963033500011079e-08, R66 ;  /* 0x32a5706049427823 */ /* 0x000fe20000000042 */
[----:B----4-:R-:W-:Y:S01]  /*5c40*/  FFMA R83, R23, R36, R42 ;  /* 0x0000002417537223 */ /* 0x010fe2000000002a */
[----:B------:R-:W1:Y:S04]  /*5c50*/  LDS.128 R72, [UR5+0x2d20] ;  /* 0x002d2005ff487984 */ /* 0x000e680008000c00 */
[----:B------:R-:W4:Y:S01]  /*5c60*/  LDS.128 R40, [UR5+0x2d90] ;  /* 0x002d9005ff287984 */ /* 0x000f220008000c00 */
[----:B0-----:R-:W-:Y:S01]  /*5c70*/  FMUL R36, R32, R35 ;  /* 0x0000002320247220 */ /* 0x001fe20000400000 */
[----:B------:R-:W-:Y:S01]  /*5c80*/  FFMA R34, R20, R37, R83 ;  /* 0x0000002514227223 */ /* 0x000fe20000000053 */
[----:B------:R-:W-:Y:S01]  /*5c90*/  FFMA R37, R3, R76, RZ ;  /* 0x0000004c03257223 */ /* 0x000fe200000000ff */
[----:B------:R-:W-:-:S02]  /*5ca0*/  SHF.L.U32 R64, R64, 0x17, RZ ;  /* 0x0000001740407819 */ /* 0x000fc400000006ff */
[----:B------:R0:W-:Y:S01]  /*5cb0*/  STL [R1+0x64], R36 ;  /* 0x0000642401007387 */ /* 0x0001e20000100800 */
[----:B------:R-:W-:Y:S01]  /*5cc0*/  FFMA R35, R25, R38, R34 ;  /* 0x0000002619237223 */ /* 0x000fe20000000022 */
[----:B------:R-:W-:Y:S01]  /*5cd0*/  FFMA R32, R24, R57, R67 ;  /* 0x0000003918207223 */ /* 0x000fe20000000043 */
[----:B------:R2:W1:Y:S02]  /*5ce0*/  MUFU.EX2 R81, R66 ;  /* 0x0000004200517308 */ /* 0x0004640000000800 */
[----:B------:R-:W-:Y:S01]  /*5cf0*/  FFMA R34, R22, R39, R35 ;  /* 0x0000002716227223 */ /* 0x000fe20000000023 */
[----:B0-----:R-:W-:Y:S01]  /*5d00*/  FFMA R36, R0, R77, R37 ;  /* 0x0000004d00247223 */ /* 0x001fe20000000025 */
[----:B--2---:R-:W-:Y:S01]  /*5d10*/  FMUL R37, R64, R65 ;  /* 0x0000004140257220 */ /* 0x004fe20000400000 */
[----:B------:R-:W-:Y:S01]  /*5d20*/  FFMA R35, R29, R58, R32 ;  /* 0x0000003a1d237223 */ /* 0x000fe20000000020 */
[----:B------:R-:W-:Y:S01]  /*5d30*/  LDS.128 R64, [UR5+0x2da0] ;  /* 0x002da005ff407984 */ /* 0x000fe20008000c00 */
[----:B------:R-:W-:Y:S01]  /*5d40*/  FFMA R77, R5, R78, R36 ;  /* 0x0000004e054d7223 */ /* 0x000fe20000000024 */
[----:B------:R-:W-:-:S02]  /*5d50*/  FFMA R57, R27, R48, R34 ;  /* 0x000000301b397223 */ /* 0x000fc40000000022 */
[----:B------:R-:W-:Y:S01]  /*5d60*/  STL [R1+0x70], R37 ;  /* 0x0000702501007387 */ /* 0x000fe20000100800 */
[----:B------:R-:W-:-:S03]  /*5d70*/  FFMA R48, R2, R79, R77 ;  /* 0x0000004f02307223 */ /* 0x000fc6000000004d */
[----:B------:R-:W0:Y:S01]  /*5d80*/  LDS.128 R36, [UR5+0x2d30] ;  /* 0x002d3005ff247984 */ /* 0x000e220008000c00 */
[----:B------:R-:W-:Y:S01]  /*5d90*/  FFMA R32, R26, R59, R35 ;  /* 0x0000003b1a207223 */ /* 0x000fe20000000023 */
[----:B------:R-:W-:Y:S01]  /*5da0*/  FFMA R34, R24, R49, R57 ;  /* 0x0000003118227223 */ /* 0x000fe20000000039 */
[----:B------:R-:W-:Y:S01]  /*5db0*/  FFMA R57, R7, R60, R48 ;  /* 0x0000003c07397223 */ /* 0x000fe20000000030 */
[----:B---3--:R-:W-:Y:S01]  /*5dc0*/  FFMA R59, R3, R52, RZ ;  /* 0x00000034033b7223 */ /* 0x008fe200000000ff */
[----:B------:R-:W-:Y:S01]  /*5dd0*/  FFMA R35, R31, R44, R32 ;  /* 0x0000002c1f237223 */ /* 0x000fe20000000020 */
[----:B------:R-:W-:Y:S01]  /*5de0*/  FFMA R49, R29, R50, R34 ;  /* 0x000000321d317223 */ /* 0x000fe20000000022 */
[----:B------:R-:W-:Y:S01]  /*5df0*/  FFMA R44, R4, R61, R57 ;  /* 0x0000003d042c7223 */ /* 0x000fe20000000039 */
[----:B------:R-:W-:Y:S01]  /*5e00*/  FFMA R48, R0, R53, R59 ;  /* 0x0000003500307223 */ /* 0x000fe2000000003b */
[----:B------:R-:W-:Y:S01]  /*5e10*/  SHF.L.U32 R80, R80, 0x17, RZ ;  /* 0x0000001750507819 */ /* 0x000fe200000006ff */
[----:B------:R-:W-:Y:S01]  /*5e20*/  FFMA R32, R28, R45, R35 ;  /* 0x0000002d1c207223 */ /* 0x000fe20000000023 */
[----:B------:R-:W-:Y:S01]  /*5e30*/  FFMA R35, R9, R62, R44 ;  /* 0x0000003e09237223 */ /* 0x000fe2000000002c */
[----:B------:R-:W-:Y:S01]  /*5e40*/  FFMA R34, R26, R51, R49 ;  /* 0x000000331a227223 */ /* 0x000fe20000000031 */
[----:B------:R-:W-:Y:S01]  /*5e50*/  FFMA R53, R5, R54, R48 ;  /* 0x0000003605357223 */ /* 0x000fe20000000030 */
[----:B-1----:R-:W-:Y:S01]  /*5e60*/  FMUL R56, R80, R81 ;  /* 0x0000005150387220 */ /* 0x002fe20000400000 */
[----:B------:R-:W1:Y:S01]  /*5e70*/  LDS.128 R48, [UR5+0x2d40] ;  /* 0x002d4005ff307984 */ /* 0x000e620008000c00 */
[----:B------:R-:W-:Y:S01]  /*5e80*/  FFMA R44, R6, R63, R35 ;  /* 0x0000003f062c7223 */ /* 0x000fe20000000023 */
[----:B------:R-:W-:Y:S01]  /*5e90*/  FFMA R45, R31, R68, R34 ;  /* 0x000000441f2d7223 */ /* 0x000fe20000000022 */
[----:B------:R-:W-:Y:S01]  /*5ea0*/  FFMA R34, R2, R55, R53 ;  /* 0x0000003702227223 */ /* 0x000fe20000000035 */
[----:B------:R-:W2:Y:S01]  /*5eb0*/  LDS.128 R60, [UR5+0x2e00] ;  /* 0x002e0005ff3c7984 */ /* 0x000ea20008000c00 */
[----:B------:R-:W-:Y:S01]  /*5ec0*/  FFMA R35, R33, R46, R32 ;  /* 0x0000002e21237223 */ /* 0x000fe20000000020 */
[----:B------:R-:W-:-:S02]  /*5ed0*/  FFMA R32, R28, R69, R45 ;  /* 0x000000451c207223 */ /* 0x000fc4000000002d */
[----:B------:R-:W-:Y:S01]  /*5ee0*/  STL [R1+0x74], R56 ;  /* 0x0000743801007387 */ /* 0x000fe20000100800 */
[----:B------:R-:W-:Y:S01]  /*5ef0*/  FFMA R53, R11, R72, R44 ;  /* 0x000000480b357223 */ /* 0x000fe2000000002c */
[----:B----4-:R-:W-:Y:S02]  /*5f00*/  FFMA R55, R7, R40, R34 ;  /* 0x0000002807377223 */ /* 0x010fe40000000022 */
[----:B------:R-:W3:Y:S01]  /*5f10*/  LDS.128 R56, [UR5+0x2db0] ;  /* 0x002db005ff387984 */ /* 0x000ee20008000c00 */
[----:B------:R-:W-:Y:S01]  /*5f20*/  FFMA R45, R33, R70, R32 ;  /* 0x00000046212d7223 */ /* 0x000fe20000000020 */
[----:B------:R-:W-:Y:S01]  /*5f30*/  FFMA R34, R8, R73, R53 ;  /* 0x0000004908227223 */ /* 0x000fe20000000035 */
[----:B------:R-:W-:Y:S01]  /*5f40*/  FFMA R32, R4, R41, R55 ;  /* 0x0000002904207223 */ /* 0x000fe20000000037 */
[C---:B------:R-:W-:Y:S01]  /*5f50*/  FFMA R35, R30.reuse, R47, R35 ;  /* 0x0000002f1e237223 */ /* 0x040fe20000000023 */
[----:B------:R-:W-:Y:S01]  /*5f60*/  LDS.128 R80, [UR5+0x2e20] ;  /* 0x002e2005ff507984 */ /* 0x000fe20008000c00 */
[----:B------:R-:W-:Y:S01]  /*5f70*/  FFMA R41, R13, R74, R34 ;  /* 0x0000004a0d297223 */ /* 0x000fe20000000022 */
[----:B------:R-:W-:Y:S01]  /*5f80*/  FFMA R53, R9, R42, R32 ;  /* 0x0000002a09357223 */ /* 0x000fe20000000020 */
[----:B------:R-:W-:Y:S01]  /*5f90*/  FMUL R35, R35, UR10 ;  /* 0x0000000a23237c20 */ /* 0x000fe20008400000 */
[----:B------:R-:W-:Y:S01]  /*5fa0*/  FFMA R71, R30, R71, R45 ;  /* 0x000000471e477223 */ /* 0x000fe2000000002d */
[----:B------:R-:W-:Y:S01]  /*5fb0*/  FFMA R34, R10, R75, R41 ;  /* 0x0000004b0a227223 */ /* 0x000fe20000000029 */
[----:B------:R-:W4:Y:S01]  /*5fc0*/  LDS.128 R44, [UR5+0x2e10] ;  /* 0x002e1005ff2c7984 */ /* 0x000f220008000c00 */
[----:B------:R-:W-:Y:S01]  /*5fd0*/  FFMA R40, R6, R43, R53 ;  /* 0x0000002b06287223 */ /* 0x000fe20000000035 */
[----:B------:R-:W-:Y:S01]  /*5fe0*/  FFMA.SAT R32, R35, R104, 0.5 ;  /* 0x3f00000023207423 */ /* 0x000fe20000002068 */
[----:B0-----:R-:W-:Y:S01]  /*5ff0*/  FFMA R69, R15, R36, R34 ;  /* 0x000000240f457223 */ /* 0x001fe20000000022 */
[----:B------:R-:W0:Y:S01]  /*6000*/  LDS.128 R52, [UR5+0x2dc0] ;  /* 0x002dc005ff347984 */ /* 0x000e220008000c00 */
[----:B------:R-:W-:Y:S01]  /*6010*/  FFMA R73, R11, R64, R40 ;  /* 0x000000400b497223 */ /* 0x000fe20000000028 */
[----:B------:R-:W-:Y:S01]  /*6020*/  FFMA.RM R32, R32, R105, 12582913 ;  /* 0x4b40000120207423 */ /* 0x000fe20000004069 */
[----:B------:R-:W-:Y:S01]  /*6030*/  FFMA R36, R12, R37, R69 ;  /* 0x000000250c247223 */ /* 0x000fe20000000045 */
[----:B------:R-:W0:Y:S01]  /*6040*/  LDS.128 R40, [UR5+0x2d50] ;  /* 0x002d5005ff287984 */ /* 0x000e220008000c00 */
[----:B------:R-:W-:Y:S01]  /*6050*/  FFMA R64, R8, R65, R73 ;  /* 0x0000004108407223 */ /* 0x000fe20000000049 */
[----:B------:R-:W-:Y:S01]  /*6060*/  FMUL R65, R71, UR10 ;  /* 0x0000000a47417c20 */ /* 0x000fe20008400000 */
[----:B------:R-:W-:Y:S01]  /*6070*/  FADD R34, R32, -12583039 ;  /* 0xcb40007f20227421 */ /* 0x000fe20000000000 */
[----:B------:R-:W-:Y:S01]  /*6080*/  FFMA R37, R17, R38, R36 ;  /* 0x0000002611257223 */ /* 0x000fe20000000024 */
[----:B------:R-:W-:Y:S01]  /*6090*/  LDS.128 R72, [UR5+0x2e80] ;  /* 0x002e8005ff487984 */ /* 0x000fe20008000c00 */
[----:B------:R-:W-:Y:S01]  /*60a0*/  FFMA.SAT R36, R65, R104, 0.5 ;  /* 0x3f00000041247423 */ /* 0x000fe20000002068 */
[----:B------:R-:W-:Y:S01]  /*60b0*/  FFMA R34, R35, 1.4426950216293334961, -R34 ;  /* 0x3fb8aa3b23227823 */ /* 0x000fe20000000822 */
[----:B------:R-:W-:Y:S01]  /*60c0*/  FFMA R38, R14, R39, R37 ;  /* 0x000000270e267223 */ /* 0x000fe20000000025 */
[----:B------:R-:W-:Y:S01]  /*60d0*/  FFMA R69, R13, R66, R64 ;  /* 0x000000420d457223 */ /* 0x000fe20000000040 */
[----:B------:R-:W-:Y:S01]  /*60e0*/  FFMA.RM R84, R36, R105, 12582913 ;  /* 0x4b40000124547423 */ /* 0x000fe20000004069 */
[----:B------:R-:W-:Y:S01]  /*60f0*/  FFMA R34, R35, 1.925963033500011079e-08, R34 ;  /* 0x32a5706023227823 */ /* 0x000fe20000000022 */
[----:B-1----:R-:W-:Y:S01]  /*6100*/  FFMA R35, R19, R48, R38 ;  /* 0x0000003013237223 */ /* 0x002fe20000000026 */
[----:B------:R-:W-:Y:S01]  /*6110*/  FFMA R64, R10, R67, R69 ;  /* 0x000000430a407223 */ /* 0x000fe20000000045 */
[----:B------:R-:W-:Y:S01]  /*6120*/  FADD R48, R84, -12583039 ;  /* 0xcb40007f54307421 */ /* 0x000fe20000000000 */
[----:B--2---:R-:W-:Y:S01]  /*6130*/  FFMA R77, R3, R60, RZ ;  /* 0x0000003c034d7223 */ /* 0x004fe200000000ff */
[----:B------:R-:W1:Y:S02]  /*6140*/  LDS.128 R68, [UR5+0x2dd0] ;  /* 0x002dd005ff447984 */ /* 0x000e640008000c00 */
[----:B------:R-:W-:-:S02]  /*6150*/  FFMA R48, R65, 1.4426950216293334961, -R48 ;  /* 0x3fb8aa3b41307823 */ /* 0x000fc40000000830 */
[----:B------:R-:W2:Y:S01]  /*6160*/  LDS.128 R36, [UR5+0x2d60] ;  /* 0x002d6005ff247984 */ /* 0x000ea20008000c00 */
[----:B---3--:R-:W-:Y:S01]  /*6170*/  FFMA R67, R15, R56, R64 ;  /* 0x000000380f437223 */ /* 0x008fe20000000040 */
[----:B------:R-:W-:Y:S01]  /*6180*/  FFMA R64, R0, R61, R77 ;  /* 0x0000003d00407223 */ /* 0x000fe2000000004d */
[----:B------:R-:W-:Y:S01]  /*6190*/  FFMA R60, R65, 1.925963033500011079e-08, R48 ;  /* 0x32a57060413c7823 */ /* 0x000fe20000000030 */
[----:B------:R-:W-:Y:S01]  /*61a0*/  FFMA R48, R16, R49, R35 ;  /* 0x0000003110307223 */ /* 0x000fe20000000023 */
[----:B------:R-:W-:Y:S01]  /*61b0*/  FFMA R56, R12, R57, R67 ;  /* 0x000000390c387223 */ /* 0x000fe20000000043 */
[----:B------:R-:W-:Y:S01]  /*61c0*/  FFMA R61, R5, R62, R64 ;  /* 0x0000003e053d7223 */ /* 0x000fe20000000040 */
[----:B------:R3:W3:Y:S01]  /*61d0*/  MUFU.EX2 R35, R34 ;  /* 0x0000002200237308 */ /* 0x0006e20000000800 */
[----:B------:R-:W-:Y:S01]  /*61e0*/  FFMA R49, R21, R50, R48 ;  /* 0x0000003215317223 */ /* 0x000fe20000000030 */
[----:B------:R-:W-:Y:S01]  /*61f0*/  FFMA R57, R17, R58, R56 ;  /* 0x0000003a11397223 */ /* 0x000fe20000000038 */
[----:B------:R-:W-:Y:S01]  /*6200*/  FFMA R48, R2, R63, R61 ;  /* 0x0000003f02307223 */ /* 0x000fe2000000003d */
[----:B------:R-:W2:Y:S01]  /*6210*/  LDS.128 R76, [UR5+0x2e30] ;  /* 0x002e3005ff4c7984 */ /* 0x000ea20008000c00 */
[----:B------:R-:W-:Y:S01]  /*6220*/  FFMA R56, R18, R51, R49 ;  /* 0x0000003312387223 */ /* 0x000fe20000000031 */
[----:B------:R-:W-:Y:S01]  /*6230*/  FFMA R58, R14, R59, R57 ;  /* 0x0000003b0e3a7223 */ /* 0x000fe20000000039 */
[----:B----4-:R-:W-:Y:S01]  /*6240*/  FFMA R57, R7, R44, R48 ;  /* 0x0000002c07397223 */ /* 0x010fe20000000030 */
[----:B------:R-:W-:Y:S04]  /*6250*/  LDS.128 R64, [UR5+0x2e90] ;  /* 0x002e9005ff407984 */ /* 0x000fe80008000c00 */
[----:B------:R-:W4:Y:S01]  /*6260*/  LDS.128 R48, [UR5+0x2de0] ;  /* 0x002de005ff307984 */ /* 0x000f220008000c00 */
[----:B------:R1:W1:Y:S01]  /*6270*/  MUFU.EX2 R85, R60 ;  /* 0x0000003c00557308 */ /* 0x0002620000000800 */
[----:B0-----:R-:W-:Y:S01]  /*6280*/  FFMA R61, R19, R52, R58 ;  /* 0x00000034133d7223 */ /* 0x001fe2000000003a */
[----:B------:R-:W-:Y:S01]  /*6290*/  SHF.L.U32 R32, R32, 0x17, RZ ;  /* 0x0000001720207819 */ /* 0x000fe200000006ff */
[----:B------:R-:W-:Y:S01]  /*62a0*/  FFMA R44, R4, R45, R57 ;  /* 0x0000002d042c7223 */ /* 0x000fe20000000039 */
[----:B------:R-:W-:Y:S01]  /*62b0*/  FFMA R45, R23, R40, R56 ;  /* 0x00000028172d7223 */ /* 0x000fe20000000038 */
[----:B---3--:R-:W-:Y:S01]  /*62c0*/  FFMA R34, R16, R53, R61 ;  /* 0x0000003510227223 */ /* 0x008fe2000000003d */
[----:B------:R-:W0:Y:S01]  /*62d0*/  LDS.128 R56, [UR5+0x2d70] ;  /* 0x002d7005ff387984 */ /* 0x000e220008000c00 */
[----:B------:R-:W-:Y:S01]  /*62e0*/  FFMA R53, R9, R46, R44 ;  /* 0x0000002e09357223 */ /* 0x000fe2000000002c */
[----:B------:R-:W-:Y:S01]  /*62f0*/  FMUL R35, R32, R35 ;  /* 0x0000002320237220 */ /* 0x000fe20000400000 */
[----:B------:R-:W-:Y:S01]  /*6300*/  FFMA R32, R20, R41, R45 ;  /* 0x0000002914207223 */ /* 0x000fe2000000002d */
[----:B------:R-:W-:Y:S01]  /*6310*/  SHF.L.U32 R84, R84, 0x17, RZ ;  /* 0x0000001754547819 */ /* 0x000fe200000006ff */
[----:B------:R-:W-:Y:S01]  /*6320*/  FFMA R40, R6, R47, R53 ;  /* 0x0000002f06287223 */ /* 0x000fe20000000035 */
[----:B------:R-:W-:Y:S01]  /*6330*/  FFMA R41, R21, R54, R34 ;  /* 0x0000003615297223 */ /* 0x000fe20000000022 */
[----:B------:R3:W-:Y:S04]  /*6340*/  STL [R1+0x60], R35 ;  /* 0x0000602301007387 */ /* 0x0007e80000100800 */
[----:B------:R-:W0:Y:S01]  /*6350*/  LDS.128 R44, [UR5+0x2e40] ;  /* 0x002e4005ff2c7984 */ /* 0x000e220008000c00 */
[----:B------:R-:W-:Y:S01]  /*6360*/  FFMA R34, R18, R55, R41 ;  /* 0x0000003712227223 */ /* 0x000fe20000000029 */
[----:B------:R-:W-:-:S02]  /*6370*/  FFMA R87, R11, R80, R40 ;  /* 0x000000500b577223 */ /* 0x000fc40000000028 */
[----:B------:R-:W-:Y:S01]  /*6380*/  LDS.128 R52, [UR5+0x2df0] ;  /* 0x002df005ff347984 */ /* 0x000fe20008000c00 */
[----:B---3--:R-:W-:-:S03]  /*6390*/  FFMA R35, R25, R42, R32 ;  /* 0x0000002a19237223 */ /* 0x008fc60000000020 */
[----:B-1----:R-:W1:Y:S01]  /*63a0*/  LDS.128 R60, [UR5+0x2ea0] ;  /* 0x002ea005ff3c7984 */ /* 0x002e620008000c00 */
[----:B------:R-:W-:Y:S01]  /*63b0*/  FFMA R32, R22, R43, R35 ;  /* 0x0000002b16207223 */ /* 0x000fe20000000023 */
[----:B------:R-:W-:Y:S01]  /*63c0*/  FMUL R35, R84, R85 ;  /* 0x0000005554237220 */ /* 0x000fe20000400000 */
[----:B------:R-:W-:Y:S01]  /*63d0*/  FFMA R41, R23, R68, R34 ;  /* 0x0000004417297223 */ /* 0x000fe20000000022 */
[----:B------:R-:W-:Y:S01]  /*63e0*/  FFMA R40, R8, R81, R87 ;  /* 0x0000005108287223 */ /* 0x000fe20000000057 */
[----:B------:R-:W-:Y:S01]  /*63f0*/  FFMA R43, R3, R72, RZ ;  /* 0x00000048032b7223 */ /* 0x000fe200000000ff */
[----:B------:R-:W-:Y:S01]  /*6400*/  LDS.128 R84, [UR5+0x3020] ;  /* 0x00302005ff547984 */ /* 0x000fe20008000c00 */
[----:B------:R-:W-:-:S03]  /*6410*/  FFMA R34, R20, R69, R41 ;  /* 0x0000004514227223 */ /* 0x000fc60000000029 */
[----:B------:R2:W-:Y:S01]  /*6420*/  STL [R1+0x68], R35 ;  /* 0x0000682301007387 */ /* 0x0005e20000100800 */
[----:B------:R-:W-:Y:S01]  /*6430*/  FFMA R41, R13, R82, R40 ;  /* 0x000000520d297223 */ /* 0x000fe20000000028 */
[----:B------:R-:W-:Y:S01]  /*6440*/  FFMA R68, R0, R73, R43 ;  /* 0x0000004900447223 */ /* 0x000fe2000000002b */
[----:B--2---:R-:W-:Y:S02]  /*6450*/  FFMA R35, R27, R36, R32 ;  /* 0x000000241b237223 */ /* 0x004fe40000000020 */
[----:B------:R-:W-:Y:S02]  /*6460*/  FFMA R36, R10, R83, R41 ;  /* 0x000000530a247223 */ /* 0x000fe40000000029 */
[----:B------:R-:W-:Y:S01]  /*6470*/  LDS.128 R40, [UR5+0x2e50] ;  /* 0x002e5005ff287984 */ /* 0x000fe20008000c00 */
        /* <DEDUP_REMOVED lines=8> */
[----:B----4-:R-:W-:Y:S01]  /*6500*/  FFMA R37, R27, R48, R34 ;  /* 0x000000301b257223 */ /* 0x010fe20000000022 */
[----:B------:R-:W-:Y:S01]  /*6510*/  FFMA R36, R12, R77, R73 ;  /* 0x0000004d0c247223 */ /* 0x000fe20000000049 */
[----:B------:R-:W-:Y:S02]  /*6520*/  FFMA R73, R7, R64, R72 ;  /* 0x0000004007497223 */ /* 0x000fe40000000048 */
[----:B------:R-:W-:Y:S01]  /*6530*/  FFMA R34, R24, R49, R37 ;  /* 0x0000003118227223 */ /* 0x000fe20000000025 */
[----:B------:R-:W-:Y:S01]  /*6540*/  FFMA R37, R17, R78, R36 ;  /* 0x0000004e11257223 */ /* 0x000fe20000000024 */
[----:B------:R-:W-:Y:S01]  /*6550*/  FFMA R36, R4, R65, R73 ;  /* 0x0000004104247223 */ /* 0x000fe20000000049 */
[----:B------:R-:W-:Y:S02]  /*6560*/  FFMA R35, R29, R38, R32 ;  /* 0x000000261d237223 */ /* 0x000fe40000000020 */
[----:B------:R-:W-:Y:S01]  /*6570*/  FFMA R48, R14, R79, R37 ;  /* 0x0000004f0e307223 */ /* 0x000fe20000000025 */
[----:B------:R-:W-:Y:S01]  /*6580*/  FFMA R65, R9, R66, R36 ;  /* 0x0000004209417223 */ /* 0x000fe20000000024 */
[----:B------:R-:W-:-:S02]  /*6590*/  FFMA R32, R26, R39, R35 ;  /* 0x000000271a207223 */ /* 0x000fc40000000023 */
[----:B------:R-:W3:Y:S01]  /*65a0*/  LDS.128 R36, [UR5+0x2f00] ;  /* 0x002f0005ff247984 */ /* 0x000ee20008000c00 */
[----:B------:R-:W-:Y:S01]  /*65b0*/  FFMA R49, R29, R50, R34 ;  /* 0x000000321d317223 */ /* 0x000fe20000000022 */
[----:B0-----:R-:W-:Y:S01]  /*65c0*/  FFMA R35, R31, R56, R32 ;  /* 0x000000381f237223 */ /* 0x001fe20000000020 */
[----:B------:R-:W-:Y:S01]  /*65d0*/  FFMA R73, R19, R44, R48 ;  /* 0x0000002c13497223 */ /* 0x000fe20000000030 */
[----:B------:R-:W-:Y:S01]  /*65e0*/  FFMA R44, R6, R67, R65 ;  /* 0x00000043062c7223 */ /* 0x000fe20000000041 */
[----:B------:R-:W-:Y:S01]  /*65f0*/  FFMA R34, R26, R51, R49 ;  /* 0x000000331a227223 */ /* 0x000fe20000000031 */
[----:B------:R-:W0:Y:S01]  /*6600*/  LDS.128 R64, [UR5+0x2ec0] ;  /* 0x002ec005ff407984 */ /* 0x000e220008000c00 */
[----:B------:R-:W-:Y:S01]  /*6610*/  FFMA R32, R28, R57, R35 ;  /* 0x000000391c207223 */ /* 0x000fe20000000023 */
[----:B-1----:R-:W-:Y:S01]  /*6620*/  FFMA R75, R11, R60, R44 ;  /* 0x0000003c0b4b7223 */ /* 0x002fe2000000002c */
[----:B------:R-:W-:Y:S01]  /*6630*/  FFMA R57, R31, R52, R34 ;  /* 0x000000341f397223 */ /* 0x000fe20000000022 */
[----:B------:R-:W1:Y:S01]  /*6640*/  LDS.128 R48, [UR5+0x2e60] ;  /* 0x002e6005ff307984 */ /* 0x000e620008000c00 */
[----:B------:R-:W-:Y:S01]  /*6650*/  FFMA R35, R33, R58, R32 ;  /* 0x0000003a21237223 */ /* 0x000fe20000000020 */
[----:B------:R-:W-:Y:S01]  /*6660*/  FFMA R44, R8, R61, R75 ;  /* 0x0000003d082c7223 */ /* 0x000fe2000000004b */
[----:B------:R-:W-:-:S02]  /*6670*/  FFMA R32, R28, R53, R57 ;  /* 0x000000351c207223 */ /* 0x000fc40000000039 */
[----:B------:R-:W-:Y:S01]  /*6680*/  FFMA R35, R30, R59, R35 ;  /* 0x0000003b1e237223 */ /* 0x000fe20000000023 */
[----:B------:R-:W-:Y:S01]  /*6690*/  FFMA R34, R16, R45, R73 ;  /* 0x0000002d10227223 */ /* 0x000fe20000000049 */
[----:B------:R-:W4:Y:S01]  /*66a0*/  LDS.128 R56, [UR5+0x2f10] ;  /* 0x002f1005ff387984 */ /* 0x000f220008000c00 */
[----:B------:R-:W-:Y:S01]  /*66b0*/  FFMA R61, R13, R62, R44 ;  /* 0x0000003e0d3d7223 */ /* 0x000fe2000000002c */
[----:B------:R-:W-:Y:S01]  /*66c0*/  FMUL R35, R35, UR10 ;  /* 0x0000000a23237c20 */ /* 0x000fe20008400000 */
[----:B------:R-:W-:Y:S01]  /*66d0*/  FFMA R45, R21, R46, R34 ;  /* 0x0000002e152d7223 */ /* 0x000fe20000000022 */
[----:B------:R-:W-:Y:S01]  /*66e0*/  FFMA R53, R33, R54, R32 ;  /* 0x0000003621357223 */ /* 0x000fe20000000020 */
[----:B------:R-:W-:Y:S01]  /*66f0*/  FFMA R52, R10, R63, R61 ;  /* 0x0000003f0a347223 */ /* 0x000fe2000000003d */
[----:B------:R-:W-:Y:S01]  /*6700*/  FFMA.SAT R32, R35, R104, 0.5 ;  /* 0x3f00000023207423 */ /* 0x000fe20000002068 */
[----:B------:R-:W-:Y:S02]  /*6710*/  FFMA R34, R18, R47, R45 ;  /* 0x0000002f12227223 */ /* 0x000fe4000000002d */
[----:B--2---:R-:W-:Y:S01]  /*6720*/  FFMA R63, R15, R68, R52 ;  /* 0x000000440f3f7223 */ /* 0x004fe20000000034 */
[----:B------:R-:W2:Y:S01]  /*6730*/  LDS.128 R44, [UR5+0x2ed0] ;  /* 0x002ed005ff2c7984 */ /* 0x000ea20008000c00 */
[----:B------:R-:W-:Y:S01]  /*6740*/  FFMA.RM R32, R32, R105, 12582913 ;  /* 0x4b40000120207423 */ /* 0x000fe20000004069 */
[----:B------:R-:W-:Y:S01]  /*6750*/  FFMA R61, R23, R40, R34 ;  /* 0x00000028173d7223 */ /* 0x000fe20000000022 */
[----:B------:R-:W-:Y:S01]  /*6760*/  FFMA R60, R12, R69, R63 ;  /* 0x000000450c3c7223 */ /* 0x000fe2000000003f */
[----:B------:R-:W-:Y:S01]  /*6770*/  FFMA R40, R30, R55, R53 ;  /* 0x000000371e287223 */ /* 0x000fe20000000035 */
[----:B------:R-:W-:Y:S01]  /*6780*/  FADD R34, R32, -12583039 ;  /* 0xcb40007f20227421 */ /* 0x000fe20000000000 */
[----:B------:R-:W-:Y:S01]  /*6790*/  FFMA R52, R20, R41, R61 ;  /* 0x0000002914347223 */ /* 0x000fe2000000003d */
[----:B------:R-:W-:Y:S01]  /*67a0*/  FFMA R73, R17, R70, R60 ;  /* 0x0000004611497223 */ /* 0x000fe2000000003c */
[----:B------:R-:W-:Y:S01]  /*67b0*/  FMUL R69, R40, UR10 ;  /* 0x0000000a28457c20 */ /* 0x000fe20008400000 */
[----:B------:R-:W-:Y:S01]  /*67c0*/  FFMA R34, R35, 1.4426950216293334961, -R34 ;  /* 0x3fb8aa3b23227823 */ /* 0x000fe20000000822 */
[----:B------:R-:W2:Y:S01]  /*67d0*/  LDS.128 R60, [UR5+0x2f20] ;  /* 0x002f2005ff3c7984 */ /* 0x000ea20008000c00 */
[----:B------:R-:W-:Y:S01]  /*67e0*/  FFMA R41, R25, R42, R52 ;  /* 0x0000002a19297223 */ /* 0x000fe20000000034 */
[----:B------:R-:W-:Y:S01]  /*67f0*/  FFMA.SAT R68, R69, R104, 0.5 ;  /* 0x3f00000045447423 */ /* 0x000fe20000002068 */
[----:B------:R-:W-:Y:S01]  /*6800*/  FFMA R34, R35, 1.925963033500011079e-08, R34 ;  /* 0x32a5706023227823 */ /* 0x000fe20000000022 */
[----:B------:R-:W-:Y:S01]  /*6810*/  LDS.128 R52, [UR5+0x2e70] ;  /* 0x002e7005ff347984 */ /* 0x000fe20008000c00 */
[----:B---3--:R-:W-:Y:S01]  /*6820*/  FFMA R35, R3, R36, RZ ;  /* 0x0000002403237223 */ /* 0x008fe200000000ff */
[----:B------:R-:W-:Y:S01]  /*6830*/  FFMA R78, R14, R71, R73 ;  /* 0x000000470e4e7223 */ /* 0x000fe20000000049 */
[----:B------:R-:W-:Y:S01]  /*6840*/  FFMA.RM R76, R68, R105, 12582913 ;  /* 0x4b400001444c7423 */ /* 0x000fe20000004069 */
[----:B------:R-:W3:Y:S01]  /*6850*/  LDS.128 R72, [UR5+0x2f80] ;  /* 0x002f8005ff487984 */ /* 0x000ee20008000c00 */
[----:B------:R-:W-:Y:S01]  /*6860*/  FFMA R68, R0, R37, R35 ;  /* 0x0000002500447223 */ /* 0x000fe20000000023 */
[----:B0-----:R-:W-:Y:S01]  /*6870*/  FFMA R35, R19, R64, R78 ;  /* 0x0000004013237223 */ /* 0x001fe2000000004e */
[----:B------:R-:W-:-:S02]  /*6880*/  FFMA R70, R22, R43, R41 ;  /* 0x0000002b16467223 */ /* 0x000fc40000000029 */
[----:B------:R-:W0:Y:S01]  /*6890*/  LDS.128 R40, [UR5+0x2ee0] ;  /* 0x002ee005ff287984 */ /* 0x000e220008000c00 */
[----:B------:R-:W-:Y:S01]  /*68a0*/  FFMA R37, R5, R38, R68 ;  /* 0x0000002605257223 */ /* 0x000fe20000000044 */
[----:B------:R-:W-:Y:S01]  /*68b0*/  FADD R36, R76, -12583039 ;  /* 0xcb40007f4c247421 */ /* 0x000fe20000000000 */
[----:B------:R-:W-:Y:S01]  /*68c0*/  FFMA R38, R16, R65, R35 ;  /* 0x0000004110267223 */ /* 0x000fe20000000023 */
[----:B-1----:R-:W-:Y:S01]  /*68d0*/  FFMA R71, R27, R48, R70 ;  /* 0x000000301b477223 */ /* 0x002fe20000000046 */
[----:B------:R-:W1:Y:S01]  /*68e0*/  MUFU.EX2 R35, R34 ;  /* 0x0000002200237308 */ /* 0x000e620000000800 */
[----:B------:R-:W-:Y:S01]  /*68f0*/  FFMA R64, R2, R39, R37 ;  /* 0x0000002702407223 */ /* 0x000fe20000000025 */
[----:B------:R-:W-:Y:S01]  /*6900*/  FFMA R48, R69, 1.4426950216293334961, -R36 ;  /* 0x3fb8aa3b45307823 */ /* 0x000fe20000000824 */
[----:B------:R-:W-:Y:S02]  /*6910*/  FFMA R65, R21, R66, R38 ;  /* 0x0000004215417223 */ /* 0x000fe40000000026 */
[----:B------:R-:W0:Y:S01]  /*6920*/  LDS.128 R36, [UR5+0x2f30] ;  /* 0x002f3005ff247984 */ /* 0x000e220008000c00 */
[----:B----4-:R-:W-:Y:S01]  /*6930*/  FFMA R79, R7, R56, R64 ;  /* 0x00000038074f7223 */ /* 0x010fe20000000040 */
[----:B------:R-:W-:Y:S01]  /*6940*/  FFMA R77, R69, 1.925963033500011079e-08, R48 ;  /* 0x32a57060454d7823 */ /* 0x000fe20000000030 */
[----:B------:R-:W-:-:S02]  /*6950*/  FFMA R48, R24, R49, R71 ;  /* 0x0000003118307223 */ /* 0x000fc40000000047 */
[----:B------:R-:W4:Y:S01]  /*6960*/  LDS.128 R68, [UR5+0x2f90] ;  /* 0x002f9005ff447984 */ /* 0x000f220008000c00 */
[----:B------:R-:W-:Y:S01]  /*6970*/  FFMA R64, R4, R57, R79 ;  /* 0x0000003904407223 */ /* 0x000fe2000000004f */
[----:B------:R-:W-:Y:S01]  /*6980*/  FFMA R56, R18, R67, R65 ;  /* 0x0000004312387223 */ /* 0x000fe20000000041 */
[----:B------:R-:W3:Y:S01]  /*6990*/  MUFU.EX2 R77, R77 ;  /* 0x0000004d004d7308 */ /* 0x000ee20000000800 */
[----:B------:R-:W-:Y:S01]  /*69a0*/  SHF.L.U32 R32, R32, 0x17, RZ ;  /* 0x0000001720207819 */ /* 0x000fe200000006ff */
[----:B------:R-:W-:Y:S01]  /*69b0*/  FFMA R49, R29, R50, R48 ;  /* 0x000000321d317223 */ /* 0x000fe20000000030 */
[----:B------:R-:W-:Y:S01]  /*69c0*/  FFMA R79, R9, R58, R64 ;  /* 0x0000003a094f7223 */ /* 0x000fe20000000040 */
[----:B--2---:R-:W-:Y:S01]  /*69d0*/  FFMA R57, R23, R44, R56 ;  /* 0x0000002c17397223 */ /* 0x004fe20000000038 */
[----:B------:R-:W2:Y:S01]  /*69e0*/  LDS.128 R64, [UR5+0x2ef0] ;  /* 0x002ef005ff407984 */ /* 0x000ea20008000c00 */
[----:B-1----:R-:W-:Y:S01]  /*69f0*/  FMUL R35, R32, R35 ;  /* 0x0000002320237220 */ /* 0x002fe20000400000 */
[----:B------:R-:W-:Y:S01]  /*6a00*/  FFMA R32, R26, R51, R49 ;  /* 0x000000331a207223 */ /* 0x000fe20000000031 */
[----:B------:R-:W-:Y:S01]  /*6a10*/  FFMA R34, R20, R45, R57 ;  /* 0x0000002d14227223 */ /* 0x000fe20000000039 */
[----:B------:R-:W1:Y:S01]  /*6a20*/  LDS.128 R48, [UR5+0x2f40] ;  /* 0x002f4005ff307984 */ /* 0x000e620008000c00 */
[----:B------:R-:W-:Y:S01]  /*6a30*/  FFMA R44, R6, R59, R79 ;  /* 0x0000003b062c7223 */ /* 0x000fe2000000004f */
[----:B------:R-:W-:Y:S01]  /*6a40*/  SHF.L.U32 R76, R76, 0x17, RZ ;  /* 0x000000174c4c7819 */ /* 0x000fe200000006ff */
[----:B------:R-:W-:Y:S01]  /*6a50*/  FFMA R45, R25, R46, R34 ;  /* 0x0000002e192d7223 */ /* 0x000fe20000000022 */
[----:B------:R-:W1:Y:S01]  /*6a60*/  LDS.128 R56, [UR5+0x2fa0] ;  /* 0x002fa005ff387984 */ /* 0x000e620008000c00 */
[----:B------:R-:W-:-:S02]  /*6a70*/  FFMA R79, R11, R60, R44 ;  /* 0x0000003c0b4f7223 */ /* 0x000fc4000000002c */
[----:B------:R-:W-:Y:S01]  /*6a80*/  FFMA R34, R22, R47, R45 ;  /* 0x0000002f16227223 */ /* 0x000fe2000000002d */
[----:B------:R0:W-:Y:S01]  /*6a90*/  STL [R1+0x40], R35 ;  /* 0x0000402301007387 */ /* 0x0001e20000100800 */
[----:B---3--:R-:W-:Y:S01]  /*6aa0*/  FMUL R45, R76, R77 ;  /* 0x0000004d4c2d7220 */ /* 0x008fe20000400000 */
[----:B------:R-:W-:Y:S01]  /*6ab0*/  FFMA R44, R8, R61, R79 ;  /* 0x0000003d082c7223 */ /* 0x000fe2000000004f */
[----:B------:R-:W-:Y:S01]  /*6ac0*/  FFMA R77, R3, R72, RZ ;  /* 0x00000048034d7223 */ /* 0x000fe200000000ff */
[----:B0-----:R-:W-:Y:S02]  /*6ad0*/  FFMA R35, R31, R52, R32 ;  /* 0x000000341f237223 */ /* 0x001fe40000000020 */
[----:B------:R-:W-:Y:S01]  /*6ae0*/  STL [R1+0x4c], R45 ;  /* 0x00004c2d01007387 */ /* 0x000fe20000100800 */
[----:B------:R-:W-:Y:S01]  /*6af0*/  FFMA R61, R13, R62, R44 ;  /* 0x0000003e0d3d7223 */ /* 0x000fe2000000002c */
[----:B------:R-:W-:Y:S02]  /*6b00*/  FFMA R32, R28, R53, R35 ;  /* 0x000000351c207223 */ /* 0x000fe40000000023 */
[----:B------:R-:W0:Y:S01]  /*6b10*/  LDS.128 R44, [UR5+0x3000] ;  /* 0x00300005ff2c7984 */ /* 0x000e220008000c00 */
        /* <DEDUP_REMOVED lines=10> */
[----:B------:R-:W-:Y:S01]  /*6bc0*/  FMUL R35, R35, UR10 ;  /* 0x0000000a23237c20 */ /* 0x000fe20008400000 */
[----:B------:R-:W-:Y:S01]  /*6bd0*/  FFMA R41, R29, R42, R32 ;  /* 0x0000002a1d297223 */ /* 0x000fe20000000020 */
[----:B------:R-:W3:Y:S01]  /*6be0*/  LDS.128 R60, [UR5+0x2fb0] ;  /* 0x002fb005ff3c7984 */ /* 0x000ee20008000c00 */
[----:B------:R-:W-:Y:S01]  /*6bf0*/  FFMA R34, R12, R37, R73 ;  /* 0x000000250c227223 */ /* 0x000fe20000000049 */
[----:B------:R-:W-:Y:S01]  /*6c00*/  FFMA.SAT R32, R35, R104, 0.5 ;  /* 0x3f00000023207423 */ /* 0x000fe20000002068 */
[----:B----4-:R-:W-:Y:S01]  /*6c10*/  FFMA R37, R7, R68, R36 ;  /* 0x0000004407257223 */ /* 0x010fe20000000024 */
[----:B------:R-:W-:Y:S01]  /*6c20*/  FFMA R36, R26, R43, R41 ;  /* 0x0000002b1a247223 */ /* 0x000fe20000000029 */
[----:B------:R-:W-:Y:S01]  /*6c30*/  FFMA R73, R17, R38, R34 ;  /* 0x0000002611497223 */ /* 0x000fe20000000022 */
[----:B------:R-:W-:Y:S01]  /*6c40*/  FFMA.RM R32, R32, R105, 12582913 ;  /* 0x4b40000120207423 */ /* 0x000fe20000004069 */
[----:B------:R-:W-:Y:S01]  /*6c50*/  FFMA R68, R4, R69, R37 ;  /* 0x0000004504447223 */ /* 0x000fe20000000025 */
[----:B--2---:R-:W-:Y:S01]  /*6c60*/  FFMA R37, R31, R64, R36 ;  /* 0x000000401f257223 */ /* 0x004fe20000000024 */
[----:B------:R-:W2:Y:S01]  /*6c70*/  LDS.128 R40, [UR5+0x3010] ;  /* 0x00301005ff287984 */ /* 0x000ea20008000c00 */
[----:B------:R-:W-:Y:S01]  /*6c80*/  FFMA R38, R14, R39, R73 ;  /* 0x000000270e267223 */ /* 0x000fe20000000049 */
[----:B------:R-:W-:Y:S01]  /*6c90*/  FADD R34, R32, -12583039 ;  /* 0xcb40007f20227421 */ /* 0x000fe20000000000 */
[----:B------:R-:W-:Y:S01]  /*6ca0*/  FFMA R39, R9, R70, R68 ;  /* 0x0000004609277223 */ /* 0x000fe20000000044 */
[----:B------:R-:W-:Y:S01]  /*6cb0*/  FFMA R36, R28, R65, R37 ;  /* 0x000000411c247223 */ /* 0x000fe20000000025 */
[----:B-1----:R-:W-:Y:S01]  /*6cc0*/  FFMA R37, R19, R48, R38 ;  /* 0x0000003013257223 */ /* 0x002fe20000000026 */
[C---:B------:R-:W-:Y:S01]  /*6cd0*/  FFMA R34, R35.reuse, 1.4426950216293334961, -R34 ;  /* 0x3fb8aa3b23227823 */ /* 0x040fe20000000822 */
[----:B------:R-:W-:Y:S01]  /*6ce0*/  FFMA R38, R6, R71, R39 ;  /* 0x0000004706267223 */ /* 0x000fe20000000027 */
[----:B------:R-:W-:Y:S01]  /*6cf0*/  LDS.128 R76, [UR5+0x3030] ;  /* 0x00303005ff4c7984 */ /* 0x000fe20008000c00 */
[----:B------:R-:W-:Y:S01]  /*6d00*/  FFMA R48, R16, R49, R37 ;  /* 0x0000003110307223 */ /* 0x000fe20000000025 */
[----:B------:R-:W-:Y:S01]  /*6d10*/  FFMA R34, R35, 1.925963033500011079e-08, R34 ;  /* 0x32a5706023227823 */ /* 0x000fe20000000022 */
[----:B------:R-:W-:Y:S01]  /*6d20*/  FFMA R35, R33, R66, R36 ;  /* 0x0000004221237223 */ /* 0x000fe20000000024 */
[----:B------:R-:W-:Y:S01]  /*6d30*/  FFMA R49, R11, R56, R38 ;  /* 0x000000380b317223 */ /* 0x000fe20000000026 */
[----:B------:R-:W-:Y:S04]  /*6d40*/  LDS.128 R68, [UR5+0x2fd0] ;  /* 0x002fd005ff447984 */ /* 0x000fe80008000c00 */
[----:B------:R-:W1:Y:S01]  /*6d50*/  LDS.128 R36, [UR5+0x2f60] ;  /* 0x002f6005ff247984 */ /* 0x000e620008000c00 */
[----:B------:R-:W-:Y:S01]  /*6d60*/  FFMA R35, R30, R67, R35 ;  /* 0x000000431e237223 */ /* 0x000fe20000000023 */
[----:B------:R-:W-:Y:S01]  /*6d70*/  FFMA R56, R8, R57, R49 ;  /* 0x0000003908387223 */ /* 0x000fe20000000031 */
[----:B0-----:R-:W-:-:S02]  /*6d80*/  FFMA R57, R3, R44, RZ ;  /* 0x0000002c03397223 */ /* 0x001fc400000000ff */
[----:B------:R-:W-:Y:S01]  /*6d90*/  FMUL R65, R35, UR10 ;  /* 0x0000000a23417c20 */ /* 0x000fe20008400000 */
[----:B------:R-:W-:Y:S01]  /*6da0*/  FFMA R49, R21, R50, R48 ;  /* 0x0000003215317223 */ /* 0x000fe20000000030 */
[----:B------:R-:W-:Y:S01]  /*6db0*/  FFMA R35, R13, R58, R56 ;  /* 0x0000003a0d237223 */ /* 0x000fe20000000038 */
[----:B------:R-:W-:Y:S01]  /*6dc0*/  FFMA R56, R0, R45, R57 ;  /* 0x0000002d00387223 */ /* 0x000fe20000000039 */
[----:B------:R-:W-:Y:S01]  /*6dd0*/  FFMA.SAT R44, R65, R104, 0.5 ;  /* 0x3f000000412c7423 */ /* 0x000fe20000002068 */
[----:B------:R-:W-:Y:S01]  /*6de0*/  FFMA R48, R18, R51, R49 ;  /* 0x0000003312307223 */ /* 0x000fe20000000031 */
[----:B------:R-:W-:Y:S01]  /*6df0*/  FFMA R50, R10, R59, R35 ;  /* 0x0000003b0a327223 */ /* 0x000fe20000000023 */
[----:B------:R-:W-:Y:S01]  /*6e00*/  FFMA R73, R5, R46, R56 ;  /* 0x0000002e05497223 */ /* 0x000fe20000000038 */
[----:B------:R-:W-:Y:S01]  /*6e10*/  FFMA.RM R44, R44, R105, 12582913 ;  /* 0x4b4000012c2c7423 */ /* 0x000fe20000004069 */
[----:B------:R-:W0:Y:S01]  /*6e20*/  LDS.128 R56, [UR5+0x3080] ;  /* 0x00308005ff387984 */ /* 0x000e220008000c00 */
[----:B---3--:R-:W-:Y:S01]  /*6e30*/  FFMA R45, R23, R52, R48 ;  /* 0x00000034172d7223 */ /* 0x008fe20000000030 */
[----:B------:R-:W-:Y:S01]  /*6e40*/  FFMA R67, R15, R60, R50 ;  /* 0x0000003c0f437223 */ /* 0x000fe20000000032 */
[----:B------:R-:W-:Y:S01]  /*6e50*/  FADD R46, R44, -12583039 ;  /* 0xcb40007f2c2e7421 */ /* 0x000fe20000000000 */
[----:B------:R-:W3:Y:S01]  /*6e60*/  LDS.128 R48, [UR5+0x2f70] ;  /* 0x002f7005ff307984 */ /* 0x000ee20008000c00 */
[----:B------:R4:W1:Y:S01]  /*6e70*/  MUFU.EX2 R35, R34 ;  /* 0x0000002200237308 */ /* 0x0008620000000800 */
[----:B------:R-:W-:Y:S01]  /*6e80*/  FFMA R60, R12, R61, R67 ;  /* 0x0000003d0c3c7223 */ /* 0x000fe20000000043 */
[----:B------:R-:W-:Y:S01]  /*6e90*/  FFMA R46, R65, 1.4426950216293334961, -R46 ;  /* 0x3fb8aa3b412e7823 */ /* 0x000fe2000000082e */
[----:B------:R-:W-:Y:S01]  /*6ea0*/  FFMA R64, R2, R47, R73 ;  /* 0x0000002f02407223 */ /* 0x000fe20000000049 */
[----:B------:R-:W-:Y:S01]  /*6eb0*/  FFMA R52, R20, R53, R45 ;  /* 0x0000003514347223 */ /* 0x000fe2000000002d */
[----:B------:R-:W-:Y:S01]  /*6ec0*/  FFMA R53, R17, R62, R60 ;  /* 0x0000003e11357223 */ /* 0x000fe2000000003c */
[----:B------:R-:W-:Y:S01]  /*6ed0*/  FFMA R46, R65, 1.925963033500011079e-08, R46 ;  /* 0x32a57060412e7823 */ /* 0x000fe2000000002e */
[----:B--2---:R-:W-:Y:S01]  /*6ee0*/  FFMA R61, R7, R40, R64 ;  /* 0x00000028073d7223 */ /* 0x004fe20000000040 */
[----:B------:R-:W-:Y:S01]  /*6ef0*/  FFMA R47, R25, R54, R52 ;  /* 0x00000036192f7223 */ /* 0x000fe20000000034 */
[----:B----4-:R-:W-:Y:S01]  /*6f00*/  FFMA R34, R14, R63, R53 ;  /* 0x0000003f0e227223 */ /* 0x010fe20000000035 */
[----:B------:R-:W2:Y:S01]  /*6f10*/  MUFU.EX2 R45, R46 ;  /* 0x0000002e002d7308 */ /* 0x000ea20000000800 */
[----:B------:R-:W-:Y:S01]  /*6f20*/  FFMA R60, R4, R41, R61 ;  /* 0x00000029043c7223 */ /* 0x000fe2000000003d */
[----:B------:R-:W-:Y:S01]  /*6f30*/  FFMA R40, R22, R55, R47 ;  /* 0x0000003716287223 */ /* 0x000fe2000000002f */
[----:B------:R-:W-:Y:S01]  /*6f40*/  LDS.128 R72, [UR5+0x3040] ;  /* 0x00304005ff487984 */ /* 0x000fe20008000c00 */
[----:B------:R-:W-:-:S03]  /*6f50*/  SHF.L.U32 R32, R32, 0x17, RZ ;  /* 0x0000001720207819 */ /* 0x000fc600000006ff */
[----:B------:R-:W4:Y:S01]  /*6f60*/  LDS.128 R52, [UR5+0x3090] ;  /* 0x00309005ff347984 */ /* 0x000f220008000c00 */
[----:B------:R-:W-:Y:S01]  /*6f70*/  FFMA R61, R9, R42, R60 ;  /* 0x0000002a093d7223 */ /* 0x000fe2000000003c */
[----:B------:R-:W-:Y:S02]  /*6f80*/  FFMA R47, R19, R80, R34 ;  /* 0x00000050132f7223 */ /* 0x000fe40000000022 */
[----:B------:R-:W4:Y:S01]  /*6f90*/  LDS.128 R64, [UR5+0x2fe0] ;  /* 0x002fe005ff407984 */ /* 0x000f220008000c00 */
[----:B-1----:R-:W-:Y:S01]  /*6fa0*/  FFMA R41, R27, R36, R40 ;  /* 0x000000241b297223 */ /* 0x002fe20000000028 */
[----:B------:R-:W-:Y:S01]  /*6fb0*/  FFMA R34, R6, R43, R61 ;  /* 0x0000002b06227223 */ /* 0x000fe2000000003d */
[----:B------:R-:W-:Y:S01]  /*6fc0*/  FMUL R35, R32, R35 ;  /* 0x0000002320237220 */ /* 0x000fe20000400000 */
[----:B------:R-:W-:Y:S01]  /*6fd0*/  SHF.L.U32 R44, R44, 0x17, RZ ;  /* 0x000000172c2c7819 */ /* 0x000fe200000006ff */
[----:B------:R-:W-:Y:S01]  /*6fe0*/  FFMA R32, R24, R37, R41 ;  /* 0x0000002518207223 */ /* 0x000fe20000000029 */
[----:B------:R-:W-:Y:S01]  /*6ff0*/  FFMA R37, R11, R84, R34 ;  /* 0x000000540b257223 */ /* 0x000fe20000000022 */
[----:B------:R-:W-:Y:S01]  /*7000*/  LDS.128 R60, [UR5+0x3050] ;  /* 0x00305005ff3c7984 */ /* 0x000fe20008000c00 */
[----:B------:R-:W-:Y:S01]  /*7010*/  FFMA R34, R16, R81, R47 ;  /* 0x0000005110227223 */ /* 0x000fe2000000002f */
[----:B--2---:R-:W-:-:S02]  /*7020*/  FMUL R36, R44, R45 ;  /* 0x0000002d2c247220 */ /* 0x004fc40000400000 */
[----:B------:R1:W-:Y:S04]  /*7030*/  STL [R1+0x54], R35 ;  /* 0x0000542301007387 */ /* 0x0003e80000100800 */
[----:B------:R-:W2:Y:S04]  /*7040*/  LDS.128 R44, [UR5+0x30a0] ;  /* 0x0030a005ff2c7984 */ /* 0x000ea80008000c00 */
[----:B------:R-:W2:Y:S01]  /*7050*/  LDS.128 R40, [UR5+0x2ff0] ;  /* 0x002ff005ff287984 */ /* 0x000ea20008000c00 */
[----:B-1----:R-:W-:Y:S01]  /*7060*/  FFMA R35, R29, R38, R32 ;  /* 0x000000261d237223 */ /* 0x002fe20000000020 */
[----:B------:R-:W-:-:S02]  /*7070*/  FFMA R32, R8, R85, R37 ;  /* 0x0000005508207223 */ /* 0x000fc40000000025 */
[----:B------:R1:W-:Y:S02]  /*7080*/  STL [R1+0x58], R36 ;  /* 0x0000582401007387 */ /* 0x0003e40000100800 */
[----:B------:R-:W-:Y:S01]  /*7090*/  FFMA R81, R13, R86, R32 ;  /* 0x000000560d517223 */ /* 0x000fe20000000020 */
[----:B------:R-:W-:Y:S01]  /*70a0*/  FFMA R37, R21, R82, R34 ;  /* 0x0000005215257223 */ /* 0x000fe20000000022 */
[----:B------:R-:W-:Y:S02]  /*70b0*/  FFMA R32, R26, R39, R35 ;  /* 0x000000271a207223 */ /* 0x000fe40000000023 */
[----:B-1----:R-:W-:Y:S01]  /*70c0*/  FFMA R36, R10, R87, R81 ;  /* 0x000000570a247223 */ /* 0x002fe20000000051 */
[----:B0-----:R-:W-:Y:S01]  /*70d0*/  FFMA R81, R3, R56, RZ ;  /* 0x0000003803517223 */ /* 0x001fe200000000ff */
[----:B------:R-:W-:Y:S01]  /*70e0*/  FFMA R34, R18, R83, R37 ;  /* 0x0000005312227223 */ /* 0x000fe20000000025 */
[----:B---3--:R-:W-:Y:S01]  /*70f0*/  FFMA R35, R31, R48, R32 ;  /* 0x000000301f237223 */ /* 0x008fe20000000020 */
[----:B------:R-:W-:Y:S01]  /*7100*/  FFMA R39, R15, R76, R36 ;  /* 0x0000004c0f277223 */ /* 0x000fe20000000024 */
[----:B------:R-:W-:Y:S01]  /*7110*/  FFMA R36, R0, R57, R81 ;  /* 0x0000003900247223 */ /* 0x000fe20000000051 */
[----:B------:R-:W-:Y:S01]  /*7120*/  FFMA R37, R23, R68, R34 ;  /* 0x0000004417257223 */ /* 0x000fe20000000022 */
[----:B------:R-:W-:Y:S01]  /*7130*/  FFMA R32, R28, R49, R35 ;  /* 0x000000311c207223 */ /* 0x000fe20000000023 */
[----:B------:R-:W-:Y:S01]  /*7140*/  FFMA R48, R12, R77, R39 ;  /* 0x0000004d0c307223 */ /* 0x000fe20000000027 */
[----:B------:R-:W-:Y:S01]  /*7150*/  FFMA R35, R5, R58, R36 ;  /* 0x0000003a05237223 */ /* 0x000fe20000000024 */
[----:B------:R-:W-:-:S02]  /*7160*/  FFMA R34, R20, R69, R37 ;  /* 0x0000004514227223 */ /* 0x000fc40000000025 */
[----:B------:R-:W-:Y:S01]  /*7170*/  FFMA R57, R17, R78, R48 ;  /* 0x0000004e11397223 */ /* 0x000fe20000000030 */
[----:B------:R-:W0:Y:S01]  /*7180*/  LDS.128 R36, [UR5+0x30b0] ;  /* 0x0030b005ff247984 */ /* 0x000e220008000c00 */
[----:B------:R-:W-:Y:S01]  /*7190*/  FFMA R48, R2, R59, R35 ;  /* 0x0000003b02307223 */ /* 0x000fe20000000023 */
[----:B------:R-:W-:Y:S01]  /*71a0*/  FFMA R49, R25, R70, R34 ;  /* 0x0000004619317223 */ /* 0x000fe20000000022 */
[----:B------:R-:W-:Y:S01]  /*71b0*/  FFMA R34, R14, R79, R57 ;  /* 0x0000004f0e227223 */ /* 0x000fe20000000039 */
[----:B------:R-:W-:Y:S01]  /*71c0*/  FFMA R35, R33, R50, R32 ;  /* 0x0000003221237223 */ /* 0x000fe20000000020 */
[----:B----4-:R-:W-:Y:S01]  /*71d0*/  FFMA R79, R7, R52, R48 ;  /* 0x00000034074f7223 */ /* 0x010fe20000000030 */
[----:B------:R-:W-:Y:S01]  /*71e0*/  FFMA R32, R22, R71, R49 ;  /* 0x0000004716207223 */ /* 0x000fe20000000031 */
[----:B------:R-:W-:Y:S01]  /*71f0*/  FFMA R77, R19, R72, R34 ;  /* 0x00000048134d7223 */ /* 0x000fe20000000022 */
[----:B------:R-:W1:Y:S01]  /*7200*/  LDS.128 R68, [UR5+0x3100] ;  /* 0x00310005ff447984 */ /* 0x000e620008000c00 */
        /* <DEDUP_REMOVED lines=9> */
[----:B------:R-:W-:Y:S01]  /*72a0*/  FFMA R53, R29, R66, R32 ;  /* 0x000000421d357223 */ /* 0x000fe20000000020 */
[----:B------:R-:W-:Y:S01]  /*72b0*/  FFMA R34, R18, R75, R65 ;  /* 0x0000004b12227223 */ /* 0x000fe20000000041 */
[----:B------:R-:W4:Y:S01]  /*72c0*/  LDS.128 R48, [UR5+0x30c0] ;  /* 0x0030c005ff307984 */ /* 0x000f220008000c00 */
[----:B--2---:R-:W-:Y:S01]  /*72d0*/  FFMA R65, R11, R44, R52 ;  /* 0x0000002c0b417223 */ /* 0x004fe20000000034 */
[----:B------:R-:W-:Y:S01]  /*72e0*/  FFMA R32, R26, R67, R53 ;  /* 0x000000431a207223 */ /* 0x000fe20000000035 */
[----:B------:R-:W-:Y:S02]  /*72f0*/  FFMA R55, R23, R60, R34 ;  /* 0x0000003c17377223 */ /* 0x000fe40000000022 */
[----:B------:R-:W-:Y:S01]  /*7300*/  FFMA R34, R8, R45, R65 ;  /* 0x0000002d08227223 */ /* 0x000fe20000000041 */
[----:B------:R-:W-:Y:S01]  /*7310*/  FFMA R53, R31, R40, R32 ;  /* 0x000000281f357223 */ /* 0x000fe20000000020 */
[----:B------:R-:W2:Y:S01]  /*7320*/  LDS.128 R64, [UR5+0x3110] ;  /* 0x00311005ff407984 */ /* 0x000ea20008000c00 */
        /* <DEDUP_REMOVED lines=8> */
[----:B------:R-:W2:Y:S01]  /*73b0*/  LDS.128 R52, [UR5+0x30d0] ;  /* 0x0030d005ff347984 */ /* 0x000ea20008000c00 */
[----:B------:R-:W-:-:S03]  /*73c0*/  FFMA.RM R32, R32, R105, 12582913 ;  /* 0x4b40000120207423 */ /* 0x000fc60000004069 */
[----:B------:R-:W2:Y:S01]  /*73d0*/  LDS.128 R44, [UR5+0x3070] ;  /* 0x00307005ff2c7984 */ /* 0x000ea20008000c00 */
[----:B0-----:R-:W-:Y:S01]  /*73e0*/  FFMA R73, R15, R36, R40 ;  /* 0x000000240f497223 */ /* 0x001fe20000000028 */
[----:B------:R-:W-:Y:S01]  /*73f0*/  FFMA R36, R22, R63, R61 ;  /* 0x0000003f16247223 */ /* 0x000fe2000000003d */
[----:B------:R-:W-:Y:S01]  /*7400*/  FADD R34, R32, -12583039 ;  /* 0xcb40007f20227421 */ /* 0x000fe20000000000 */
[----:B------:R-:W0:Y:S01]  /*7410*/  LDS.128 R60, [UR5+0x3120] ;  /* 0x00312005ff3c7984 */ /* 0x000e220008000c00 */
[----:B------:R-:W-:Y:S01]  /*7420*/  FFMA R41, R30, R43, R41 ;  /* 0x0000002b1e297223 */ /* 0x000fe20000000029 */
[----:B------:R-:W-:Y:S01]  /*7430*/  FFMA R40, R12, R37, R73 ;  /* 0x000000250c287223 */ /* 0x000fe20000000049 */
[----:B------:R-:W-:Y:S01]  /*7440*/  FFMA R34, R35, 1.4426950216293334961, -R34 ;  /* 0x3fb8aa3b23227823 */ /* 0x000fe20000000822 */
[----:B------:R-:W0:Y:S01]  /*7450*/  LDS.128 R72, [UR5+0x3180] ;  /* 0x00318005ff487984 */ /* 0x000e220008000c00 */
[----:B------:R-:W-:Y:S01]  /*7460*/  FMUL R77, R41, UR10 ;  /* 0x0000000a294d7c20 */ /* 0x000fe20008400000 */
[----:B-1----:R-:W-:Y:S01]  /*7470*/  FFMA R41, R3, R68, RZ ;  /* 0x0000004403297223 */ /* 0x002fe200000000ff */
[----:B------:R-:W-:Y:S01]  /*7480*/  FFMA R34, R35, 1.925963033500011079e-08, R34 ;  /* 0x32a5706023227823 */ /* 0x000fe20000000022 */
[----:B---3--:R-:W-:Y:S01]  /*7490*/  FFMA R35, R27, R56, R36 ;  /* 0x000000381b237223 */ /* 0x008fe20000000024 */
[----:B------:R-:W-:Y:S01]  /*74a0*/  FFMA R37, R17, R38, R40 ;  /* 0x0000002611257223 */ /* 0x000fe20000000028 */
[----:B------:R-:W-:Y:S01]  /*74b0*/  FFMA R68, R0, R69, R41 ;  /* 0x0000004500447223 */ /* 0x000fe20000000029 */
[----:B------:R-:W-:Y:S01]  /*74c0*/  FFMA.SAT R36, R77, R104, 0.5 ;  /* 0x3f0000004d247423 */ /* 0x000fe20000002068 */
[----:B------:R-:W1:Y:S01]  /*74d0*/  LDS.128 R40, [UR5+0x30e0] ;  /* 0x0030e005ff287984 */ /* 0x000e620008000c00 */
[----:B------:R-:W-:Y:S01]  /*74e0*/  FFMA R38, R14, R39, R37 ;  /* 0x000000270e267223 */ /* 0x000fe20000000025 */
[----:B------:R-:W-:Y:S01]  /*74f0*/  FFMA R56, R24, R57, R35 ;  /* 0x0000003918387223 */ /* 0x000fe20000000023 */
[----:B------:R-:W-:Y:S01]  /*7500*/  FFMA R79, R5, R70, R68 ;  /* 0x00000046054f7223 */ /* 0x000fe20000000044 */
[----:B------:R3:W3:Y:S01]  /*7510*/  MUFU.EX2 R35, R34 ;  /* 0x0000002200237308 */ /* 0x0006e20000000800 */
[----:B------:R-:W-:Y:S01]  /*7520*/  FFMA.RM R76, R36, R105, 12582913 ;  /* 0x4b400001244c7423 */ /* 0x000fe20000004069 */
[----:B----4-:R-:W-:Y:S01]  /*7530*/  FFMA R69, R19, R48, R38 ;  /* 0x0000003013457223 */ /* 0x010fe20000000026 */
[----:B------:R-:W-:Y:S01]  /*7540*/  FFMA R57, R29, R58, R56 ;  /* 0x0000003a1d397223 */ /* 0x000fe20000000038 */
[----:B------:R-:W-:Y:S01]  /*7550*/  FFMA R68, R2, R71, R79 ;  /* 0x0000004702447223 */ /* 0x000fe2000000004f */
[----:B------:R-:W4:Y:S01]  /*7560*/  LDS.128 R36, [UR5+0x3130] ;  /* 0x00313005ff247984 */ /* 0x000f220008000c00 */
[----:B------:R-:W-:Y:S01]  /*7570*/  FADD R48, R76, -12583039 ;  /* 0xcb40007f4c307421 */ /* 0x000fe20000000000 */
[----:B------:R-:W-:Y:S01]  /*7580*/  FFMA R58, R16, R49, R69 ;  /* 0x00000031103a7223 */ /* 0x000fe20000000045 */
[----:B------:R-:W-:Y:S01]  /*7590*/  FFMA R56, R26, R59, R57 ;  /* 0x0000003b1a387223 */ /* 0x000fe20000000039 */
[----:B--2---:R-:W-:Y:S01]  /*75a0*/  FFMA R57, R7, R64, R68 ;  /* 0x0000004007397223 */ /* 0x004fe20000000044 */
[----:B------:R-:W-:Y:S01]  /*75b0*/  FFMA R48, R77, 1.4426950216293334961, -R48 ;  /* 0x3fb8aa3b4d307823 */ /* 0x000fe20000000830 */
[----:B------:R-:W-:Y:S01]  /*75c0*/  FFMA R49, R21, R50, R58 ;  /* 0x0000003215317223 */ /* 0x000fe2000000003a */
[----:B------:R-:W-:Y:S01]  /*75d0*/  SHF.L.U32 R32, R32, 0x17, RZ ;  /* 0x0000001720207819 */ /* 0x000fe200000006ff */
[----:B------:R-:W2:Y:S01]  /*75e0*/  LDS.128 R68, [UR5+0x3190] ;  /* 0x00319005ff447984 */ /* 0x000ea20008000c00 */
[----:B------:R-:W-:Y:S01]  /*75f0*/  FFMA R58, R4, R65, R57 ;  /* 0x00000041043a7223 */ /* 0x000fe20000000039 */
[----:B------:R-:W-:Y:S01]  /*7600*/  FFMA R77, R77, 1.925963033500011079e-08, R48 ;  /* 0x32a570604d4d7823 */ /* 0x000fe20000000030 */
[----:B---3--:R-:W-:Y:S01]  /*7610*/  FFMA R34, R18, R51, R49 ;  /* 0x0000003312227223 */ /* 0x008fe20000000031 */
[----:B------:R-:W-:Y:S01]  /*7620*/  FMUL R32, R32, R35 ;  /* 0x0000002320207220 */ /* 0x000fe20000400000 */
[----:B------:R-:W3:Y:S01]  /*7630*/  LDS.128 R48, [UR5+0x30f0] ;  /* 0x0030f005ff307984 */ /* 0x000ee20008000c00 */
[----:B------:R-:W-:Y:S01]  /*7640*/  FFMA R79, R9, R66, R58 ;  /* 0x00000042094f7223 */ /* 0x000fe2000000003a */
[----:B------:R-:W-:Y:S01]  /*7650*/  FFMA R65, R23, R52, R34 ;  /* 0x0000003417417223 */ /* 0x000fe20000000022 */
[----:B------:R-:W-:Y:S01]  /*7660*/  FFMA R35, R31, R44, R56 ;  /* 0x0000002c1f237223 */ /* 0x000fe20000000038 */
[----:B------:R-:W1:Y:S01]  /*7670*/  MUFU.EX2 R77, R77 ;  /* 0x0000004d004d7308 */ /* 0x000e620000000800 */
[----:B------:R-:W-:Y:S01]  /*7680*/  FFMA R44, R6, R67, R79 ;  /* 0x00000043062c7223 */ /* 0x000fe2000000004f */
[----:B------:R-:W3:Y:S01]  /*7690*/  LDS.128 R56, [UR5+0x3140] ;  /* 0x00314005ff387984 */ /* 0x000ee20008000c00 */
[----:B------:R-:W-:-:S03]  /*76a0*/  FFMA R34, R20, R53, R65 ;  /* 0x0000003514227223 */ /* 0x000fc60000000041 */
[----:B------:R0:W-:Y:S04]  /*76b0*/  STL [R1+0x48], R32 ;  /* 0x0000482001007387 */ /* 0x0001e80000100800 */
[----:B------:R-:W3:Y:S01]  /*76c0*/  LDS.128 R64, [UR5+0x3200] ;  /* 0x00320005ff407984 */ /* 0x000ee20008000c00 */
[----:B0-----:R-:W-:Y:S01]  /*76d0*/  FFMA R32, R28, R45, R35 ;  /* 0x0000002d1c207223 */ /* 0x001fe20000000023 */
[----:B------:R-:W-:Y:S01]  /*76e0*/  FFMA R35, R11, R60, R44 ;  /* 0x0000003c0b237223 */ /* 0x000fe2000000002c */
[----:B------:R-:W-:-:S03]  /*76f0*/  FFMA R45, R25, R54, R34 ;  /* 0x00000036192d7223 */ /* 0x000fc60000000022 */
[----:B------:R-:W-:Y:S01]  /*7700*/  FFMA R34, R8, R61, R35 ;  /* 0x0000003d08227223 */ /* 0x000fe20000000023 */
[----:B------:R-:W-:Y:S01]  /*7710*/  FFMA R35, R33, R46, R32 ;  /* 0x0000002e21237223 */ /* 0x000fe20000000020 */
[----:B------:R-:W-:Y:S01]  /*7720*/  FFMA R32, R22, R55, R45 ;  /* 0x0000003716207223 */ /* 0x000fe2000000002d */
[----:B------:R-:W-:Y:S01]  /*7730*/  SHF.L.U32 R76, R76, 0x17, RZ ;  /* 0x000000174c4c7819 */ /* 0x000fe200000006ff */
[----:B------:R-:W0:Y:S01]  /*7740*/  LDS.128 R52, [UR5+0x31a0] ;  /* 0x0031a005ff347984 */ /* 0x000e220008000c00 */
[----:B------:R-:W-:Y:S01]  /*7750*/  FFMA R61, R13, R62, R34 ;  /* 0x0000003e0d3d7223 */ /* 0x000fe20000000022 */
[----:B------:R-:W-:Y:S01]  /*7760*/  FFMA R35, R30, R47, R35 ;  /* 0x0000002f1e237223 */ /* 0x000fe20000000023 */
[----:B------:R-:W-:Y:S01]  /*7770*/  FFMA R47, R3, R72, RZ ;  /* 0x00000048032f7223 */ /* 0x000fe200000000ff */
[----:B-1----:R-:W-:Y:S01]  /*7780*/  FMUL R44, R76, R77 ;  /* 0x0000004d4c2c7220 */ /* 0x002fe20000400000 */
[----:B------:R-:W-:Y:S01]  /*7790*/  FFMA R45, R27, R40, R32 ;  /* 0x000000281b2d7223 */ /* 0x000fe20000000020 */
[----:B------:R-:W-:Y:S01]  /*77a0*/  FFMA R34, R10, R63, R61 ;  /* 0x0000003f0a227223 */ /* 0x000fe2000000003d */
[----:B------:R-:W-:Y:S01]  /*77b0*/  FFMA R40, R0, R73, R47 ;  /* 0x0000004900287223 */ /* 0x000fe2000000002f */
[----:B------:R-:W1:Y:S01]  /*77c0*/  LDS.128 R60, [UR5+0x3150] ;  /* 0x00315005ff3c7984 */ /* 0x000e620008000c00 */
[----:B------:R-:W-:Y:S01]  /*77d0*/  FFMA R32, R24, R41, R45 ;  /* 0x0000002918207223 */ /* 0x000fe2000000002d */
[----:B------:R-:W-:Y:S01]  /*77e0*/  FMUL R35, R35, UR10 ;  /* 0x0000000a23237c20 */ /* 0x000fe20008400000 */
[----:B------:R-:W-:Y:S01]  /*77f0*/  FFMA R77, R5, R74, R40 ;  /* 0x0000004a054d7223 */ /* 0x000fe20000000028 */
[----:B------:R-:W-:Y:S01]  /*7800*/  STL [R1+0x50], R44 ;  /* 0x0000502c01007387 */ /* 0x000fe20000100800 */
[----:B----4-:R-:W-:-:S03]  /*7810*/  FFMA R73, R15, R36, R34 ;  /* 0x000000240f497223 */ /* 0x010fc60000000022 */
[----:B------:R-:W4:Y:S01]  /*7820*/  LDS.128 R44, [UR5+0x3210] ;  /* 0x00321005ff2c7984 */ /* 0x000f220008000c00 */
[----:B------:R-:W-:Y:S01]  /*7830*/  FFMA R41, R29, R42, R32 ;  /* 0x0000002a1d297223 */ /* 0x000fe20000000020 */
[----:B------:R-:W-:Y:S01]  /*7840*/  FFMA R40, R2, R75, R77 ;  /* 0x0000004b02287223 */ /* 0x000fe2000000004d */
[----:B------:R-:W-:Y:S01]  /*7850*/  FFMA.SAT R32, R35, R104, 0.5 ;  /* 0x3f00000023207423 */ /* 0x000fe20000002068 */
[----:B------:R-:W-:Y:S01]  /*7860*/  FFMA R34, R12, R37, R73 ;  /* 0x000000250c227223 */ /* 0x000fe20000000049 */
[----:B------:R-:W-:Y:S01]  /*7870*/  FFMA R36, R26, R43, R41 ;  /* 0x0000002b1a247223 */ /* 0x000fe20000000029 */
[----:B--2---:R-:W-:Y:S01]  /*7880*/  FFMA R75, R7, R68, R40 ;  /* 0x00000044074b7223 */ /* 0x004fe20000000028 */
[----:B------:R-:W-:Y:S01]  /*7890*/  FFMA.RM R32, R32, R105, 12582913 ;  /* 0x4b40000120207423 */ /* 0x000fe20000004069 */
[----:B------:R-:W-:Y:S01]  /*78a0*/  FFMA R73, R17, R38, R34 ;  /* 0x0000002611497223 */ /* 0x000fe20000000022 */
[----:B------:R-:W2:Y:S01]  /*78b0*/  LDS.128 R40, [UR5+0x31b0] ;  /* 0x0031b005ff287984 */ /* 0x000ea20008000c00 */
[----:B---3--:R-:W-:Y:S01]  /*78c0*/  FFMA R37, R31, R48, R36 ;  /* 0x000000301f257223 */ /* 0x008fe20000000024 */
[----:B------:R-:W-:Y:S01]  /*78d0*/  FADD R34, R32, -12583039 ;  /* 0xcb40007f20227421 */ /* 0x000fe20000000000 */
[----:B------:R-:W-:Y:S01]  /*78e0*/  FFMA R38, R14, R39, R73 ;  /* 0x000000270e267223 */ /* 0x000fe20000000049 */
[----:B------:R-:W-:Y:S01]  /*78f0*/  FFMA R48, R4, R69, R75 ;  /* 0x0000004504307223 */ /* 0x000fe2000000004b */
[----:B------:R-:W-:Y:S01]  /*7900*/  FFMA R36, R28, R49, R37 ;  /* 0x000000311c247223 */ /* 0x000fe20000000025 */
[----:B------:R-:W-:Y:S01]  /*7910*/  FFMA R34, R35, 1.4426950216293334961, -R34 ;  /* 0x3fb8aa3b23227823 */ /* 0x000fe20000000822 */
[----:B------:R-:W-:Y:S01]  /*7920*/  FFMA R37, R19, R56, R38 ;  /* 0x0000003813257223 */ /* 0x000fe20000000026 */
[----:B------:R-:W-:Y:S01]  /*7930*/  FFMA R39, R9, R70, R48 ;  /* 0x0000004609277223 */ /* 0x000fe20000000030 */
[----:B------:R-:W3:Y:S01]  /*7940*/  LDS.128 R76, [UR5+0x3220] ;  /* 0x00322005ff4c7984 */ /* 0x000ee20008000c00 */
[----:B------:R-:W-:Y:S01]  /*7950*/  FFMA R34, R35, 1.925963033500011079e-08, R34 ;  /* 0x32a5706023227823 */ /* 0x000fe20000000022 */
[----:B------:R-:W-:Y:S01]  /*7960*/  FFMA R35, R33, R50, R36 ;  /* 0x0000003221237223 */ /* 0x000fe20000000024 */
[----:B------:R-:W-:Y:S01]  /*7970*/  FFMA R48, R16, R57, R37 ;  /* 0x0000003910307223 */ /* 0x000fe20000000025 */
[----:B------:R-:W-:Y:S01]  /*7980*/  FFMA R50, R6, R71, R39 ;  /* 0x0000004706327223 */ /* 0x000fe20000000027 */
[----:B------:R-:W-:Y:S01]  /*7990*/  FFMA R49, R3, R64, RZ ;  /* 0x0000004003317223 */ /* 0x000fe200000000ff */
[----:B------:R-:W3:Y:S01]  /*79a0*/  LDS.128 R36, [UR5+0x3160] ;  /* 0x00316005ff247984 */ /* 0x000ee20008000c00 */
[----:B------:R-:W-:Y:S01]  /*79b0*/  FFMA R57, R21, R58, R48 ;  /* 0x0000003a15397223 */ /* 0x000fe20000000030 */
[----:B------:R-:W-:Y:S01]  /*79c0*/  FFMA R35, R30, R51, R35 ;  /* 0x000000331e237223 */ /* 0x000fe20000000023 */
[----:B------:R-:W-:Y:S01]  /*79d0*/  FFMA R56, R0, R65, R49 ;  /* 0x0000004100387223 */ /* 0x000fe20000000031 */
[----:B0-----:R-:W-:Y:S01]  /*79e0*/  FFMA R69, R11, R52, R50 ;  /* 0x000000340b457223 */ /* 0x001fe20000000032 */
[----:B------:R-:W-:Y:S01]  /*79f0*/  FFMA R52, R18, R59, R57 ;  /* 0x0000003b12347223 */ /* 0x000fe20000000039 */
[----:B------:R-:W0:Y:S01]  /*7a00*/  LDS.128 R48, [UR5+0x31c0] ;  /* 0x0031c005ff307984 */ /* 0x000e220008000c00 */
[----:B------:R-:W-:Y:S01]  /*7a10*/  FFMA R57, R5, R66, R56 ;  /* 0x0000004205397223 */ /* 0x000fe20000000038 */
[----:B------:R-:W-:Y:S01]  /*7a20*/  FMUL R65, R35, UR10 ;  /* 0x0000000a23417c20 */ /* 0x000fe20008400000 */
[----:B------:R-:W-:Y:S01]  /*7a30*/  FFMA R56, R8, R53, R69 ;  /* 0x0000003508387223 */ /* 0x000fe20000000045 */
[----:B-1----:R-:W-:Y:S01]  /*7a40*/  FFMA R81, R23, R60, R52 ;  /* 0x0000003c17517223 */ /* 0x002fe20000000034 */
[----:B------:R-:W-:Y:S01]  /*7a50*/  FFMA R58, R2, R67, R57 ;  /* 0x00000043023a7223 */ /* 0x000fe20000000039 */
[----:B------:R-:W-:Y:S01]  /*7a60*/  FFMA.SAT R52, R65, R104, 0.5 ;  /* 0x3f00000041347423 */ /* 0x000fe20000002068 */
[----:B------:R-:W-:Y:S01]  /*7a70*/  FFMA R35, R13, R54, R56 ;  /* 0x000000360d237223 */ /* 0x000fe20000000038 */
[----:B------:R-:W1:Y:S01]  /*7a80*/  LDS.128 R72, [UR5+0x3230] ;  /* 0x00323005ff487984 */ /* 0x000e620008000c00 */
[----:B----4-:R-:W-:-:S03]  /*7a90*/  FFMA R57, R7, R44, R58 ;  /* 0x0000002c07397223 */ /* 0x010fc6000000003a */
[----:B------:R-:W4:Y:S01]  /*7aa0*/  LDS.128 R68, [UR5+0x3280] ;  /* 0x00328005ff447984 */ /* 0x000f220008000c00 */
[----:B------:R-:W-:Y:S01]  /*7ab0*/  FFMA.RM R80, R52, R105, 12582913 ;  /* 0x4b40000134507423 */ /* 0x000fe20000004069 */
[----:B------:R-:W-:Y:S02]  /*7ac0*/  FFMA R60, R10, R55, R35 ;  /* 0x000000370a3c7223 */ /* 0x000fe40000000023 */
[----:B------:R-:W4:Y:S01]  /*7ad0*/  LDS.128 R52, [UR5+0x3170] ;  /* 0x00317005ff347984 */ /* 0x000f220008000c00 */
[----:B------:R-:W-:Y:S01]  /*7ae0*/  FFMA R66, R4, R45, R57 ;  /* 0x0000002d04427223 */ /* 0x000fe20000000039 */
[----:B------:R-:W-:Y:S01]  /*7af0*/  FADD R44, R80, -12583039 ;  /* 0xcb40007f502c7421 */ /* 0x000fe20000000000 */
[----:B------:R3:W0:Y:S01]  /*7b00*/  MUFU.EX2 R35, R34 ;  /* 0x0000002200237308 */ /* 0x0006220000000800 */
[----:B------:R-:W-:Y:S01]  /*7b10*/  FFMA R64, R20, R61, R81 ;  /* 0x0000003d14407223 */ /* 0x000fe20000000051 */
[----:B------:R-:W-:Y:S01]  /*7b20*/  FFMA R67, R9, R46, R66 ;  /* 0x0000002e09437223 */ /* 0x000fe20000000042 */
[----:B------:R-:W4:Y:S01]  /*7b30*/  LDS.128 R56, [UR5+0x31d0] ;  /* 0x0031d005ff387984 */ /* 0x000f220008000c00 */
[----:B------:R-:W-:Y:S01]  /*7b40*/  FFMA R44, R65, 1.4426950216293334961, -R44 ;  /* 0x3fb8aa3b412c7823 */ /* 0x000fe2000000082c */
[----:B--2---:R-:W-:Y:S01]  /*7b50*/  FFMA R45, R15, R40, R60 ;  /* 0x000000280f2d7223 */ /* 0x004fe2000000003c */
[----:B------:R-:W-:Y:S01]  /*7b60*/  FFMA R61, R25, R62, R64 ;  /* 0x0000003e193d7223 */ /* 0x000fe20000000040 */
[----:B------:R-:W-:Y:S01]  /*7b70*/  FFMA R62, R6, R47, R67 ;  /* 0x0000002f063e7223 */ /* 0x000fe20000000043 */
[----:B------:R-:W-:Y:S01]  /*7b80*/  FFMA R60, R65, 1.925963033500011079e-08, R44 ;  /* 0x32a57060413c7823 */ /* 0x000fe2000000002c */
[----:B------:R-:W-:Y:S01]  /*7b90*/  FFMA R40, R12, R41, R45 ;  /* 0x000000290c287223 */ /* 0x000fe2000000002d */
[----:B------:R-:W2:Y:S01]  /*7ba0*/  LDS.128 R64, [UR5+0x3240] ;  /* 0x00324005ff407984 */ /* 0x000ea20008000c00 */
[----:B------:R-:W-:Y:S01]  /*7bb0*/  SHF.L.U32 R32, R32, 0x17, RZ ;  /* 0x0000001720207819 */ /* 0x000fe200000006ff */
[----:B------:R-:W1:Y:S02]  /*7bc0*/  MUFU.EX2 R81, R60 ;  /* 0x0000003c00517308 */ /* 0x000e640000000800 */
[----:B------:R-:W2:Y:S01]  /*7bd0*/  LDS.128 R44, [UR5+0x3290] ;  /* 0x00329005ff2c7984 */ /* 0x000ea20008000c00 */
[----:B---3--:R-:W-:Y:S01]  /*7be0*/  FFMA R34, R22, R63, R61 ;  /* 0x0000003f16227223 */ /* 0x008fe2000000003d */
[----:B------:R-:W-:Y:S01]  /*7bf0*/  FFMA R41, R17, R42, R40 ;  /* 0x0000002a11297223 */ /* 0x000fe20000000028 */
[----:B------:R-:W-:Y:S01]  /*7c00*/  FFMA R61, R11, R76, R62 ;  /* 0x0000004c0b3d7223 */ /* 0x000fe2000000003e */
[----:B0-----:R-:W-:Y:S01]  /*7c10*/  FMUL R32, R32, R35 ;  /* 0x0000002320207220 */ /* 0x001fe20000400000 */
[----:B------:R-:W-:Y:S01]  /*7c20*/  FFMA R35, R27, R36, R34 ;  /* 0x000000241b237223 */ /* 0x000fe20000000022 */
[----:B------:R-:W-:Y:S01]  /*7c30*/  FFMA R34, R14, R43, R41 ;  /* 0x0000002b0e227223 */ /* 0x000fe20000000029 */
[----:B------:R-:W-:Y:S01]  /*7c40*/  FFMA R36, R8, R77, R61 ;  /* 0x0000004d08247223 */ /* 0x000fe2000000003d */
[----:B------:R-:W0:Y:S01]  /*7c50*/  LDS.128 R40, [UR5+0x31e0] ;  /* 0x0031e005ff287984 */ /* 0x000e220008000c00 */
[----:B------:R-:W-:-:S03]  /*7c60*/  SHF.L.U32 R80, R80, 0x17, RZ ;  /* 0x0000001750507819 */ /* 0x000fc600000006ff */
[----:B------:R3:W-:Y:S01]  /*7c70*/  STL [R1+0x18], R32 ;  /* 0x0000182001007387 */ /* 0x0007e20000100800 */
[----:B------:R-:W-:Y:S01]  /*7c80*/  FFMA R77, R13, R78, R36 ;  /* 0x0000004e0d4d7223 */ /* 0x000fe20000000024 */
[----:B-1----:R-:W-:Y:S02]  /*7c90*/  FMUL R36, R80, R81 ;  /* 0x0000005150247220 */ /* 0x002fe40000400000 */
[----:B------:R-:W1:Y:S01]  /*7ca0*/  LDS.128 R60, [UR5+0x3250] ;  /* 0x00325005ff3c7984 */ /* 0x000e620008000c00 */
[----:B---3--:R-:W-:Y:S01]  /*7cb0*/  FFMA R32, R24, R37, R35 ;  /* 0x0000002518207223 */ /* 0x008fe20000000023 */
[----:B------:R-:W-:-:S03]  /*7cc0*/  FFMA R37, R19, R48, R34 ;  /* 0x0000003013257223 */ /* 0x000fc60000000022 */
[----:B------:R-:W-:Y:S01]  /*7cd0*/  FFMA R35, R29, R38, R32 ;  /* 0x000000261d237223 */ /* 0x000fe20000000020 */
[----:B------:R-:W-:Y:S01]  /*7ce0*/  FFMA R32, R10, R79, R77 ;  /* 0x0000004f0a207223 */ /* 0x000fe2000000004d */
[----:B------:R-:W-:Y:S01]  /*7cf0*/  FFMA R34, R16, R49, R37 ;  /* 0x0000003110227223 */ /* 0x000fe20000000025 */
[----:B------:R-:W3:Y:S02]  /*7d00*/  LDS.128 R76, [UR5+0x32a0] ;  /* 0x0032a005ff4c7984 */ /* 0x000ee40008000c00 */
[----:B------:R-:W-:Y:S01]  /*7d10*/  FFMA R49, R15, R72, R32 ;  /* 0x000000480f317223 */ /* 0x000fe20000000020 */
[----:B------:R-:W-:Y:S01]  /*7d20*/  FFMA R32, R26, R39, R35 ;  /* 0x000000271a207223 */ /* 0x000fe20000000023 */
[----:B----4-:R-:W-:Y:S01]  /*7d30*/  FFMA R39, R3, R68, RZ ;  /* 0x0000004403277223 */ /* 0x010fe200000000ff */
[----:B------:R4:W-:Y:S01]  /*7d40*/  STL [R1+0x44], R36 ;  /* 0x0000442401007387 */ /* 0x0009e20000100800 */
[----:B------:R-:W-:Y:S01]  /*7d50*/  FFMA R37, R21, R50, R34 ;  /* 0x0000003215257223 */ /* 0x000fe20000000022 */
[----:B------:R-:W-:Y:S01]  /*7d60*/  FFMA R35, R31, R52, R32 ;  /* 0x000000341f237223 */ /* 0x000fe20000000020 */
[----:B------:R-:W-:-:S02]  /*7d70*/  FFMA R38, R0, R69, R39 ;  /* 0x0000004500267223 */ /* 0x000fc40000000027 */
[----:B------:R-:W-:Y:S01]  /*7d80*/  FFMA R34, R18, R51, R37 ;  /* 0x0000003312227223 */ /* 0x000fe20000000025 */
[----:B----4-:R-:W-:Y:S01]  /*7d90*/  FFMA R36, R12, R73, R49 ;  /* 0x000000490c247223 */ /* 0x010fe20000000031 */
[----:B------:R-:W-:Y:S01]  /*7da0*/  FFMA R32, R28, R53, R35 ;  /* 0x000000351c207223 */ /* 0x000fe20000000023 */
[----:B------:R-:W-:Y:S01]  /*7db0*/  FFMA R53, R5, R70, R38 ;  /* 0x0000004605357223 */ /* 0x000fe20000000026 */
[----:B------:R-:W4:Y:S01]  /*7dc0*/  LDS.128 R48, [UR5+0x31f0] ;  /* 0x0031f005ff307984 */ /* 0x000f220008000c00 */
[----:B------:R-:W-:Y:S01]  /*7dd0*/  FFMA R37, R17, R74, R36 ;  /* 0x0000004a11257223 */ /* 0x000fe20000000024 */
[----:B------:R-:W-:Y:S01]  /*7de0*/  FFMA R35, R23, R56, R34 ;  /* 0x0000003817237223 */ /* 0x000fe20000000022 */
[----:B------:R-:W-:Y:S02]  /*7df0*/  FFMA R56, R2, R71, R53 ;  /* 0x0000004702387223 */ /* 0x000fe40000000035 */
[----:B------:R-:W-:Y:S01]  /*7e00*/  FFMA R52, R14, R75, R37 ;  /* 0x0000004b0e347223 */ /* 0x000fe20000000025 */
[----:B------:R-:W-:Y:S01]  /*7e10*/  LDS.128 R68, [UR5+0x3260] ;  /* 0x00326005ff447984 */ /* 0x000fe20008000c00 */
[----:B------:R-:W-:-:S03]  /*7e20*/  FFMA R34, R20, R57, R35 ;  /* 0x0000003914227223 */ /* 0x000fc60000000023 */
[----:B------:R-:W4:Y:S01]  /*7e30*/  LDS.128 R36, [UR5+0x32b0] ;  /* 0x0032b005ff247984 */ /* 0x000f220008000c00 */
[----:B--2---:R-:W-:Y:S01]  /*7e40*/  FFMA R35, R19, R64, R52 ;  /* 0x0000004013237223 */ /* 0x004fe20000000034 */
        /* <DEDUP_REMOVED lines=10> */
[----:B0-----:R-:W-:Y:S01]  /*7ef0*/  FFMA R53, R27, R40, R32 ;  /* 0x000000281b357223 */ /* 0x001fe20000000020 */
[----:B------:R-:W0:Y:S01]  /*7f00*/  LDS.128 R56, [UR5+0x32c0] ;  /* 0x0032c005ff387984 */ /* 0x000e220008000c00 */
[----:B------:R-:W-:Y:S01]  /*7f10*/  FFMA R32, R18, R67, R45 ;  /* 0x0000004312207223 */ /* 0x000fe2000000002d */
[----:B------:R-:W-:-:S02]  /*7f20*/  FFMA R34, R6, R47, R55 ;  /* 0x0000002f06227223 */ /* 0x000fc40000000037 */
[----:B------:R-:W0:Y:S01]  /*7f30*/  LDS.128 R44, [UR5+0x3270] ;  /* 0x00327005ff2c7984 */ /* 0x000e220008000c00 */
[----:B------:R-:W-:Y:S01]  /*7f40*/  FMUL R35, R35, UR10 ;  /* 0x0000000a23237c20 */ /* 0x000fe20008400000 */
[----:B-1----:R-:W-:Y:S02]  /*7f50*/  FFMA R55, R23, R60, R32 ;  /* 0x0000003c17377223 */ /* 0x002fe40000000020 */
[----:B------:R-:W1:Y:S01]  /*7f60*/  LDS.128 R64, [UR5+0x3310] ;  /* 0x00331005ff407984 */ /* 0x000e620008000c00 */
[----:B---3--:R-:W-:Y:S01]  /*7f70*/  FFMA R81, R11, R76, R34 ;  /* 0x0000004c0b517223 */ /* 0x008fe20000000022 */
        /* <DEDUP_REMOVED lines=9> */
[----:B------:R-:W3:Y:S01]  /*8010*/  LDS.128 R52, [UR5+0x32d0] ;  /* 0x0032d005ff347984 */ /* 0x000ee20008000c00 */
[----:B------:R-:W-:Y:S01]  /*8020*/  FFMA R40, R26, R43, R41 ;  /* 0x0000002b1a287223 */ /* 0x000fe20000000029 */
[----:B------:R-:W-:Y:S01]  /*8030*/  FFMA R76, R10, R79, R77 ;  /* 0x0000004f0a4c7223 */ /* 0x000fe2000000004d */
[----:B------:R-:W-:Y:S01]  /*8040*/  FFMA R34, R35, 1.4426950216293334961, -R34 ;  /* 0x3fb8aa3b23227823 */ /* 0x000fe20000000822 */
[----:B------:R-:W-:Y:S01]  /*8050*/  FFMA R42, R22, R63, R61 ;  /* 0x0000003f162a7223 */ /* 0x000fe2000000003d */
[----:B----4-:R-:W-:Y:S01]  /*8060*/  FFMA R41, R31, R48, R40 ;  /* 0x000000301f297223 */ /* 0x010fe20000000028 */
[----:B------:R-:W4:Y:S01]  /*8070*/  LDS.128 R60, [UR5+0x3320] ;  /* 0x00332005ff3c7984 */ /* 0x000f220008000c00 */
[----:B------:R-:W-:Y:S01]  /*8080*/  FFMA R34, R35, 1.925963033500011079e-08, R34 ;  /* 0x32a5706023227823 */ /* 0x000fe20000000022 */
[----:B------:R-:W-:Y:S01]  /*8090*/  FFMA R43, R15, R36, R76 ;  /* 0x000000240f2b7223 */ /* 0x000fe2000000004c */
[----:B------:R-:W-:Y:S01]  /*80a0*/  FFMA R35, R27, R68, R42 ;  /* 0x000000441b237223 */ /* 0x000fe2000000002a */
[----:B------:R-:W-:-:S02]  /*80b0*/  FFMA R36, R28, R49, R41 ;  /* 0x000000311c247223 */ /* 0x000fc40000000029 */
[----:B------:R-:W-:Y:S01]  /*80c0*/  FFMA R42, R12, R37, R43 ;  /* 0x000000250c2a7223 */ /* 0x000fe2000000002b */
[----:B--2---:R-:W-:Y:S01]  /*80d0*/  FFMA R41, R3, R72, RZ ;  /* 0x0000004803297223 */ /* 0x004fe200000000ff */
[----:B------:R-:W-:Y:S01]  /*80e0*/  FFMA R40, R24, R69, R35 ;  /* 0x0000004518287223 */ /* 0x000fe20000000023 */
[----:B------:R-:W-:Y:S01]  /*80f0*/  FFMA R35, R33, R50, R36 ;  /* 0x0000003221237223 */ /* 0x000fe20000000024 */
[----:B------:R-:W-:Y:S01]  /*8100*/  FFMA R37, R17, R38, R42 ;  /* 0x0000002611257223 */ /* 0x000fe2000000002a */
[----:B------:R-:W-:Y:S01]  /*8110*/  FFMA R36, R0, R73, R41 ;  /* 0x0000004900247223 */ /* 0x000fe20000000029 */
[----:B------:R-:W-:Y:S02]  /*8120*/  FFMA R49, R29, R70, R40 ;  /* 0x000000461d317223 */ /* 0x000fe40000000028 */
[----:B------:R-:W-:Y:S01]  /*8130*/  FFMA R50, R14, R39, R37 ;  /* 0x000000270e327223 */ /* 0x000fe20000000025 */
[----:B------:R-:W2:Y:S01]  /*8140*/  LDS.128 R40, [UR5+0x3380] ;  /* 0x00338005ff287984 */ /* 0x000ea20008000c00 */
[----:B------:R-:W-:Y:S01]  /*8150*/  FFMA R69, R5, R74, R36 ;  /* 0x0000004a05457223 */ /* 0x000fe20000000024 */
[----:B------:R-:W-:Y:S01]  /*8160*/  FFMA R48, R26, R71, R49 ;  /* 0x000000471a307223 */ /* 0x000fe20000000031 */
[----:B0-----:R-:W-:Y:S01]  /*8170*/  FFMA R71, R19, R56, R50 ;  /* 0x0000003813477223 */ /* 0x001fe20000000032 */
[----:B------:R-:W0:Y:S01]  /*8180*/  LDS.128 R36, [UR5+0x32e0] ;  /* 0x0032e005ff247984 */ /* 0x000e220008000c00 */
[----:B------:R-:W-:Y:S01]  /*8190*/  FFMA R68, R2, R75, R69 ;  /* 0x0000004b02447223 */ /* 0x000fe20000000045 */
[----:B------:R-:W-:Y:S01]  /*81a0*/  FFMA R35, R30, R51, R35 ;  /* 0x000000331e237223 */ /* 0x000fe20000000023 */
[----:B------:R-:W-:Y:S01]  /*81b0*/  FFMA R69, R31, R44, R48 ;  /* 0x0000002c1f457223 */ /* 0x000fe20000000030 */
[----:B------:R-:W-:Y:S01]  /*81c0*/  FFMA R56, R16, R57, R71 ;  /* 0x0000003910387223 */ /* 0x000fe20000000047 */
[----:B------:R-:W0:Y:S01]  /*81d0*/  LDS.128 R48, [UR5+0x3330] ;  /* 0x00333005ff307984 */ /* 0x000e220008000c00 */
[----:B-1----:R-:W-:Y:S01]  /*81e0*/  FFMA R71, R7, R64, R68 ;  /* 0x0000004007477223 */ /* 0x002fe20000000044 */
[----:B------:R-:W-:Y:S01]  /*81f0*/  FFMA R44, R28, R45, R69 ;  /* 0x0000002d1c2c7223 */ /* 0x000fe20000000045 */
[----:B------:R-:W-:Y:S01]  /*8200*/  FFMA R57, R21, R58, R56 ;  /* 0x0000003a15397223 */ /* 0x000fe20000000038 */
[----:B------:R-:W-:Y:S01]  /*8210*/  FMUL R35, R35, UR10 ;  /* 0x0000000a23237c20 */ /* 0x000fe20008400000 */
[----:B------:R-:W-:Y:S01]  /*8220*/  FFMA R56, R4, R65, R71 ;  /* 0x0000004104387223 */ /* 0x000fe20000000047 */
[----:B------:R-:W-:Y:S01]  /*8230*/  FFMA R45, R33, R46, R44 ;  /* 0x0000002e212d7223 */ /* 0x000fe2000000002c */
[----:B------:R-:W-:Y:S01]  /*8240*/  FFMA R46, R18, R59, R57 ;  /* 0x0000003b122e7223 */ /* 0x000fe20000000039 */
[----:B------:R-:W-:Y:S01]  /*8250*/  FFMA.SAT R44, R35, R104, 0.5 ;  /* 0x3f000000232c7423 */ /* 0x000fe20000002068 */
[----:B------:R-:W-:Y:S01]  /*8260*/  FFMA R69, R9, R66, R56 ;  /* 0x0000004209457223 */ /* 0x000fe20000000038 */
[----:B------:R-:W-:Y:S01]  /*8270*/  LDS.128 R72, [UR5+0x3400] ;  /* 0x00340005ff487984 */ /* 0x000fe20008000c00 */
[----:B---3--:R-:W-:-:S03]  /*8280*/  FFMA R65, R23, R52, R46 ;  /* 0x0000003417417223 */ /* 0x008fc6000000002e */
[----:B------:R-:W1:Y:S01]  /*8290*/  LDS.128 R56, [UR5+0x3390] ;  /* 0x00339005ff387984 */ /* 0x000e620008000c00 */
[----:B------:R-:W-:Y:S01]  /*82a0*/  FFMA.RM R68, R44, R105, 12582913 ;  /* 0x4b4000012c447423 */ /* 0x000fe20000004069 */
[----:B------:R-:W-:Y:S01]  /*82b0*/  FFMA R44, R6, R67, R69 ;  /* 0x00000043062c7223 */ /* 0x000fe20000000045 */
[----:B------:R-:W-:Y:S02]  /*82c0*/  FFMA R66, R20, R53, R65 ;  /* 0x0000003514427223 */ /* 0x000fe40000000041 */
[----:B------:R-:W-:Y:S01]  /*82d0*/  FADD R52, R68, -12583039 ;  /* 0xcb40007f44347421 */ /* 0x000fe20000000000 */
[----:B----4-:R-:W-:Y:S01]  /*82e0*/  FFMA R65, R11, R60, R44 ;  /* 0x0000003c0b417223 */ /* 0x010fe2000000002c */
[----:B------:R-:W-:Y:S01]  /*82f0*/  FFMA R64, R30, R47, R45 ;  /* 0x0000002f1e407223 */ /* 0x000fe2000000002d */
[----:B------:R-:W-:Y:S01]  /*8300*/  FFMA R53, R25, R54, R66 ;  /* 0x0000003619357223 */ /* 0x000fe20000000042 */
[C---:B------:R-:W-:Y:S01]  /*8310*/  FFMA R52, R35.reuse, 1.4426950216293334961, -R52 ;  /* 0x3fb8aa3b23347823 */ /* 0x040fe20000000834 */
[----:B------:R-:W-:Y:S01]  /*8320*/  FFMA R54, R8, R61, R65 ;  /* 0x0000003d08367223 */ /* 0x000fe20000000041 */
[----:B------:R-:W3:Y:S01]  /*8330*/  LDS.128 R44, [UR5+0x3340] ;  /* 0x00334005ff2c7984 */ /* 0x000ee20008000c00 */
[----:B------:R-:W-:Y:S01]  /*8340*/  FMUL R61, R64, UR10 ;  /* 0x0000000a403d7c20 */ /* 0x000fe20008400000 */
[----:B------:R-:W-:Y:S01]  /*8350*/  FFMA R69, R35, 1.925963033500011079e-08, R52 ;  /* 0x32a5706023457823 */ /* 0x000fe20000000034 */
[----:B------:R-:W-:Y:S01]  /*8360*/  FFMA R76, R22, R55, R53 ;  /* 0x00000037164c7223 */ /* 0x000fe20000000035 */
[----:B------:R-:W-:Y:S01]  /*8370*/  FFMA R77, R13, R62, R54 ;  /* 0x0000003e0d4d7223 */ /* 0x000fe20000000036 */
[----:B------:R-:W-:Y:S01]  /*8380*/  FFMA.SAT R60, R61, R104, 0.5 ;  /* 0x3f0000003d3c7423 */ /* 0x000fe20000002068 */
[----:B------:R-:W4:Y:S01]  /*8390*/  LDS.128 R52, [UR5+0x33a0] ;  /* 0x0033a005ff347984 */ /* 0x000f220008000c00 */
[----:B--2---:R-:W-:Y:S01]  /*83a0*/  FFMA R79, R3, R40, RZ ;  /* 0x00000028034f7223 */ /* 0x004fe200000000ff */
[----:B------:R-:W-:Y:S01]  /*83b0*/  FFMA R40, R10, R63, R77 ;  /* 0x0000003f0a287223 */ /* 0x000fe2000000004d */
[----:B------:R-:W-:Y:S01]  /*83c0*/  FFMA.RM R70, R60, R105, 12582913 ;  /* 0x4b4000013c467423 */ /* 0x000fe20000004069 */
[----:B------:R-:W2:Y:S01]  /*83d0*/  LDS.128 R64, [UR5+0x32f0] ;  /* 0x0032f005ff407984 */ /* 0x000ea20008000c00 */
[----:B------:R1:W1:Y:S01]  /*83e0*/  MUFU.EX2 R35, R34 ;  /* 0x0000002200237308 */ /* 0x0002620000000800 */
[----:B------:R-:W-:Y:S01]  /*83f0*/  FFMA R60, R0, R41, R79 ;  /* 0x00000029003c7223 */ /* 0x000fe2000000004f */
[----:B0-----:R-:W-:Y:S01]  /*8400*/  FFMA R71, R27, R36, R76 ;  /* 0x000000241b477223 */ /* 0x001fe2000000004c */
[----:B------:R-:W-:Y:S01]  /*8410*/  FADD R36, R70, -12583039 ;  /* 0xcb40007f46247421 */ /* 0x000fe20000000000 */
[----:B------:R-:W-:Y:S01]  /*8420*/  FFMA R41, R15, R48, R40 ;  /* 0x000000300f297223 */ /* 0x000fe20000000028 */
[----:B------:R-:W0:Y:S01]  /*8430*/  LDS.128 R76, [UR5+0x3350] ;  /* 0x00335005ff4c7984 */ /* 0x000e220008000c00 */
[----:B------:R-:W-:-:S02]  /*8440*/  FFMA R63, R5, R42, R60 ;  /* 0x0000002a053f7223 */ /* 0x000fc4000000003c */
[----:B------:R-:W3:Y:S01]  /*8450*/  MUFU.EX2 R69, R69 ;  /* 0x0000004500457308 */ /* 0x000ee20000000800 */
[C---:B------:R-:W-:Y:S01]  /*8460*/  FFMA R36, R61.reuse, 1.4426950216293334961, -R36 ;  /* 0x3fb8aa3b3d247823 */ /* 0x040fe20000000824 */
[----:B------:R-:W-:Y:S01]  /*8470*/  FFMA R48, R12, R49, R41 ;  /* 0x000000310c307223 */ /* 0x000fe20000000029 */
[----:B------:R-:W-:Y:S02]  /*8480*/  FFMA R80, R2, R43, R63 ;  /* 0x0000002b02507223 */ /* 0x000fe4000000003f */
[----:B------:R-:W0:Y:S01]  /*8490*/  LDS.128 R40, [UR5+0x33b0] ;  /* 0x0033b005ff287984 */ /* 0x000e220008000c00 */
[----:B------:R-:W-:Y:S01]  /*84a0*/  FFMA R36, R61, 1.925963033500011079e-08, R36 ;  /* 0x32a570603d247823 */ /* 0x000fe20000000024 */
[----:B------:R-:W-:Y:S02]  /*84b0*/  SHF.L.U32 R32, R32, 0x17, RZ ;  /* 0x0000001720207819 */ /* 0x000fe400000006ff */
[----:B------:R-:W0:Y:S01]  /*84c0*/  LDS.128 R60, [UR5+0x3410] ;  /* 0x00341005ff3c7984 */ /* 0x000e220008000c00 */
[----:B-1----:R-:W-:Y:S01]  /*84d0*/  FFMA R34, R24, R37, R71 ;  /* 0x0000002518227223 */ /* 0x002fe20000000047 */
[----:B------:R-:W-:Y:S01]  /*84e0*/  SHF.L.U32 R68, R68, 0x17, RZ ;  /* 0x0000001744447819 */ /* 0x000fe200000006ff */
[----:B------:R3:W1:Y:S01]  /*84f0*/  MUFU.EX2 R71, R36 ;  /* 0x0000002400477308 */ /* 0x0006620000000800 */
[----:B------:R-:W-:Y:S01]  /*8500*/  FFMA R49, R7, R56, R80 ;  /* 0x0000003807317223 */ /* 0x000fe20000000050 */
[----:B------:R-:W-:Y:S01]  /*8510*/  FMUL R32, R32, R35 ;  /* 0x0000002320207220 */ /* 0x000fe20000400000 */
[----:B------:R-:W-:Y:S01]  /*8520*/  FFMA R35, R29, R38, R34 ;  /* 0x000000261d237223 */ /* 0x000fe20000000022 */
[----:B------:R-:W-:Y:S01]  /*8530*/  FFMA R37, R17, R50, R48 ;  /* 0x0000003211257223 */ /* 0x000fe20000000030 */
[----:B------:R-:W-:Y:S01]  /*8540*/  FFMA R38, R4, R57, R49 ;  /* 0x0000003904267223 */ /* 0x000fe20000000031 */
[----:B---3--:R-:W-:Y:S01]  /*8550*/  FMUL R36, R68, R69 ;  /* 0x0000004544247220 */ /* 0x008fe20000400000 */
[----:B------:R3:W-:Y:S01]  /*8560*/  STL [R1+0x1c], R32 ;  /* 0x00001c2001007387 */ /* 0x0007e20000100800 */
[----:B------:R-:W-:Y:S01]  /*8570*/  FFMA R34, R14, R51, R37 ;  /* 0x000000330e227223 */ /* 0x000fe20000000025 */
[----:B------:R-:W-:-:S02]  /*8580*/  FFMA R57, R9, R58, R38 ;  /* 0x0000003a09397223 */ /* 0x000fc40000000026 */
[----:B------:R-:W-:Y:S01]  /*8590*/  STL [R1+0x38], R36 ;  /* 0x0000382401007387 */ /* 0x000fe20000100800 */
[----:B------:R-:W-:-:S03]  /*85a0*/  SHF.L.U32 R70, R70, 0x17, RZ ;  /* 0x0000001746467819 */ /* 0x000fc600000006ff */
[----:B------:R-:W-:Y:S01]  /*85b0*/  LDS.128 R48, [UR5+0x3420] ;  /* 0x00342005ff307984 */ /* 0x000fe20008000c00 */
[----:B---3--:R-:W-:-:S03]  /*85c0*/  FFMA R32, R26, R39, R35 ;  /* 0x000000271a207223 */ /* 0x008fc60000000023 */
[----:B------:R-:W3:Y:S01]  /*85d0*/  LDS.128 R36, [UR5+0x3360] ;  /* 0x00336005ff247984 */ /* 0x000ee20008000c00 */
[----:B------:R-:W-:Y:S01]  /*85e0*/  FFMA R35, R19, R44, R34 ;  /* 0x0000002c13237223 */ /* 0x000fe20000000022 */
[----:B------:R-:W-:Y:S02]  /*85f0*/  FFMA R44, R6, R59, R57 ;  /* 0x0000003b062c7223 */ /* 0x000fe40000000039 */
[----:B------:R-:W3:Y:S01]  /*8600*/  LDS.128 R56, [UR5+0x33c0] ;  /* 0x0033c005ff387984 */ /* 0x000ee20008000c00 */
[----:B------:R-:W-:Y:S01]  /*8610*/  FFMA R34, R16, R45, R35 ;  /* 0x0000002d10227223 */ /* 0x000fe20000000023 */
[----:B-1----:R-:W-:Y:S01]  /*8620*/  FMUL R68, R70, R71 ;  /* 0x0000004746447220 */ /* 0x002fe20000400000 */
[----:B----4-:R-:W-:Y:S01]  /*8630*/  FFMA R69, R11, R52, R44 ;  /* 0x000000340b457223 */ /* 0x010fe2000000002c */
[----:B------:R-:W-:Y:S01]  /*8640*/  FFMA R71, R3, R72, RZ ;  /* 0x0000004803477223 */ /* 0x000fe200000000ff */
[----:B------:R-:W-:Y:S01]  /*8650*/  FFMA R45, R21, R46, R34 ;  /* 0x0000002e152d7223 */ /* 0x000fe20000000022 */
[----:B--2---:R-:W-:Y:S01]  /*8660*/  FFMA R35, R31, R64, R32 ;  /* 0x000000401f237223 */ /* 0x004fe20000000020 */
[----:B------:R-:W-:Y:S01]  /*8670*/  FFMA R44, R8, R53, R69 ;  /* 0x00000035082c7223 */ /* 0x000fe20000000045 */
[----:B------:R-:W-:Y:S01]  /*8680*/  FFMA R46, R0, R73, R71 ;  /* 0x00000049002e7223 */ /* 0x000fe20000000047 */
[----:B------:R-:W-:Y:S01]  /*8690*/  FFMA R34, R18, R47, R45 ;  /* 0x0000002f12227223 */ /* 0x000fe2000000002d */
[----:B------:R-:W-:Y:S01]  /*86a0*/  STL [R1+0x3c], R68 ;  /* 0x00003c4401007387 */ /* 0x000fe20000100800 */
[----:B------:R-:W-:Y:S01]  /*86b0*/  FFMA R53, R13, R54, R44 ;  /* 0x000000360d357223 */ /* 0x000fe2000000002c */
[----:B------:R-:W-:Y:S01]  /*86c0*/  FFMA R32, R28, R65, R35 ;  /* 0x000000411c207223 */ /* 0x000fe20000000023 */
[----:B------:R-:W-:Y:S01]  /*86d0*/  FFMA R73, R5, R74, R46 ;  /* 0x0000004a05497223 */ /* 0x000fe2000000002e */
[----:B------:R-:W1:Y:S01]  /*86e0*/  LDS.128 R68, [UR5+0x3430] ;  /* 0x00343005ff447984 */ /* 0x000e620008000c00 */
[----:B0-----:R-:W-:Y:S01]  /*86f0*/  FFMA R65, R23, R76, R34 ;  /* 0x0000004c17417223 */ /* 0x001fe20000000022 */
[----:B------:R-:W-:-:S02]  /*8700*/  FFMA R34, R10, R55, R53 ;  /* 0x000000370a227223 */ /* 0x000fc40000000035 */
[----:B------:R-:W0:Y:S01]  /*8710*/  LDS.128 R44, [UR5+0x3370] ;  /* 0x00337005ff2c7984 */ /* 0x000e220008000c00 */
[----:B------:R-:W-:Y:S01]  /*8720*/  FFMA R35, R33, R66, R32 ;  /* 0x0000004221237223 */ /* 0x000fe20000000020 */
        /* <DEDUP_REMOVED lines=14> */
[----:B------:R-:W4:Y:S02]  /*8810*/  LDS.128 R64, [UR5+0x3480] ;  /* 0x00348005ff407984 */ /* 0x000f240008000c00 */
[----:B------:R-:W-:Y:S01]  /*8820*/  FFMA.RM R32, R32, R105, 12582913 ;  /* 0x4b40000120207423 */ /* 0x000fe20000004069 */
[----:B------:R-:W-:Y:S01]  /*8830*/  FFMA R40, R6, R63, R61 ;  /* 0x0000003f06287223 */ /* 0x000fe2000000003d */
[----:B------:R-:W4:Y:S01]  /*8840*/  LDS.128 R72, [UR5+0x3440] ;  /* 0x00344005ff487984 */ /* 0x000f220008000c00 */
[----:B---3--:R-:W-:Y:S01]  /*8850*/  FFMA R61, R27, R36, R34 ;  /* 0x000000241b3d7223 */ /* 0x008fe20000000022 */
[----:B------:R-:W-:Y:S01]  /*8860*/  FFMA R36, R14, R43, R41 ;  /* 0x0000002b0e247223 */ /* 0x000fe20000000029 */
[----:B------:R-:W-:Y:S01]  /*8870*/  FADD R34, R32, -12583039 ;  /* 0xcb40007f20227421 */ /* 0x000fe20000000000 */
[----:B------:R-:W-:-:S02]  /*8880*/  FFMA R77, R11, R48, R40 ;  /* 0x000000300b4d7223 */ /* 0x000fc40000000028 */
[----:B------:R-:W3:Y:S01]  /*8890*/  LDS.128 R40, [UR5+0x33e0] ;  /* 0x0033e005ff287984 */ /* 0x000ee20008000c00 */
[----:B------:R-:W-:Y:S01]  /*88a0*/  FFMA R63, R19, R56, R36 ;  /* 0x00000038133f7223 */ /* 0x000fe20000000024 */
[C---:B------:R-:W-:Y:S01]  /*88b0*/  FFMA R34, R35.reuse, 1.4426950216293334961, -R34 ;  /* 0x3fb8aa3b23227823 */ /* 0x040fe20000000822 */
[----:B------:R-:W-:Y:S01]  /*88c0*/  FFMA R56, R8, R49, R77 ;  /* 0x0000003108387223 */ /* 0x000fe2000000004d */
[----:B------:R-:W-:Y:S01]  /*88d0*/  FFMA R36, R24, R37, R61 ;  /* 0x0000002518247223 */ /* 0x000fe2000000003d */
[----:B------:R-:W-:Y:S01]  /*88e0*/  FFMA R48, R16, R57, R63 ;  /* 0x0000003910307223 */ /* 0x000fe2000000003f */
[----:B------:R-:W-:Y:S01]  /*88f0*/  FFMA R34, R35, 1.925963033500011079e-08, R34 ;  /* 0x32a5706023227823 */ /* 0x000fe20000000022 */
[----:B------:R-:W-:Y:S01]  /*8900*/  FFMA R49, R13, R50, R56 ;  /* 0x000000320d317223 */ /* 0x000fe20000000038 */
[----:B------:R-:W-:Y:S01]  /*8910*/  FFMA R35, R29, R38, R36 ;  /* 0x000000261d237223 */ /* 0x000fe20000000024 */
[----:B------:R-:W3:Y:S01]  /*8920*/  LDS.128 R60, [UR5+0x3490] ;  /* 0x00349005ff3c7984 */ /* 0x000ee20008000c00 */
[----:B------:R-:W-:Y:S01]  /*8930*/  FFMA R37, R21, R58, R48 ;  /* 0x0000003a15257223 */ /* 0x000fe20000000030 */
[----:B------:R-:W-:Y:S01]  /*8940*/  FFMA R38, R10, R51, R49 ;  /* 0x000000330a267223 */ /* 0x000fe20000000031 */
[----:B------:R-:W-:Y:S01]  /*8950*/  FFMA R36, R26, R39, R35 ;  /* 0x000000271a247223 */ /* 0x000fe20000000023 */
[----:B------:R-:W-:Y:S01]  /*8960*/  LDS.128 R76, [UR5+0x3500] ;  /* 0x00350005ff4c7984 */ /* 0x000fe20008000c00 */
[----:B------:R-:W-:Y:S01]  /*8970*/  FFMA R48, R18, R59, R37 ;  /* 0x0000003b12307223 */ /* 0x000fe20000000025 */
[----:B-1----:R-:W-:Y:S01]  /*8980*/  FFMA R51, R15, R68, R38 ;  /* 0x000000440f337223 */ /* 0x002fe20000000026 */
[----:B0-----:R-:W-:Y:S01]  /*8990*/  FFMA R49, R31, R44, R36 ;  /* 0x0000002c1f317223 */ /* 0x001fe20000000024 */
[----:B------:R0:W1:Y:S01]  /*89a0*/  MUFU.EX2 R35, R34 ;  /* 0x0000002200237308 */ /* 0x0000620000000800 */
[----:B------:R-:W3:Y:S01]  /*89b0*/  LDS.128 R36, [UR5+0x3450] ;  /* 0x00345005ff247984 */ /* 0x000ee20008000c00 */
[----:B--2---:R-:W-:Y:S01]  /*89c0*/  FFMA R57, R23, R52, R48 ;  /* 0x0000003417397223 */ /* 0x004fe20000000030 */
[----:B------:R-:W-:Y:S01]  /*89d0*/  FFMA R56, R12, R69, R51 ;  /* 0x000000450c387223 */ /* 0x000fe20000000033 */
[----:B------:R-:W-:-:S02]  /*89e0*/  FFMA R44, R28, R45, R49 ;  /* 0x0000002d1c2c7223 */ /* 0x000fc40000000031 */
[----:B------:R-:W2:Y:S01]  /*89f0*/  LDS.128 R48, [UR5+0x33f0] ;  /* 0x0033f005ff307984 */ /* 0x000ea20008000c00 */
[----:B------:R-:W-:Y:S01]  /*8a00*/  FFMA R52, R20, R53, R57 ;  /* 0x0000003514347223 */ /* 0x000fe20000000039 */
[----:B------:R-:W-:Y:S01]  /*8a10*/  FFMA R69, R17, R70, R56 ;  /* 0x0000004611457223 */ /* 0x000fe20000000038 */
[----:B------:R-:W-:Y:S01]  /*8a20*/  FFMA R45, R33, R46, R44 ;  /* 0x0000002e212d7223 */ /* 0x000fe2000000002c */
[----:B------:R-:W2:Y:S01]  /*8a30*/  LDS.128 R56, [UR5+0x34a0] ;  /* 0x0034a005ff387984 */ /* 0x000ea20008000c00 */
[----:B------:R-:W-:Y:S01]  /*8a40*/  SHF.L.U32 R32, R32, 0x17, RZ ;  /* 0x0000001720207819 */ /* 0x000fe200000006ff */
[----:B------:R-:W-:Y:S01]  /*8a50*/  FFMA R53, R25, R54, R52 ;  /* 0x0000003619357223 */ /* 0x000fe20000000034 */
[----:B------:R-:W-:Y:S01]  /*8a60*/  FFMA R44, R14, R71, R69 ;  /* 0x000000470e2c7223 */ /* 0x000fe20000000045 */
[----:B------:R-:W-:Y:S01]  /*8a70*/  FFMA R45, R30, R47, R45 ;  /* 0x0000002f1e2d7223 */ /* 0x000fe2000000002d */
[----:B----4-:R-:W-:Y:S01]  /*8a80*/  FFMA R71, R3, R64, RZ ;  /* 0x0000004003477223 */ /* 0x010fe200000000ff */
[----:B0-----:R-:W-:Y:S01]  /*8a90*/  FFMA R34, R22, R55, R53 ;  /* 0x0000003716227223 */ /* 0x001fe20000000035 */
[----:B-1----:R-:W-:Y:S01]  /*8aa0*/  FMUL R32, R32, R35 ;  /* 0x0000002320207220 */ /* 0x002fe20000400000 */
[----:B------:R-:W-:Y:S01]  /*8ab0*/  FFMA R69, R19, R72, R44 ;  /* 0x0000004813457223 */ /* 0x000fe2000000002c */
[----:B------:R-:W-:Y:S01]  /*8ac0*/  FMUL R35, R45, UR10 ;  /* 0x0000000a2d237c20 */ /* 0x000fe20008400000 */
[----:B------:R-:W0:Y:S01]  /*8ad0*/  LDS.128 R52, [UR5+0x3510] ;  /* 0x00351005ff347984 */ /* 0x000e220008000c00 */
[----:B------:R-:W-:-:S03]  /*8ae0*/  FFMA R68, R0, R65, R71 ;  /* 0x0000004100447223 */ /* 0x000fc60000000047 */
[----:B------:R-:W1:Y:S01]  /*8af0*/  LDS.128 R44, [UR5+0x3460] ;  /* 0x00346005ff2c7984 */ /* 0x000e620008000c00 */
[----:B------:R-:W-:Y:S01]  /*8b00*/  FFMA R64, R16, R73, R69 ;  /* 0x0000004910407223 */ /* 0x000fe20000000045 */
[----:B------:R-:W-:Y:S01]  /*8b10*/  FFMA R73, R5, R66, R68 ;  /* 0x0000004205497223 */ /* 0x000fe20000000044 */
[----:B---3--:R-:W-:Y:S01]  /*8b20*/  FFMA R65, R27, R40, R34 ;  /* 0x000000281b417223 */ /* 0x008fe20000000022 */
[----:B------:R3:W-:Y:S02]  /*8b30*/  STL [R1+0x34], R32 ;  /* 0x0000342001007387 */ /* 0x0007e40000100800 */
[----:B------:R-:W-:Y:S02]  /*8b40*/  FFMA R66, R2, R67, R73 ;  /* 0x0000004302427223 */ /* 0x000fe40000000049 */
[----:B------:R-:W4:Y:S01]  /*8b50*/  LDS.128 R68, [UR5+0x34b0] ;  /* 0x0034b005ff447984 */ /* 0x000f220008000c00 */
[----:B------:R-:W-:Y:S01]  /*8b60*/  FFMA R40, R24, R41, R65 ;  /* 0x0000002918287223 */ /* 0x000fe20000000041 */
[----:B------:R-:W-:Y:S01]  /*8b70*/  FFMA R65, R21, R74, R64 ;  /* 0x0000004a15417223 */ /* 0x000fe20000000040 */
[----:B---3--:R-:W-:Y:S01]  /*8b80*/  FFMA.SAT R32, R35, R104, 0.5 ;  /* 0x3f00000023207423 */ /* 0x008fe20000002068 */
[----:B------:R-:W-:Y:S01]  /*8b90*/  FFMA R67, R7, R60, R66 ;  /* 0x0000003c07437223 */ /* 0x000fe20000000042 */
[----:B------:R-:W-:-:S02]  /*8ba0*/  FFMA R41, R29, R42, R40 ;  /* 0x0000002a1d297223 */ /* 0x000fc40000000028 */
[----:B------:R-:W-:Y:S01]  /*8bb0*/  FFMA.RM R32, R32, R105, 12582913 ;  /* 0x4b40000120207423 */ /* 0x000fe20000004069 */
[----:B------:R-:W-:Y:S01]  /*8bc0*/  FFMA R40, R18, R75, R65 ;  /* 0x0000004b12287223 */ /* 0x000fe20000000041 */
[----:B------:R-:W-:Y:S01]  /*8bd0*/  FFMA R42, R4, R61, R67 ;  /* 0x0000003d042a7223 */ /* 0x000fe20000000043 */
[----:B------:R-:W3:Y:S01]  /*8be0*/  LDS.128 R72, [UR5+0x3520] ;  /* 0x00352005ff487984 */ /* 0x000ee20008000c00 */
[----:B------:R-:W-:Y:S01]  /*8bf0*/  FADD R34, R32, -12583039 ;  /* 0xcb40007f20227421 */ /* 0x000fe20000000000 */
[----:B------:R-:W-:Y:S01]  /*8c00*/  FFMA R60, R26, R43, R41 ;  /* 0x0000002b1a3c7223 */ /* 0x000fe20000000029 */
[----:B------:R-:W-:Y:S01]  /*8c10*/  FFMA R61, R23, R36, R40 ;  /* 0x00000024173d7223 */ /* 0x000fe20000000028 */
[----:B------:R-:W-:Y:S01]  /*8c20*/  FFMA R83, R3, R76, RZ ;  /* 0x0000004c03537223 */ /* 0x000fe200000000ff */
[----:B------:R-:W-:Y:S01]  /*8c30*/  FFMA R34, R35, 1.4426950216293334961, -R34 ;  /* 0x3fb8aa3b23227823 */ /* 0x000fe20000000822 */
[----:B------:R-:W-:Y:S01]  /*8c40*/  FFMA R81, R9, R62, R42 ;  /* 0x0000003e09517223 */ /* 0x000fe2000000002a */
[----:B------:R-:W-:Y:S02]  /*8c50*/  LDS.128 R64, [UR5+0x34c0] ;  /* 0x0034c005ff407984 */ /* 0x000fe40008000c00 */
[----:B------:R-:W-:-:S02]  /*8c60*/  FFMA R34, R35, 1.925963033500011079e-08, R34 ;  /* 0x32a5706023227823 */ /* 0x000fc40000000022 */
[----:B------:R-:W3:Y:S01]  /*8c70*/  LDS.128 R40, [UR5+0x3470] ;  /* 0x00347005ff287984 */ /* 0x000ee20008000c00 */
        /* <DEDUP_REMOVED lines=8> */
[----:B------:R-:W2:Y:S01]  /*8d00*/  LDS.128 R60, [UR5+0x3530] ;  /* 0x00353005ff3c7984 */ /* 0x000ea20008000c00 */
[----:B------:R-:W-:Y:S01]  /*8d10*/  FFMA R48, R8, R57, R37 ;  /* 0x0000003908307223 */ /* 0x000fe20000000025 */
[----:B------:R-:W-:Y:S01]  /*8d20*/  FFMA R56, R2, R79, R49 ;  /* 0x0000004f02387223 */ /* 0x000fe20000000031 */
[----:B------:R-:W-:-:S02]  /*8d30*/  FFMA R38, R22, R39, R35 ;  /* 0x0000002716267223 */ /* 0x000fc40000000023 */
[----:B------:R-:W-:Y:S01]  /*8d40*/  FFMA R57, R13, R58, R48 ;  /* 0x0000003a0d397223 */ /* 0x000fe20000000030 */
[----:B0-----:R-:W-:Y:S01]  /*8d50*/  FFMA R77, R7, R52, R56 ;  /* 0x00000034074d7223 */ /* 0x001fe20000000038 */
[----:B------:R-:W-:Y:S01]  /*8d60*/  FFMA R35, R33, R50, R36 ;  /* 0x0000003221237223 */ /* 0x000fe20000000024 */
[----:B-1----:R-:W-:Y:S02]  /*8d70*/  FFMA R49, R27, R44, R38 ;  /* 0x0000002c1b317223 */ /* 0x002fe40000000026 */
[----:B------:R-:W0:Y:S01]  /*8d80*/  LDS.128 R36, [UR5+0x3580] ;  /* 0x00358005ff247984 */ /* 0x000e220008000c00 */
[----:B------:R-:W-:Y:S01]  /*8d90*/  FFMA R48, R10, R59, R57 ;  /* 0x0000003b0a307223 */ /* 0x000fe20000000039 */
[----:B------:R-:W-:Y:S02]  /*8da0*/  FFMA R50, R4, R53, R77 ;  /* 0x0000003504327223 */ /* 0x000fe4000000004d */
[----:B------:R-:W1:Y:S01]  /*8db0*/  LDS.128 R56, [UR5+0x34d0] ;  /* 0x0034d005ff387984 */ /* 0x000e620008000c00 */
[----:B------:R-:W-:Y:S01]  /*8dc0*/  FFMA R35, R30, R51, R35 ;  /* 0x000000331e237223 */ /* 0x000fe20000000023 */
[----:B------:R-:W-:Y:S01]  /*8dd0*/  FFMA R44, R24, R45, R49 ;  /* 0x0000002d182c7223 */ /* 0x000fe20000000031 */
[----:B----4-:R-:W-:Y:S01]  /*8de0*/  FFMA R45, R15, R68, R48 ;  /* 0x000000440f2d7223 */ /* 0x010fe20000000030 */
[----:B------:R-:W-:Y:S01]  /*8df0*/  FFMA R53, R9, R54, R50 ;  /* 0x0000003609357223 */ /* 0x000fe20000000032 */
[----:B------:R-:W-:Y:S01]  /*8e00*/  FMUL R35, R35, UR10 ;  /* 0x0000000a23237c20 */ /* 0x000fe20008400000 */
[----:B------:R-:W4:Y:S01]  /*8e10*/  LDS.128 R48, [UR5+0x3540] ;  /* 0x00354005ff307984 */ /* 0x000f220008000c00 */
[----:B------:R-:W-:Y:S01]  /*8e20*/  FFMA R52, R12, R69, R45 ;  /* 0x000000450c347223 */ /* 0x000fe2000000002d */
[----:B------:R-:W-:Y:S01]  /*8e30*/  FFMA R54, R6, R55, R53 ;  /* 0x0000003706367223 */ /* 0x000fe20000000035 */
[----:B------:R-:W-:Y:S01]  /*8e40*/  FFMA R45, R29, R46, R44 ;  /* 0x0000002e1d2d7223 */ /* 0x000fe2000000002c */
[----:B------:R-:W-:Y:S01]  /*8e50*/  FFMA.SAT R44, R35, R104, 0.5 ;  /* 0x3f000000232c7423 */ /* 0x000fe20000002068 */
[----:B------:R-:W-:Y:S01]  /*8e60*/  FFMA R69, R17, R70, R52 ;  /* 0x0000004611457223 */ /* 0x000fe20000000034 */
[----:B---3--:R-:W-:-:S02]  /*8e70*/  FFMA R77, R11, R72, R54 ;  /* 0x000000480b4d7223 */ /* 0x008fc40000000036 */
[----:B------:R-:W3:Y:S01]  /*8e80*/  LDS.128 R52, [UR5+0x3590] ;  /* 0x00359005ff347984 */ /* 0x000ee20008000c00 */
[----:B------:R-:W-:Y:S01]  /*8e90*/  FFMA.RM R80, R44, R105, 12582913 ;  /* 0x4b4000012c507423 */ /* 0x000fe20000004069 */
[----:B------:R-:W-:Y:S01]  /*8ea0*/  FFMA R46, R26, R47, R45 ;  /* 0x0000002f1a2e7223 */ /* 0x000fe2000000002d */
[----:B------:R-:W-:Y:S01]  /*8eb0*/  FFMA R68, R14, R71, R69 ;  /* 0x000000470e447223 */ /* 0x000fe20000000045 */
[----:B------:R-:W-:Y:S01]  /*8ec0*/  FFMA R70, R8, R73, R77 ;  /* 0x0000004908467223 */ /* 0x000fe2000000004d */
[----:B------:R-:W-:Y:S01]  /*8ed0*/  FADD R44, R80, -12583039 ;  /* 0xcb40007f502c7421 */ /* 0x000fe20000000000 */
[----:B------:R-:W-:Y:S01]  /*8ee0*/  FFMA R45, R31, R40, R46 ;  /* 0x000000281f2d7223 */ /* 0x000fe2000000002e */
[----:B------:R-:W-:Y:S01]  /*8ef0*/  FFMA R47, R19, R64, R68 ;  /* 0x00000040132f7223 */ /* 0x000fe20000000044 */
        /* <DEDUP_REMOVED lines=8> */
[----:B--2---:R-:W-:Y:S01]  /*8f80*/  FFMA R65, R15, R60, R64 ;  /* 0x0000003c0f417223 */ /* 0x004fe20000000040 */
[----:B------:R-:W2:Y:S01]  /*8f90*/  LDS.128 R44, [UR5+0x35a0] ;  /* 0x0035a005ff2c7984 */ /* 0x000ea20008000c00 */
[----:B------:R-:W-:Y:S01]  /*8fa0*/  FFMA R35, R30, R43, R35 ;  /* 0x0000002b1e237223 */ /* 0x000fe20000000023 */
[----:B------:R-:W-:Y:S01]  /*8fb0*/  FFMA R60, R18, R67, R41 ;  /* 0x00000043123c7223 */ /* 0x000fe20000000029 */
[----:B------:R-:W-:Y:S01]  /*8fc0*/  FFMA R64, R12, R61, R65 ;  /* 0x0000003d0c407223 */ /* 0x000fe20000000041 */
[----:B------:R-:W2:Y:S01]  /*8fd0*/  LDS.128 R76, [UR5+0x3550] ;  /* 0x00355005ff4c7984 */ /* 0x000ea20008000c00 */
[----:B------:R-:W-:Y:S01]  /*8fe0*/  FMUL R61, R35, UR10 ;  /* 0x0000000a233d7c20 */ /* 0x000fe20008400000 */
[----:B0-----:R-:W-:-:S02]  /*8ff0*/  FFMA R67, R3, R36, RZ ;  /* 0x0000002403437223 */ /* 0x001fc400000000ff */
[----:B------:R-:W0:Y:S01]  /*9000*/  LDS.128 R40, [UR5+0x34e0] ;  /* 0x0034e005ff287984 */ /* 0x000e220008000c00 */
[----:B------:R-:W-:Y:S01]  /*9010*/  FFMA.SAT R36, R61, R104, 0.5 ;  /* 0x3f0000003d247423 */ /* 0x000fe20000002068 */
[----:B------:R-:W-:Y:S01]  /*9020*/  FFMA R65, R17, R62, R64 ;  /* 0x0000003e11417223 */ /* 0x000fe20000000040 */
        /* <DEDUP_REMOVED lines=8> */
[----:B------:R-:W1:Y:S01]  /*90b0*/  LDS.128 R72, [UR5+0x3560] ;  /* 0x00356005ff487984 */ /* 0x000e620008000c00 */
[----:B------:R-:W-:Y:S01]  /*90c0*/  FFMA R38, R2, R39, R35 ;  /* 0x0000002702267223 */ /* 0x000fe20000000023 */
[----:B----4-:R-:W-:Y:S01]  /*90d0*/  FFMA R57, R19, R48, R60 ;  /* 0x0000003013397223 */ /* 0x010fe2000000003c */
[----:B------:R-:W-:Y:S01]  /*90e0*/  FFMA R48, R61, 1.4426950216293334961, -R36 ;  /* 0x3fb8aa3b3d307823 */ /* 0x000fe20000000824 */
[----:B------:R4:W2:Y:S01]  /*90f0*/  MUFU.EX2 R35, R34 ;  /* 0x0000002200237308 */ /* 0x0008a20000000800 */
[----:B------:R-:W1:Y:S01]  /*9100*/  LDS.128 R64, [UR5+0x3600] ;  /* 0x00360005ff407984 */ /* 0x000e620008000c00 */
[----:B---3--:R-:W-:Y:S01]  /*9110*/  FFMA R63, R7, R52, R38 ;  /* 0x00000034073f7223 */ /* 0x008fe20000000026 */
[----:B------:R-:W-:Y:S01]  /*9120*/  FFMA R83, R61, 1.925963033500011079e-08, R48 ;  /* 0x32a570603d537823 */ /* 0x000fe20000000030 */
[----:B------:R-:W-:Y:S01]  /*9130*/  FFMA R48, R16, R49, R57 ;  /* 0x0000003110307223 */ /* 0x000fe20000000039 */
[----:B------:R-:W3:Y:S01]  /*9140*/  LDS.128 R36, [UR5+0x34f0] ;  /* 0x0034f005ff247984 */ /* 0x000ee20008000c00 */
[----:B------:R-:W-:-:S02]  /*9150*/  FFMA R52, R4, R53, R63 ;  /* 0x0000003504347223 */ /* 0x000fc4000000003f */
[----:B------:R-:W-:Y:S01]  /*9160*/  FFMA R53, R21, R50, R48 ;  /* 0x0000003215357223 */ /* 0x000fe20000000030 */
[----:B------:R-:W3:Y:S01]  /*9170*/  LDS.128 R60, [UR5+0x35c0] ;  /* 0x0035c005ff3c7984 */ /* 0x000ee20008000c00 */
[----:B------:R-:W-:Y:S01]  /*9180*/  FFMA R57, R9, R54, R52 ;  /* 0x0000003609397223 */ /* 0x000fe20000000034 */
[----:B------:R-:W-:Y:S01]  /*9190*/  SHF.L.U32 R32, R32, 0x17, RZ ;  /* 0x0000001720207819 */ /* 0x000fe200000006ff */
[----:B------:R-:W-:Y:S01]  /*91a0*/  FFMA R48, R18, R51, R53 ;  /* 0x0000003312307223 */ /* 0x000fe20000000035 */
[----:B------:R-:W-:Y:S01]  /*91b0*/  FFMA R49, R25, R58, R56 ;  /* 0x0000003a19317223 */ /* 0x000fe20000000038 */
[----:B------:R-:W-:Y:S02]  /*91c0*/  FFMA R50, R6, R55, R57 ;  /* 0x0000003706327223 */ /* 0x000fe40000000039 */
[----:B------:R-:W3:Y:S01]  /*91d0*/  LDS.128 R52, [UR5+0x3570] ;  /* 0x00357005ff347984 */ /* 0x000ee20008000c00 */
[----:B------:R-:W0:Y:S01]  /*91e0*/  MUFU.EX2 R81, R81 ;  /* 0x0000005100517308 */ /* 0x000e220000000800 */
[----:B----4-:R-:W-:Y:S01]  /*91f0*/  FFMA R34, R22, R59, R49 ;  /* 0x0000003b16227223 */ /* 0x010fe20000000031 */
[----:B--2---:R-:W-:Y:S01]  /*9200*/  FFMA R51, R11, R44, R50 ;  /* 0x0000002c0b337223 */ /* 0x004fe20000000032 */
[----:B------:R-:W-:Y:S01]  /*9210*/  FMUL R35, R32, R35 ;  /* 0x0000002320237220 */ /* 0x000fe20000400000 */
[----:B------:R-:W2:Y:S01]  /*9220*/  LDS.128 R56, [UR5+0x3610] ;  /* 0x00361005ff387984 */ /* 0x000ea20008000c00 */
[----:B------:R-:W-:-:S03]  /*9230*/  FFMA R49, R23, R76, R48 ;  /* 0x0000004c17317223 */ /* 0x000fc60000000030 */
[----:B------:R-:W4:Y:S01]  /*9240*/  MUFU.EX2 R83, R83 ;  /* 0x0000005300537308 */ /* 0x000f220000000800 */
[----:B------:R-:W-:Y:S01]  /*9250*/  FFMA R32, R8, R45, R51 ;  /* 0x0000002d08207223 */ /* 0x000fe20000000033 */
[----:B------:R0:W-:Y:S01]  /*9260*/  STL [R1+0x20], R35 ;  /* 0x0000202301007387 */ /* 0x0001e20000100800 */
[----:B------:R-:W-:Y:S02]  /*9270*/  SHF.L.U32 R80, R80, 0x17, RZ ;  /* 0x0000001750507819 */ /* 0x000fe400000006ff */
[----:B------:R-:W-:Y:S01]  /*9280*/  FFMA R45, R13, R46, R32 ;  /* 0x0000002e0d2d7223 */ /* 0x000fe20000000020 */
[----:B------:R-:W-:Y:S01]  /*9290*/  SHF.L.U32 R82, R82, 0x17, RZ ;  /* 0x0000001752527819 */ /* 0x000fe200000006ff */
[----:B0-----:R-:W-:Y:S01]  /*92a0*/  FFMA R35, R27, R40, R34 ;  /* 0x000000281b237223 */ /* 0x001fe20000000022 */
[----:B------:R-:W-:Y:S02]  /*92b0*/  FFMA R34, R20, R77, R49 ;  /* 0x0000004d14227223 */ /* 0x000fe40000000031 */
[----:B------:R-:W0:Y:S01]  /*92c0*/  LDS.128 R48, [UR5+0x35d0] ;  /* 0x0035d005ff307984 */ /* 0x000e220008000c00 */
[----:B------:R-:W-:Y:S01]  /*92d0*/  FFMA R32, R24, R41, R35 ;  /* 0x0000002918207223 */ /* 0x000fe20000000023 */
[----:B------:R-:W-:Y:S01]  /*92e0*/  FFMA R41, R25, R78, R34 ;  /* 0x0000004e19297223 */ /* 0x000fe20000000022 */
[----:B------:R-:W-:Y:S01]  /*92f0*/  FFMA R34, R10, R47, R45 ;  /* 0x0000002f0a227223 */ /* 0x000fe2000000002d */
[----:B------:R-:W-:Y:S01]  /*9300*/  FMUL R40, R80, R81 ;  /* 0x0000005150287220 */ /* 0x000fe20000400000 */
[----:B------:R-:W-:Y:S01]  /*9310*/  FFMA R35, R29, R42, R32 ;  /* 0x0000002a1d237223 */ /* 0x000fe20000000020 */
[----:B------:R-:W-:Y:S01]  /*9320*/  FFMA R32, R22, R79, R41 ;  /* 0x0000004f16207223 */ /* 0x000fe20000000029 */
[----:B-1----:R-:W-:Y:S01]  /*9330*/  FFMA R77, R15, R68, R34 ;  /* 0x000000440f4d7223 */ /* 0x002fe20000000022 */
[----:B------:R-:W1:Y:S01]  /*9340*/  LDS.128 R44, [UR5+0x3620] ;  /* 0x00362005ff2c7984 */ /* 0x000e620008000c00 */
[----:B----4-:R-:W-:Y:S01]  /*9350*/  FMUL R34, R82, R83 ;  /* 0x0000005352227220 */ /* 0x010fe20000400000 */
[----:B------:R-:W-:-:S02]  /*9360*/  FFMA R41, R27, R72, R32 ;  /* 0x000000481b297223 */ /* 0x000fc40000000020 */
[----:B------:R4:W-:Y:S01]  /*9370*/  STL [R1+0x2c], R40 ;  /* 0x00002c2801007387 */ /* 0x0009e20000100800 */
[----:B------:R-:W-:-:S03]  /*9380*/  FFMA R32, R26, R43, R35 ;  /* 0x0000002b1a207223 */ /* 0x000fc60000000023 */
[----:B------:R2:W-:Y:S01]  /*9390*/  STL [R1+0x30], R34 ;  /* 0x0000302201007387 */ /* 0x0005e20000100800 */
[----:B----4-:R-:W-:Y:S01]  /*93a0*/  FFMA R40, R12, R69, R77 ;  /* 0x000000450c287223 */ /* 0x010fe2000000004d */
[----:B------:R-:W-:Y:S01]  /*93b0*/  FFMA R69, R3, R64, RZ ;  /* 0x0000004003457223 */ /* 0x000fe200000000ff */
[----:B---3--:R-:W-:Y:S01]  /*93c0*/  FFMA R35, R31, R36, R32 ;  /* 0x000000241f237223 */ /* 0x008fe20000000020 */
[----:B------:R-:W-:Y:S01]  /*93d0*/  LDS.128 R76, [UR5+0x36a0] ;  /* 0x0036a005ff4c7984 */ /* 0x000fe20008000c00 */
[----:B--2---:R-:W-:Y:S01]  /*93e0*/  FFMA R34, R24, R73, R41 ;  /* 0x0000004918227223 */ /* 0x004fe20000000029 */
[----:B------:R-:W-:Y:S01]  /*93f0*/  FFMA R43, R17, R70, R40 ;  /* 0x00000046112b7223 */ /* 0x000fe20000000028 */
[----:B------:R-:W-:Y:S02]  /*9400*/  FFMA R40, R0, R65, R69 ;  /* 0x0000004100287223 */ /* 0x000fe40000000045 */
        /* <DEDUP_REMOVED lines=20> */
[----:B------:R-:W-:Y:S01]  /*9550*/  FMUL R35, R35, UR10 ;  /* 0x0000000a23237c20 */ /* 0x000fe20008400000 */
[----:B------:R-:W4:Y:S01]  /*9560*/  LDS.128 R36, [UR5+0x3690] ;  /* 0x00369005ff247984 */ /* 0x000f220008000c00 */
[----:B------:R-:W-:Y:S01]  /*9570*/  FFMA R61, R9, R58, R34 ;  /* 0x0000003a093d7223 */ /* 0x000fe20000000022 */
[----:B0-----:R-:W-:Y:S01]  /*9580*/  FFMA R57, R23, R48, R32 ;  /* 0x0000003017397223 */ /* 0x001fe20000000020 */
[----:B------:R-:W-:-:S02]  /*9590*/  FFMA.SAT R32, R35, R104, 0.5 ;  /* 0x3f00000023207423 */ /* 0x000fc40000002068 */
[----:B------:R-:W-:Y:S01]  /*95a0*/  FFMA R34, R6, R59, R61 ;  /* 0x0000003b06227223 */ /* 0x000fe2000000003d */
[----:B------:R-:W-:Y:S01]  /*95b0*/  FFMA R48, R20, R49, R57 ;  /* 0x0000003114307223 */ /* 0x000fe20000000039 */
[----:B------:R-:W-:Y:S01]  /*95c0*/  FFMA.RM R32, R32, R105, 12582913 ;  /* 0x4b40000120207423 */ /* 0x000fe20000004069 */
[----:B------:R-:W-:Y:S01]  /*95d0*/  FFMA R53, R30, R55, R53 ;  /* 0x000000371e357223 */ /* 0x000fe20000000035 */
[----:B------:R-:W0:Y:S01]  /*95e0*/  LDS.128 R56, [UR5+0x3640] ;  /* 0x00364005ff387984 */ /* 0x000e220008000c00 */
[----:B-1----:R-:W-:Y:S01]  /*95f0*/  FFMA R55, R11, R44, R34 ;  /* 0x0000002c0b377223 */ /* 0x002fe20000000022 */
[----:B------:R-:W-:Y:S01]  /*9600*/  FADD R34, R32, -12583039 ;  /* 0xcb40007f20227421 */ /* 0x000fe20000000000 */
[----:B------:R-:W-:Y:S01]  /*9610*/  FMUL R49, R53, UR10 ;  /* 0x0000000a35317c20 */ /* 0x000fe20008400000 */
[----:B------:R-:W-:Y:S01]  /*9620*/  FFMA R53, R25, R50, R48 ;  /* 0x0000003219357223 */ /* 0x000fe20000000030 */
[----:B------:R-:W-:Y:S01]  /*9630*/  FFMA R50, R8, R45, R55 ;  /* 0x0000002d08327223 */ /* 0x000fe20000000037 */
[----:B------:R-:W-:Y:S01]  /*9640*/  FFMA R34, R35, 1.4426950216293334961, -R34 ;  /* 0x3fb8aa3b23227823 */ /* 0x000fe20000000822 */
[----:B------:R-:W1:Y:S01]  /*9650*/  LDS.128 R60, [UR5+0x35f0] ;  /* 0x0035f005ff3c7984 */ /* 0x000e620008000c00 */
[----:B------:R-:W-:-:S02]  /*9660*/  FFMA.SAT R44, R49, R104, 0.5 ;  /* 0x3f000000312c7423 */ /* 0x000fc40000002068 */
[----:B------:R-:W-:Y:S01]  /*9670*/  FFMA R34, R35, 1.925963033500011079e-08, R34 ;  /* 0x32a5706023227823 */ /* 0x000fe20000000022 */
[----:B------:R-:W-:Y:S01]  /*9680*/  FFMA R35, R13, R46, R50 ;  /* 0x0000002e0d237223 */ /* 0x000fe20000000032 */
[----:B------:R-:W-:Y:S01]  /*9690*/  FFMA.RM R72, R44, R105, 12582913 ;  /* 0x4b4000012c487423 */ /* 0x000fe20000004069 */
[----:B------:R-:W-:Y:S02]  /*96a0*/  FFMA R48, R22, R51, R53 ;  /* 0x0000003316307223 */ /* 0x000fe40000000035 */
[----:B------:R-:W1:Y:S01]  /*96b0*/  LDS.128 R52, [UR5+0x3700] ;  /* 0x00370005ff347984 */ /* 0x000e620008000c00 */
[----:B------:R-:W-:Y:S01]  /*96c0*/  FFMA R50, R10, R47, R35 ;  /* 0x0000002f0a327223 */ /* 0x000fe20000000023 */
[----:B------:R-:W-:Y:S01]  /*96d0*/  FADD R44, R72, -12583039 ;  /* 0xcb40007f482c7421 */ /* 0x000fe20000000000 */
[----:B--2---:R-:W-:Y:S01]  /*96e0*/  FFMA R45, R3, R40, RZ ;  /* 0x00000028032d7223 */ /* 0x004fe200000000ff */
[----:B------:R-:W2:Y:S02]  /*96f0*/  MUFU.EX2 R35, R34 ;  /* 0x0000002200237308 */ /* 0x000ea40000000800 */
[----:B------:R-:W-:Y:S01]  /*9700*/  FFMA R40, R49, 1.4426950216293334961, -R44 ;  /* 0x3fb8aa3b31287823 */ /* 0x000fe2000000082c */
[----:B------:R-:W-:Y:S01]  /*9710*/  FFMA R74, R0, R41, R45 ;  /* 0x00000029004a7223 */ /* 0x000fe2000000002d */
[----:B---3--:R-:W-:Y:S01]  /*9720*/  FFMA R41, R27, R64, R48 ;  /* 0x000000401b297223 */ /* 0x008fe20000000030 */
[----:B------:R-:W3:Y:S01]  /*9730*/  LDS.128 R44, [UR5+0x3650] ;  /* 0x00365005ff2c7984 */ /* 0x000ee20008000c00 */
[----:B----4-:R-:W-:Y:S01]  /*9740*/  FFMA R75, R15, R68, R50 ;  /* 0x000000440f4b7223 */ /* 0x010fe20000000032 */
[----:B------:R-:W-:Y:S01]  /*9750*/  FFMA R73, R49, 1.925963033500011079e-08, R40 ;  /* 0x32a5706031497823 */ /* 0x000fe20000000028 */
[----:B------:R-:W-:Y:S01]  /*9760*/  FFMA R81, R5, R42, R74 ;  /* 0x0000002a05517223 */ /* 0x000fe2000000004a */
[----:B------:R-:W4:Y:S01]  /*9770*/  LDS.128 R48, [UR5+0x36b0] ;  /* 0x0036b005ff307984 */ /* 0x000f220008000c00 */
[----:B------:R-:W-:Y:S01]  /*9780*/  FFMA R40, R24, R65, R41 ;  /* 0x0000004118287223 */ /* 0x000fe20000000029 */
[----:B------:R-:W-:Y:S01]  /*9790*/  FFMA R42, R12, R69, R75 ;  /* 0x000000450c2a7223 */ /* 0x000fe2000000004b */
[----:B------:R-:W-:Y:S01]  /*97a0*/  FFMA R64, R2, R43, R81 ;  /* 0x0000002b02407223 */ /* 0x000fe20000000051 */
[----:B------:R-:W-:Y:S01]  /*97b0*/  SHF.L.U32 R32, R32, 0x17, RZ ;  /* 0x0000001720207819 */ /* 0x000fe200000006ff */
[----:B------:R0:W1:Y:S01]  /*97c0*/  MUFU.EX2 R65, R73 ;  /* 0x0000004900417308 */ /* 0x0000620000000800 */
[----:B------:R-:W-:Y:S01]  /*97d0*/  FFMA R75, R17, R70, R42 ;  /* 0x00000046114b7223 */ /* 0x000fe2000000002a */
[----:B------:R-:W-:Y:S01]  /*97e0*/  FFMA R81, R7, R36, R64 ;  /* 0x0000002407517223 */ /* 0x000fe20000000040 */
[----:B------:R-:W-:Y:S01]  /*97f0*/  FFMA R69, R29, R66, R40 ;  /* 0x000000421d457223 */ /* 0x000fe20000000028 */
[----:B--2---:R-:W-:Y:S01]  /*9800*/  FMUL R34, R32, R35 ;  /* 0x0000002320227220 */ /* 0x004fe20000400000 */
[----:B------:R-:W2:Y:S01]  /*9810*/  LDS.128 R40, [UR5+0x3710] ;  /* 0x00371005ff287984 */ /* 0x000ea20008000c00 */
[----:B------:R-:W-:Y:S01]  /*9820*/  FFMA R32, R14, R71, R75 ;  /* 0x000000470e207223 */ /* 0x000fe2000000004b */
[----:B------:R-:W-:-:S02]  /*9830*/  FFMA R36, R4, R37, R81 ;  /* 0x0000002504247223 */ /* 0x000fc40000000051 */
[----:B------:R1:W-:Y:S01]  /*9840*/  STL [R1+0x24], R34 ;  /* 0x0000242201007387 */ /* 0x0003e20000100800 */
[----:B0-----:R-:W-:Y:S01]  /*9850*/  FFMA R37, R19, R56, R32 ;  /* 0x0000003813257223 */ /* 0x001fe20000000020 */
[----:B------:R-:W-:Y:S02]  /*9860*/  SHF.L.U32 R32, R72, 0x17, RZ ;  /* 0x0000001748207819 */ /* 0x000fe400000006ff */
[----:B------:R-:W-:Y:S01]  /*9870*/  LDS.128 R72, [UR5+0x36c0] ;  /* 0x0036c005ff487984 */ /* 0x000fe20008000c00 */
[----:B-1----:R-:W-:Y:S01]  /*9880*/  FFMA R34, R26, R67, R69 ;  /* 0x000000431a227223 */ /* 0x002fe20000000045 */
[----:B------:R-:W-:Y:S02]  /*9890*/  FFMA R67, R9, R38, R36 ;  /* 0x0000002609437223 */ /* 0x000fe40000000024 */
[----:B------:R-:W0:Y:S01]  /*98a0*/  LDS.128 R68, [UR5+0x3660] ;  /* 0x00366005ff447984 */ /* 0x000e220008000c00 */
[----:B------:R-:W-:Y:S01]  /*98b0*/  FMUL R32, R32, R65 ;  /* 0x0000004120207220 */ /* 0x000fe20000400000 */
[----:B------:R-:W-:Y:S01]  /*98c0*/  FFMA R36, R6, R39, R67 ;  /* 0x0000002706247223 */ /* 0x000fe20000000043 */
[----:B------:R-:W-:Y:S01]  /*98d0*/  FFMA R35, R31, R60, R34 ;  /* 0x0000003c1f237223 */ /* 0x000fe20000000022 */
[----:B------:R-:W-:Y:S01]  /*98e0*/  FFMA R34, R16, R57, R37 ;  /* 0x0000003910227223 */ /* 0x000fe20000000025 */
[----:B------:R-:W2:Y:S01]  /*98f0*/  LDL.LU R121, [R1+0xf0] ;  /* 0x0000f00001797983 */ /* 0x000ea20000300800 */
[----:B------:R-:W-:-:S03]  /*9900*/  FFMA R65, R11, R76, R36 ;  /* 0x0000004c0b417223 */ /* 0x000fc60000000024 */
[----:B------:R-:W2:Y:S01]  /*9910*/  LDL.LU R119, [R1+0xec] ;  /* 0x0000ec0001777983 */ /* 0x000ea20000300800 */
[----:B------:R-:W-:-:S03]  /*9920*/  FFMA R57, R21, R58, R34 ;  /* 0x0000003a15397223 */ /* 0x000fc60000000022 */
[----:B------:R1:W-:Y:S01]  /*9930*/  STL [R1+0x28], R32 ;  /* 0x0000282001007387 */ /* 0x0003e20000100800 */
[----:B------:R-:W-:-:S03]  /*9940*/  FFMA R34, R8, R77, R65 ;  /* 0x0000004d08227223 */ /* 0x000fc60000000041 */
[----:B------:R-:W0:Y:S04]  /*9950*/  LDS.128 R36, [UR5+0x3720] ;  /* 0x00372005ff247984 */ /* 0x000e280008000c00 */
[----:B------:R-:W0:Y:S01]  /*9960*/  LDS.128 R64, [UR5+0x3780] ;  /* 0x00378005ff407984 */ /* 0x000e220008000c00 */
[----:B-1----:R-:W-:Y:S01]  /*9970*/  FFMA R32, R28, R61, R35 ;  /* 0x0000003d1c207223 */ /* 0x002fe20000000023 */
[----:B------:R-:W-:Y:S02]  /*9980*/  FFMA R61, R3, R52, RZ ;  /* 0x00000034033d7223 */ /* 0x000fe400000000ff */
[----:B------:R-:W2:Y:S01]  /*9990*/  LDL.LU R118, [R1+0xe8] ;  /* 0x0000e80001767983 */ /* 0x000ea20000300800 */
[----:B------:R-:W-:Y:S01]  /*99a0*/  FFMA R35, R33, R62, R32 ;  /* 0x0000003e21237223 */ /* 0x000fe20000000020 */
[----:B------:R-:W-:Y:S01]  /*99b0*/  FFMA R32, R18, R59, R57 ;  /* 0x0000003b12207223 */ /* 0x000fe20000000039 */
[----:B------:R-:W-:Y:S01]  /*99c0*/  FFMA R57, R13, R78, R34 ;  /* 0x0000004e0d397223 */ /* 0x000fe20000000022 */
[----:B------:R-:W-:Y:S01]  /*99d0*/  FFMA R52, R0, R53, R61 ;  /* 0x0000003500347223 */ /* 0x000fe2000000003d */
[----:B------:R-:W-:Y:S01]  /*99e0*/  FFMA R35, R30, R63, R35 ;  /* 0x0000003f1e237223 */ /* 0x000fe20000000023 */
[----:B---3--:R-:W-:Y:S01]  /*99f0*/  FFMA R53, R23, R44, R32 ;  /* 0x0000002c17357223 */ /* 0x008fe20000000020 */
[----:B------:R-:W-:Y:S01]  /*9a00*/  FFMA R34, R10, R79, R57 ;  /* 0x0000004f0a227223 */ /* 0x000fe20000000039 */
[----:B------:R-:W-:Y:S01]  /*9a10*/  FFMA R57, R5, R54, R52 ;  /* 0x0000003605397223 */ /* 0x000fe20000000034 */
[----:B------:R-:W1:Y:S01]  /*9a20*/  LDS.128 R60, [UR5+0x36d0] ;  /* 0x0036d005ff3c7984 */ /* 0x000e620008000c00 */
[----:B------:R-:W-:Y:S01]  /*9a30*/  FFMA R32, R20, R45, R53 ;  /* 0x0000002d14207223 */ /* 0x000fe20000000035 */
[----:B----4-:R-:W-:Y:S01]  /*9a40*/  FFMA R81, R15, R48, R34 ;  /* 0x000000300f517223 */ /* 0x010fe20000000022 */
[----:B------:R-:W-:Y:S01]  /*9a50*/  FFMA R34, R2, R55, R57 ;  /* 0x0000003702227223 */ /* 0x000fe20000000039 */
[----:B------:R-:W-:Y:S04]  /*9a60*/  LDS.128 R76, [UR5+0x3790] ;  /* 0x00379005ff4c7984 */ /* 0x000fe80008000c00 */
[----:B------:R-:W3:Y:S04]  /*9a70*/  LDS.128 R52, [UR5+0x3670] ;  /* 0x00367005ff347984 */ /* 0x000ee80008000c00 */
[----:B------:R-:W4:Y:S01]  /*9a80*/  LDS.128 R56, [UR5+0x3730] ;  /* 0x00373005ff387984 */ /* 0x000f220008000c00 */
[----:B------:R-:W-:Y:S01]  /*9a90*/  FMUL R35, R35, UR10 ;  /* 0x0000000a23237c20 */ /* 0x000fe20008400000 */
[----:B------:R-:W-:Y:S01]  /*9aa0*/  FFMA R45, R25, R46, R32 ;  /* 0x0000002e192d7223 */ /* 0x000fe20000000020 */
[----:B------:R-:W-:Y:S01]  /*9ab0*/  FFMA R44, R12, R49, R81 ;  /* 0x000000310c2c7223 */ /* 0x000fe20000000051 */
[----:B--2---:R-:W-:Y:S01]  /*9ac0*/  FFMA R49, R7, R40, R34 ;  /* 0x0000002807317223 */ /* 0x004fe20000000022 */
[----:B------:R-:W-:Y:S01]  /*9ad0*/  FFMA.SAT R32, R35, R104, 0.5 ;  /* 0x3f00000023207423 */ /* 0x000fe20000002068 */
[----:B------:R-:W-:Y:S01]  /*9ae0*/  FFMA R34, R22, R47, R45 ;  /* 0x0000002f16227223 */ /* 0x000fe2000000002d */
[----:B------:R-:W-:Y:S01]  /*9af0*/  FFMA R45, R17, R50, R44 ;  /* 0x00000032112d7223 */ /* 0x000fe2000000002c */
[----:B------:R-:W-:Y:S01]  /*9b00*/  FFMA R44, R4, R41, R49 ;  /* 0x00000029042c7223 */ /* 0x000fe20000000031 */
[----:B------:R-:W-:Y:S01]  /*9b10*/  FFMA.RM R32, R32, R105, 12582913 ;  /* 0x4b40000120207423 */ /* 0x000fe20000004069 */
[----:B------:R-:W2:Y:S01]  /*9b20*/  LDL.LU R117, [R1+0xe4] ;  /* 0x0000e40001757983 */ /* 0x000ea20000300800 */
[----:B------:R-:W-:Y:S01]  /*9b30*/  FFMA R40, R14, R51, R45 ;  /* 0x000000330e287223 */ /* 0x000fe2000000002d */
[----:B------:R-:W-:Y:S01]  /*9b40*/  FFMA R83, R9, R42, R44 ;  /* 0x0000002a09537223 */ /* 0x000fe2000000002c */
[----:B0-----:R-:W-:Y:S01]  /*9b50*/  FFMA R41, R27, R68, R34 ;  /* 0x000000441b297223 */ /* 0x001fe20000000022 */
[----:B------:R-:W-:Y:S01]  /*9b60*/  FADD R34, R32, -12583039 ;  /* 0xcb40007f20227421 */ /* 0x000fe20000000000 */
[----:B------:R-:W-:Y:S01]  /*9b70*/  FFMA R81, R19, R72, R40 ;  /* 0x0000004813517223 */ /* 0x000fe20000000028 */
[----:B------:R-:W-:Y:S01]  /*9b80*/  FFMA R40, R6, R43, R83 ;  /* 0x0000002b06287223 */ /* 0x000fe20000000053 */
[----:B------:R-:W0:Y:S01]  /*9b90*/  LDS.128 R44, [UR5+0x36e0] ;  /* 0x0036e005ff2c7984 */ /* 0x000e220008000c00 */
[----:B------:R-:W-:Y:S01]  /*9ba0*/  FFMA R34, R35, 1.4426950216293334961, -R34 ;  /* 0x3fb8aa3b23227823 */ /* 0x000fe20000000822 */
[----:B------:R-:W-:Y:S01]  /*9bb0*/  FFMA R68, R24, R69, R41 ;  /* 0x0000004518447223 */ /* 0x000fe20000000029 */
[----:B------:R-:W-:Y:S01]  /*9bc0*/  FFMA R72, R16, R73, R81 ;  /* 0x0000004910487223 */ /* 0x000fe20000000051 */
[----:B------:R-:W0:Y:S01]  /*9bd0*/  LDS.128 R48, [UR5+0x37a0] ;  /* 0x0037a005ff307984 */ /* 0x000e220008000c00 */
[----:B------:R-:W-:Y:S01]  /*9be0*/  FFMA R73, R11, R36, R40 ;  /* 0x000000240b497223 */ /* 0x000fe20000000028 */
[----:B------:R-:W-:Y:S01]  /*9bf0*/  FFMA R34, R35, 1.925963033500011079e-08, R34 ;  /* 0x32a5706023227823 */ /* 0x000fe20000000022 */
[----:B------:R-:W-:Y:S01]  /*9c00*/  FFMA R81, R3, R64, RZ ;  /* 0x0000004003517223 */ /* 0x000fe200000000ff */
[----:B------:R-:W-:Y:S01]  /*9c10*/  FFMA R35, R29, R70, R68 ;  /* 0x000000461d237223 */ /* 0x000fe20000000044 */
[----:B------:R-:W-:Y:S01]  /*9c20*/  FFMA R69, R21, R74, R72 ;  /* 0x0000004a15457223 */ /* 0x000fe20000000048 */
[----:B------:R-:W-:Y:S01]  /*9c30*/  FFMA R68, R8, R37, R73 ;  /* 0x0000002508447223 */ /* 0x000fe20000000049 */
[----:B------:R-:W0:Y:S01]  /*9c40*/  LDS.128 R40, [UR5+0x3740] ;  /* 0x00374005ff287984 */ /* 0x000e220008000c00 */
[----:B------:R-:W-:Y:S01]  /*9c50*/  FFMA R70, R0, R65, R81 ;  /* 0x0000004100467223 */ /* 0x000fe20000000051 */
        /* <DEDUP_REMOVED lines=8> */
[----:B---3--:R-:W-:Y:S01]  /*9ce0*/  FFMA R35, R31, R52, R36 ;  /* 0x000000341f237223 */ /* 0x008fe20000000024 */
[----:B------:R-:W-:Y:S01]  /*9cf0*/  FFMA R60, R20, R61, R37 ;  /* 0x0000003d143c7223 */ /* 0x000fe20000000025 */
[----:B----4-:R-:W-:Y:S01]  /*9d00*/  FFMA R61, R15, R56, R38 ;  /* 0x000000380f3d7223 */ /* 0x010fe20000000026 */
[----:B------:R-:W1:Y:S01]  /*9d10*/  LDS.128 R68, [UR5+0x37b0] ;  /* 0x0037b005ff447984 */ /* 0x000e620008000c00 */
[----:B------:R-:W-:-:S03]  /*9d20*/  FFMA R81, R7, R76, R64 ;  /* 0x0000004c07517223 */ /* 0x000fc60000000040 */
[----:B------:R-:W3:Y:S01]  /*9d30*/  LDS.128 R36, [UR5+0x3800] ;  /* 0x00380005ff247984 */ /* 0x000ee20008000c00 */
[----:B------:R-:W-:-:S03]  /*9d40*/  FFMA R52, R28, R53, R35 ;  /* 0x000000351c347223 */ /* 0x000fc60000000023 */
        /* <DEDUP_REMOVED lines=11> */
[----:B------:R-:W-:Y:S01]  /*9e00*/  FMUL R35, R35, UR10 ;  /* 0x0000000a23237c20 */ /* 0x000fe20008400000 */
[----:B0-----:R-:W-:Y:S01]  /*9e10*/  FFMA R77, R27, R44, R52 ;  /* 0x0000002c1b4d7223 */ /* 0x001fe20000000034 */
[----:B------:R-:W-:Y:S01]  /*9e20*/  FFMA R76, R14, R59, R53 ;  /* 0x0000003b0e4c7223 */ /* 0x000fe20000000035 */
[----:B------:R-:W-:Y:S01]  /*9e30*/  FFMA R79, R11, R48, R54 ;  /* 0x000000300b4f7223 */ /* 0x000fe20000000036 */
[----:B------:R-:W0:Y:S01]  /*9e40*/  LDS.128 R56, [UR5+0x3810] ;  /* 0x00381005ff387984 */ /* 0x000e220008000c00 */
[----:B------:R-:W-:Y:S01]  /*9e50*/  FFMA.SAT R44, R35, R104, 0.5 ;  /* 0x3f000000232c7423 */ /* 0x000fe20000002068 */
[----:B------:R-:W-:Y:S01]  /*9e60*/  FFMA R48, R24, R45, R77 ;  /* 0x0000002d18307223 */ /* 0x000fe2000000004d */
[----:B------:R-:W-:Y:S01]  /*9e70*/  FFMA R78, R8, R49, R79 ;  /* 0x00000031084e7223 */ /* 0x000fe2000000004f */
        /* <DEDUP_REMOVED lines=9> */
[----:B------:R-:W-:Y:S01]  /*9f10*/  FFMA R40, R35, 1.4426950216293334961, -R40 ;  /* 0x3fb8aa3b23287823 */ /* 0x000fe20000000828 */
[----:B------:R-:W-:Y:S01]  /*9f20*/  FFMA R77, R21, R42, R44 ;  /* 0x0000002a154d7223 */ /* 0x000fe2000000002c */
[----:B------:R-:W-:Y:S01]  /*9f30*/  FFMA R41, R31, R72, R76 ;  /* 0x000000481f297223 */ /* 0x000fe2000000004c */
[----:B------:R-:W0:Y:S01]  /*9f40*/  LDS.128 R48, [UR5+0x3820] ;  /* 0x00382005ff307984 */ /* 0x000e220008000c00 */
[----:B------:R-:W-:Y:S01]  /*9f50*/  FFMA R35, R35, 1.925963033500011079e-08, R40 ;  /* 0x32a5706023237823 */ /* 0x000fe20000000028 */
[----:B------:R-:W-:Y:S01]  /*9f60*/  FFMA R42, R18, R43, R77 ;  /* 0x0000002b122a7223 */ /* 0x000fe2000000004d */
[----:B------:R-:W-:Y:S01]  /*9f70*/  FFMA R40, R28, R73, R41 ;  /* 0x000000491c287223 */ /* 0x000fe20000000029 */
[----:B-1----:R-:W-:Y:S01]  /*9f80*/  FFMA R79, R15, R68, R46 ;  /* 0x000000440f4f7223 */ /* 0x002fe2000000002e */
[----:B---3--:R-:W-:Y:S01]  /*9f90*/  FFMA R73, R3, R36, RZ ;  /* 0x0000002403497223 */ /* 0x008fe200000000ff */
[----:B------:R-:W1:Y:S01]  /*9fa0*/  LDS.128 R44, [UR5+0x37d0] ;  /* 0x0037d005ff2c7984 */ /* 0x000e620008000c00 */
[----:B----4-:R-:W-:-:S02]  /*9fb0*/  FFMA R43, R23, R64, R42 ;  /* 0x00000040172b7223 */ /* 0x010fc4000000002a */
[----:B------:R-:W-:Y:S01]  /*9fc0*/  FFMA R42, R0, R37, R73 ;  /* 0x00000025002a7223 */ /* 0x000fe20000000049 */
[----:B------:R-:W-:Y:S01]  /*9fd0*/  FFMA R68, R12, R69, R79 ;  /* 0x000000450c447223 */ /* 0x000fe2000000004f */
[----:B------:R-:W-:Y:S01]  /*9fe0*/  LDS.128 R80, [UR5+0x37e0] ;  /* 0x0037e005ff507984 */ /* 0x000fe20008000c00 */
        /* <DEDUP_REMOVED lines=8> */
[----:B------:R-:W-:-:S02]  /*a070*/  FFMA R75, R30, R75, R41 ;  /* 0x0000004b1e4b7223 */ /* 0x000fc40000000029 */
[----:B------:R-:W-:Y:S01]  /*a080*/  FFMA R69, R19, R60, R40 ;  /* 0x0000003c13457223 */ /* 0x000fe20000000028 */
[----:B------:R-:W-:Y:S01]  /*a090*/  FFMA R60, R22, R67, R65 ;  /* 0x00000043163c7223 */ /* 0x000fe20000000041 */
[----:B------:R-:W4:Y:S02]  /*a0a0*/  LDS.128 R40, [UR5+0x3770] ;  /* 0x00377005ff287984 */ /* 0x000f240008000c00 */
[----:B------:R-:W-:Y:S01]  /*a0b0*/  FFMA R64, R16, R61, R69 ;  /* 0x0000003d10407223 */ /* 0x000fe20000000045 */
[----:B0-----:R-:W-:Y:S01]  /*a0c0*/  FFMA R69, R7, R56, R66 ;  /* 0x0000003807457223 */ /* 0x001fe20000000042 */
[----:B------:R-:W-:Y:S01]  /*a0d0*/  FMUL R61, R75, UR10 ;  /* 0x0000000a4b3d7c20 */ /* 0x000fe20008400000 */
[----:B------:R-:W-:Y:S01]  /*a0e0*/  FFMA R65, R27, R52, R60 ;  /* 0x000000341b417223 */ /* 0x000fe2000000003c */
[----:B------:R-:W0:Y:S01]  /*a0f0*/  LDS.128 R76, [UR5+0x3880] ;  /* 0x00388005ff4c7984 */ /* 0x000e220008000c00 */
[----:B------:R-:W-:Y:S01]  /*a100*/  FFMA R56, R4, R57, R69 ;  /* 0x0000003904387223 */ /* 0x000fe20000000045 */
[----:B------:R-:W-:Y:S01]  /*a110*/  FFMA.SAT R52, R61, R104, 0.5 ;  /* 0x3f0000003d347423 */ /* 0x000fe20000002068 */
[----:B------:R-:W-:Y:S01]  /*a120*/  FFMA R60, R24, R53, R65 ;  /* 0x00000035183c7223 */ /* 0x000fe20000000041 */
[----:B------:R-:W0:Y:S01]  /*a130*/  LDS.128 R72, [UR5+0x3840] ;  /* 0x00384005ff487984 */ /* 0x000e220008000c00 */
[----:B------:R-:W-:Y:S01]  /*a140*/  FFMA R53, R9, R58, R56 ;  /* 0x0000003a09357223 */ /* 0x000fe20000000038 */
[----:B------:R-:W-:Y:S01]  /*a150*/  FFMA R67, R21, R62, R64 ;  /* 0x0000003e15437223 */ /* 0x000fe20000000040 */
[----:B------:R-:W-:Y:S01]  /*a160*/  FFMA.RM R56, R52, R105, 12582913 ;  /* 0x4b40000134387423 */ /* 0x000fe20000004069 */
[----:B------:R-:W3:Y:S01]  /*a170*/  MUFU.EX2 R35, R35 ;  /* 0x0000002300237308 */ /* 0x000ee20000000800 */
[----:B------:R-:W-:Y:S01]  /*a180*/  FFMA R58, R6, R59, R53 ;  /* 0x0000003b063a7223 */ /* 0x000fe20000000035 */
[----:B------:R-:W-:Y:S01]  /*a190*/  FFMA R62, R18, R63, R67 ;  /* 0x0000003f123e7223 */ /* 0x000fe20000000043 */
[----:B------:R-:W-:Y:S01]  /*a1a0*/  FADD R52, R56, -12583039 ;  /* 0xcb40007f38347421 */ /* 0x000fe20000000000 */
[----:B------:R-:W0:Y:S01]  /*a1b0*/  LDS.128 R64, [UR5+0x37f0] ;  /* 0x0037f005ff407984 */ /* 0x000e220008000c00 */
[----:B------:R-:W-:Y:S01]  /*a1c0*/  FFMA R59, R11, R48, R58 ;  /* 0x000000300b3b7223 */ /* 0x000fe2000000003a */
[----:B------:R-:W-:Y:S01]  /*a1d0*/  FFMA R53, R29, R54, R60 ;  /* 0x000000361d357223 */ /* 0x000fe2000000003c */
[----:B------:R-:W-:Y:S01]  /*a1e0*/  FFMA R52, R61, 1.4426950216293334961, -R52 ;  /* 0x3fb8aa3b3d347823 */ /* 0x000fe20000000834 */
[----:B-1----:R-:W-:Y:S01]  /*a1f0*/  FFMA R57, R23, R44, R62 ;  /* 0x0000002c17397223 */ /* 0x002fe2000000003e */
[----:B------:R-:W-:Y:S01]  /*a200*/  FFMA R54, R8, R49, R59 ;  /* 0x0000003108367223 */ /* 0x000fe2000000003b */
[----:B------:R-:W1:Y:S01]  /*a210*/  LDS.128 R68, [UR5+0x3890] ;  /* 0x00389005ff447984 */ /* 0x000e620008000c00 */
[----:B------:R-:W-:Y:S01]  /*a220*/  FFMA R61, R61, 1.925963033500011079e-08, R52 ;  /* 0x32a570603d3d7823 */ /* 0x000fe20000000034 */
[----:B------:R-:W-:Y:S01]  /*a230*/  FFMA R48, R20, R45, R57 ;  /* 0x0000002d14307223 */ /* 0x000fe20000000039 */
[----:B------:R-:W-:Y:S01]  /*a240*/  FFMA R44, R26, R55, R53 ;  /* 0x000000371a2c7223 */ /* 0x000fe20000000035 */
[----:B------:R-:W4:Y:S01]  /*a250*/  MUFU.EX2 R34, R34 ;  /* 0x0000002200227308 */ /* 0x000f220000000800 */
[----:B------:R-:W-:Y:S01]  /*a260*/  FFMA R53, R13, R50, R54 ;  /* 0x000000320d357223 */ /* 0x000fe20000000036 */
[----:B------:R-:W-:Y:S01]  /*a270*/  FFMA R57, R25, R46, R48 ;  /* 0x0000002e19397223 */ /* 0x000fe20000000030 */
[----:B------:R-:W-:-:S02]  /*a280*/  SHF.L.U32 R50, R84, 0x17, RZ ;  /* 0x0000001754327819 */ /* 0x000fc400000006ff */
[----:B------:R-:W-:-:S03]  /*a290*/  FFMA R46, R10, R51, R53 ;  /* 0x000000330a2e7223 */ /* 0x000fc60000000035 */
[----:B------:R4:W0:Y:S01]  /*a2a0*/  MUFU.EX2 R49, R61 ;  /* 0x0000003d00317308 */ /* 0x0008220000000800 */
[----:B------:R-:W-:Y:S01]  /*a2b0*/  SHF.L.U32 R45, R32, 0x17, RZ ;  /* 0x00000017202d7819 */ /* 0x000fe200000006ff */
[----:B------:R-:W-:Y:S01]  /*a2c0*/  FFMA R32, R22, R47, R57 ;  /* 0x0000002f16207223 */ /* 0x000fe20000000039 */
[----:B------:R-:W1:Y:S01]  /*a2d0*/  LDS.128 R52, [UR5+0x3850] ;  /* 0x00385005ff347984 */ /* 0x000e620008000c00 */
[----:B---3--:R-:W-:Y:S01]  /*a2e0*/  FFMA R47, R15, R36, R46 ;  /* 0x000000240f2f7223 */ /* 0x008fe2000000002e */
[----:B------:R-:W-:Y:S01]  /*a2f0*/  FMUL R50, R50, R35 ;  /* 0x0000002332327220 */ /* 0x000fe20000400000 */
[----:B------:R-:W-:Y:S01]  /*a300*/  FFMA R35, R27, R80, R32 ;  /* 0x000000501b237223 */ /* 0x000fe20000000020 */
[----:B------:R-:W-:Y:S01]  /*a310*/  SHF.L.U32 R32, R56, 0x17, RZ ;  /* 0x0000001738207819 */ /* 0x000fe200000006ff */
[----:B------:R-:W-:Y:S01]  /*a320*/  FFMA R36, R12, R37, R47 ;  /* 0x000000250c247223 */ /* 0x000fe2000000002f */
[----:B------:R-:W3:Y:S01]  /*a330*/  LDS.128 R56, [UR5+0x3900] ;  /* 0x00390005ff387984 */ /* 0x000ee20008000c00 */
[----:B----4-:R-:W-:Y:S01]  /*a340*/  FFMA R51, R31, R40, R44 ;  /* 0x000000281f337223 */ /* 0x010fe2000000002c */
[----:B------:R-:W-:Y:S01]  /*a350*/  FMUL R45, R45, R34 ;  /* 0x000000222d2d7220 */ /* 0x000fe20000400000 */
[----:B------:R-:W-:Y:S01]  /*a360*/  FFMA R37, R17, R38, R36 ;  /* 0x0000002611257223 */ /* 0x000fe20000000024 */
[----:B------:R-:W4:Y:S01]  /*a370*/  LDS.128 R60, [UR5+0x38a0] ;  /* 0x0038a005ff3c7984 */ /* 0x000f220008000c00 */
[----:B------:R-:W-:Y:S01]  /*a380*/  FFMA R34, R28, R41, R51 ;  /* 0x000000291c227223 */ /* 0x000fe20000000033 */
[----:B------:R-:W-:Y:S01]  /*a390*/  FFMA R36, R24, R81, R35 ;  /* 0x0000005118247223 */ /* 0x000fe20000000023 */
[----:B0-----:R-:W-:Y:S01]  /*a3a0*/  FMUL R38, R32, R49 ;  /* 0x0000003120267220 */ /* 0x001fe20000400000 */
[----:B------:R-:W-:Y:S01]  /*a3b0*/  FFMA R32, R14, R39, R37 ;  /* 0x000000270e207223 */ /* 0x000fe20000000025 */
[----:B------:R-:W-:Y:S01]  /*a3c0*/  FFMA R41, R3, R76, RZ ;  /* 0x0000004c03297223 */ /* 0x000fe200000000ff */
[----:B------:R-:W-:Y:S01]  /*a3d0*/  FFMA R35, R33, R42, R34 ;  /* 0x0000002a21237223 */ /* 0x000fe20000000022 */
[----:B------:R-:W-:Y:S01]  /*a3e0*/  FFMA R37, R29, R82, R36 ;  /* 0x000000521d257223 */ /* 0x000fe20000000024 */
[----:B------:R-:W-:Y:S01]  /*a3f0*/  FFMA R39, R19, R72, R32 ;  /* 0x0000004813277223 */ /* 0x000fe20000000020 */
[----:B------:R-:W-:Y:S01]  /*a400*/  FFMA R36, R0, R77, R41 ;  /* 0x0000004d00247223 */ /* 0x000fe20000000029 */
[----:B------:R-:W-:Y:S01]  /*a410*/  FFMA R35, R30, R43, R35 ;  /* 0x0000002b1e237223 */ /* 0x000fe20000000023 */
[----:B------:R-:W-:Y:S01]  /*a420*/  FFMA R32, R26, R83, R37 ;  /* 0x000000531a207223 */ /* 0x000fe20000000025 */
[----:B------:R-:W0:Y:S01]  /*a430*/  LDS.128 R40, [UR5+0x3860] ;  /* 0x00386005ff287984 */ /* 0x000e220008000c00 */
[----:B------:R-:W-:Y:S01]  /*a440*/  FFMA R34, R16, R73, R39 ;  /* 0x0000004910227223 */ /* 0x000fe20000000027 */
[----:B------:R-:W-:-:S02]  /*a450*/  FFMA R47, R5, R78, R36 ;  /* 0x0000004e052f7223 */ /* 0x000fc40000000024 */
[----:B------:R-:W0:Y:S01]  /*a460*/  LDS.128 R80, [UR5+0x3910] ;  /* 0x00391005ff507984 */ /* 0x000e220008000c00 */
[----:B------:R-:W-:Y:S01]  /*a470*/  FFMA R37, R31, R64, R32 ;  /* 0x000000401f257223 */ /* 0x000fe20000000020 */
[----:B------:R-:W-:Y:S01]  /*a480*/  FFMA R39, R21, R74, R34 ;  /* 0x0000004a15277223 */ /* 0x000fe20000000022 */
[----:B------:R-:W-:Y:S01]  /*a490*/  FFMA R34, R2, R79, R47 ;  /* 0x0000004f02227223 */ /* 0x000fe2000000002f */
[----:B------:R-:W-:Y:S01]  /*a4a0*/  LDS.128 R84, [UR5+0x39a0] ;  /* 0x0039a005ff547984 */ /* 0x000fe20008000c00 */
[----:B------:R-:W-:-:S03]  /*a4b0*/  FFMA R36, R28, R65, R37 ;  /* 0x000000411c247223 */ /* 0x000fc60000000025 */
[----:B------:R-:W0:Y:S01]  /*a4c0*/  LDS.128 R76, [UR5+0x38b0] ;  /* 0x0038b005ff4c7984 */ /* 0x000e220008000c00 */
[----:B-1----:R-:W-:Y:S01]  /*a4d0*/  FFMA R47, R7, R68, R34 ;  /* 0x00000044072f7223 */ /* 0x002fe20000000022 */
[----:B------:R-:W-:Y:S01]  /*a4e0*/  FMUL R35, R35, UR10 ;  /* 0x0000000a23237c20 */ /* 0x000fe20008400000 */
[----:B------:R-:W-:Y:S02]  /*a4f0*/  FFMA R37, R33, R66, R36 ;  /* 0x0000004221257223 */ /* 0x000fe40000000024 */
[----:B------:R-:W-:Y:S01]  /*a500*/  FFMA R36, R4, R69, R47 ;  /* 0x0000004504247223 */ /* 0x000fe2000000002f */
[----:B------:R-:W-:Y:S01]  /*a510*/  FFMA.SAT R32, R35, R104, 0.5 ;  /* 0x3f00000023207423 */ /* 0x000fe20000002068 */
[----:B------:R-:W-:Y:S02]  /*a520*/  FFMA R44, R18, R75, R39 ;  /* 0x0000004b122c7223 */ /* 0x000fe40000000027 */
[----:B------:R-:W1:Y:S01]  /*a530*/  LDS.128 R72, [UR5+0x3920] ;  /* 0x00392005ff487984 */ /* 0x000e620008000c00 */
[----:B------:R-:W-:Y:S01]  /*a540*/  FFMA R47, R9, R70, R36 ;  /* 0x00000046092f7223 */ /* 0x000fe20000000024 */
[----:B------:R-:W-:Y:S01]  /*a550*/  FFMA.RM R32, R32, R105, 12582913 ;  /* 0x4b40000120207423 */ /* 0x000fe20000004069 */
[----:B------:R-:W-:-:S02]  /*a560*/  FFMA R39, R23, R52, R44 ;  /* 0x0000003417277223 */ /* 0x000fc4000000002c */
[----:B------:R-:W-:Y:S01]  /*a570*/  FFMA R44, R6, R71, R47 ;  /* 0x00000047062c7223 */ /* 0x000fe2000000002f */
[----:B------:R-:W-:Y:S01]  /*a580*/  FADD R34, R32, -12583039 ;  /* 0xcb40007f20227421 */ /* 0x000fe20000000000 */
[----:B------:R-:W1:Y:S01]  /*a590*/  LDS.128 R68, [UR5+0x38c0] ;  /* 0x0038c005ff447984 */ /* 0x000e620008000c00 */
[----:B------:R-:W-:Y:S01]  /*a5a0*/  FFMA R37, R30, R67, R37 ;  /* 0x000000431e257223 */ /* 0x000fe20000000025 */
[----:B---3--:R-:W-:Y:S01]  /*a5b0*/  FFMA R47, R3, R56, RZ ;  /* 0x00000038032f7223 */ /* 0x008fe200000000ff */
[----:B------:R-:W-:Y:S01]  /*a5c0*/  FFMA R34, R35, 1.4426950216293334961, -R34 ;  /* 0x3fb8aa3b23227823 */ /* 0x000fe20000000822 */
[----:B------:R-:W3:Y:S01]  /*a5d0*/  LDS.128 R64, [UR5+0x3870] ;  /* 0x00387005ff407984 */ /* 0x000ee20008000c00 */
[----:B------:R-:W-:Y:S01]  /*a5e0*/  FFMA R36, R20, R53, R39 ;  /* 0x0000003514247223 */ /* 0x000fe20000000027 */
[----:B----4-:R-:W-:Y:S01]  /*a5f0*/  FFMA R39, R11, R60, R44 ;  /* 0x0000003c0b277223 */ /* 0x010fe2000000002c */
[----:B------:R-:W-:Y:S01]  /*a600*/  FMUL R37, R37, UR10 ;  /* 0x0000000a25257c20 */ /* 0x000fe20008400000 */
[----:B------:R-:W-:Y:S01]  /*a610*/  FFMA R48, R0, R57, R47 ;  /* 0x0000003900307223 */ /* 0x000fe2000000002f */
[----:B------:R-:W-:Y:S01]  /*a620*/  FFMA R34, R35, 1.925963033500011079e-08, R34 ;  /* 0x32a5706023227823 */ /* 0x000fe20000000022 */
[----:B------:R-:W-:Y:S01]  /*a630*/  FFMA R35, R25, R54, R36 ;  /* 0x0000003619237223 */ /* 0x000fe20000000024 */
[----:B------:R-:W-:Y:S01]  /*a640*/  FFMA R46, R8, R61, R39 ;  /* 0x0000003d082e7223 */ /* 0x000fe20000000027 */
[----:B------:R-:W-:Y:S01]  /*a650*/  FFMA.SAT R36, R37, R104, 0.5 ;  /* 0x3f00000025247423 */ /* 0x000fe20000002068 */
[----:B------:R-:W-:Y:S01]  /*a660*/  FFMA R39, R5, R58, R48 ;  /* 0x0000003a05277223 */ /* 0x000fe20000000030 */
[----:B------:R-:W-:Y:S01]  /*a670*/  FFMA R44, R22, R55, R35 ;  /* 0x00000037162c7223 */ /* 0x000fe20000000023 */
[----:B------:R-:W-:Y:S01]  /*a680*/  FFMA R35, R13, R62, R46 ;  /* 0x0000003e0d237223 */ /* 0x000fe2000000002e */
[----:B------:R-:W4:Y:S01]  /*a690*/  LDS.128 R52, [UR5+0x3930] ;  /* 0x00393005ff347984 */ /* 0x000f220008000c00 */
[----:B------:R-:W-:Y:S01]  /*a6a0*/  FFMA.RM R36, R36, R105, 12582913 ;  /* 0x4b40000124247423 */ /* 0x000fe20000004069 */
[----:B------:R-:W-:Y:S01]  /*a6b0*/  FFMA R46, R2, R59, R39 ;  /* 0x0000003b022e7223 */ /* 0x000fe20000000027 */
[----:B0-----:R-:W-:Y:S01]  /*a6c0*/  FFMA R39, R27, R40, R44 ;  /* 0x000000281b277223 */ /* 0x001fe2000000002c */
[----:B------:R-:W-:Y:S01]  /*a6d0*/  FFMA R44, R10, R63, R35 ;  /* 0x0000003f0a2c7223 */ /* 0x000fe20000000023 */
[----:B------:R-:W-:Y:S01]  /*a6e0*/  FADD R40, R36, -12583039 ;  /* 0xcb40007f24287421 */ /* 0x000fe20000000000 */
[----:B------:R-:W-:Y:S01]  /*a6f0*/  FFMA R47, R7, R80, R46 ;  /* 0x00000050072f7223 */ /* 0x000fe2000000002e */
[----:B------:R-:W0:Y:S01]  /*a700*/  LDS.128 R60, [UR5+0x3980] ;  /* 0x00398005ff3c7984 */ /* 0x000e220008000c00 */
[----:B------:R1:W3:Y:S01]  /*a710*/  MUFU.EX2 R35, R34 ;  /* 0x0000002200237308 */ /* 0x0002e20000000800 */
[----:B------:R-:W-:Y:S01]  /*a720*/  FFMA R40, R37, 1.4426950216293334961, -R40 ;  /* 0x3fb8aa3b25287823 */ /* 0x000fe20000000828 */
[----:B------:R-:W-:Y:S01]  /*a730*/  FFMA R46, R4, R81, R47 ;  /* 0x00000051042e7223 */ /* 0x000fe2000000002f */
[----:B------:R-:W-:Y:S01]  /*a740*/  FFMA R47, R15, R76, R44 ;  /* 0x0000004c0f2f7223 */ /* 0x000fe2000000002c */
[----:B------:R-:W0:Y:S01]  /*a750*/  LDS.128 R56, [UR5+0x38d0] ;  /* 0x0038d005ff387984 */ /* 0x000e220008000c00 */
[----:B------:R-:W-:Y:S01]  /*a760*/  FFMA R40, R37, 1.925963033500011079e-08, R40 ;  /* 0x32a5706025287823 */ /* 0x000fe20000000028 */
[----:B------:R-:W-:Y:S01]  /*a770*/  FFMA R37, R9, R82, R46 ;  /* 0x0000005209257223 */ /* 0x000fe2000000002e */
[----:B------:R-:W-:Y:S01]  /*a780*/  FFMA R46, R12, R77, R47 ;  /* 0x0000004d0c2e7223 */ /* 0x000fe2000000002f */
[----:B------:R-:W-:-:S02]  /*a790*/  FFMA R44, R24, R41, R39 ;  /* 0x00000029182c7223 */ /* 0x000fc40000000027 */
[----:B-1----:R-:W-:Y:S01]  /*a7a0*/  FFMA R34, R6, R83, R37 ;  /* 0x0000005306227223 */ /* 0x002fe20000000025 */
[----:B------:R-:W-:Y:S01]  /*a7b0*/  FFMA R39, R17, R78, R46 ;  /* 0x0000004e11277223 */ /* 0x000fe2000000002e */
[----:B------:R-:W-:Y:S01]  /*a7c0*/  SHF.L.U32 R32, R32, 0x17, RZ ;  /* 0x0000001720207819 */ /* 0x000fe200000006ff */
[----:B------:R-:W-:Y:S01]  /*a7d0*/  FFMA R37, R29, R42, R44 ;  /* 0x0000002a1d257223 */ /* 0x000fe2000000002c */
[----:B------:R-:W-:Y:S01]  /*a7e0*/  FFMA R41, R11, R72, R34 ;  /* 0x000000480b297223 */ /* 0x000fe20000000022 */
[----:B------:R-:W-:Y:S01]  /*a7f0*/  FFMA R34, R14, R79, R39 ;  /* 0x0000004f0e227223 */ /* 0x000fe20000000027 */
[----:B------:R-:W1:Y:S01]  /*a800*/  LDS.128 R80, [UR5+0x38e0] ;  /* 0x0038e005ff507984 */ /* 0x000e620008000c00 */
[----:B---3--:R-:W-:Y:S01]  /*a810*/  FMUL R42, R32, R35 ;  /* 0x00000023202a7220 */ /* 0x008fe20000400000 */
[----:B------:R-:W-:Y:S01]  /*a820*/  FFMA R32, R26, R43, R37 ;  /* 0x0000002b1a207223 */ /* 0x000fe20000000025 */
[----:B------:R-:W-:Y:S01]  /*a830*/  FFMA R37, R19, R68, R34 ;  /* 0x0000004413257223 */ /* 0x000fe20000000022 */
[----:B------:R-:W-:Y:S01]  /*a840*/  FFMA R44, R8, R73, R41 ;  /* 0x00000049082c7223 */ /* 0x000fe20000000029 */
[----:B------:R-:W3:Y:S01]  /*a850*/  MUFU.EX2 R40, R40 ;  /* 0x0000002800287308 */ /* 0x000ee20000000800 */
[----:B------:R-:W-:Y:S01]  /*a860*/  FFMA R35, R31, R64, R32 ;  /* 0x000000401f237223 */ /* 0x000fe20000000020 */
[----:B------:R-:W-:Y:S01]  /*a870*/  FFMA R34, R16, R69, R37 ;  /* 0x0000004510227223 */ /* 0x000fe20000000025 */
[----:B------:R-:W-:Y:S01]  /*a880*/  FFMA R39, R13, R74, R44 ;  /* 0x0000004a0d277223 */ /* 0x000fe2000000002c */
[----:B------:R-:W-:Y:S01]  /*a890*/  SHF.L.U32 R49, R36, 0x17, RZ ;  /* 0x0000001724317819 */ /* 0x000fe200000006ff */
[----:B------:R-:W-:Y:S01]  /*a8a0*/  FFMA R32, R28, R65, R35 ;  /* 0x000000411c207223 */ /* 0x000fe20000000023 */
[----:B------:R-:W-:Y:S01]  /*a8b0*/  FFMA R37, R21, R70, R34 ;  /* 0x0000004615257223 */ /* 0x000fe20000000022 */
[----:B------:R-:W-:Y:S01]  /*a8c0*/  FFMA R44, R10, R75, R39 ;  /* 0x0000004b0a2c7223 */ /* 0x000fe20000000027 */
[----:B------:R-:W-:Y:S01]  /*a8d0*/  LDS.128 R76, [UR5+0x3960] ;  /* 0x00396005ff4c7984 */ /* 0x000fe20008000c00 */
[----:B------:R-:W-:Y:S01]  /*a8e0*/  FFMA R35, R33, R66, R32 ;  /* 0x0000004221237223 */ /* 0x000fe20000000020 */
[----:B------:R-:W-:Y:S01]  /*a8f0*/  FFMA R32, R18, R71, R37 ;  /* 0x0000004712207223 */ /* 0x000fe20000000025 */
[----:B----4-:R-:W-:Y:S01]  /*a900*/  FFMA R39, R15, R52, R44 ;  /* 0x000000340f277223 */ /* 0x010fe2000000002c */
[----:B------:R-:W4:Y:S01]  /*a910*/  LDS.128 R68, [UR5+0x3a00] ;  /* 0x003a0005ff447984 */ /* 0x000f220008000c00 */
[----:B------:R-:W-:-:S02]  /*a920*/  FFMA R35, R30, R67, R35 ;  /* 0x000000431e237223 */ /* 0x000fc40000000023 */
[----:B------:R-:W-:Y:S01]  /*a930*/  FFMA R34, R12, R53, R39 ;  /* 0x000000350c227223 */ /* 0x000fe20000000027 */
[----:B------:R-:W4:Y:S01]  /*a940*/  LDS.128 R72, [UR5+0x38f0] ;  /* 0x0038f005ff487984 */ /* 0x000f220008000c00 */
[----:B0-----:R-:W-:Y:S01]  /*a950*/  FFMA R41, R3, R60, RZ ;  /* 0x0000003c03297223 */ /* 0x001fe200000000ff */
[----:B---3--:R-:W-:Y:S01]  /*a960*/  FMUL R49, R49, R40 ;  /* 0x0000002831317220 */ /* 0x008fe20000400000 */
[----:B------:R-:W-:Y:S01]  /*a970*/  FFMA R39, R17, R54, R34 ;  /* 0x0000003611277223 */ /* 0x000fe20000000022 */
[----:B------:R-:W-:Y:S01]  /*a980*/  FMUL R35, R35, UR10 ;  /* 0x0000000a23237c20 */ /* 0x000fe20008400000 */
[----:B------:R-:W-:Y:S01]  /*a990*/  FFMA R40, R0, R61, R41 ;  /* 0x0000003d00287223 */ /* 0x000fe20000000029 */
[----:B------:R-:W-:Y:S01]  /*a9a0*/  FFMA R37, R23, R56, R32 ;  /* 0x0000003817257223 */ /* 0x000fe20000000020 */
[----:B------:R-:W-:Y:S01]  /*a9b0*/  FFMA R34, R14, R55, R39 ;  /* 0x000000370e227223 */ /* 0x000fe20000000027 */
[----:B------:R-:W-:Y:S01]  /*a9c0*/  FFMA.SAT R32, R35, R104, 0.5 ;  /* 0x3f00000023207423 */ /* 0x000fe20000002068 */
[----:B------:R-:W-:Y:S01]  /*a9d0*/  FFMA R41, R5, R62, R40 ;  /* 0x0000003e05297223 */ /* 0x000fe20000000028 */
[----:B------:R-:W0:Y:S01]  /*a9e0*/  LDS.128 R52, [UR5+0x3a10] ;  /* 0x003a1005ff347984 */ /* 0x000e220008000c00 */
[----:B------:R-:W-:Y:S01]  /*a9f0*/  FFMA R39, R19, R96, R34 ;  /* 0x0000006013277223 */ /* 0x000fe20000000022 */
[----:B------:R-:W-:Y:S01]  /*aa00*/  FFMA.RM R32, R32, R105, 12582913 ;  /* 0x4b40000120207423 */ /* 0x000fe20000004069 */
[----:B------:R-:W-:Y:S01]  /*aa10*/  FFMA R36, R20, R57, R37 ;  /* 0x0000003914247223 */ /* 0x000fe20000000025 */
[----:B------:R-:W-:Y:S01]  /*aa20*/  FFMA R44, R2, R63, R41 ;  /* 0x0000003f022c7223 */ /* 0x000fe20000000029 */
[----:B------:R-:W3:Y:S01]  /*aa30*/  LDS.128 R64, [UR5+0x39b0] ;  /* 0x0039b005ff407984 */ /* 0x000ee20008000c00 */
[----:B------:R-:W-:Y:S01]  /*aa40*/  FADD R34, R32, -12583039 ;  /* 0xcb40007f20227421 */ /* 0x000fe20000000000 */
[----:B------:R-:W-:Y:S01]  /*aa50*/  FFMA R40, R16, R97, R39 ;  /* 0x0000006110287223 */ /* 0x000fe20000000027 */
[----:B------:R-:W-:Y:S01]  /*aa60*/  FFMA R37, R25, R58, R36 ;  /* 0x0000003a19257223 */ /* 0x000fe20000000024 */
[----:B------:R-:W-:Y:S01]  /*aa70*/  FFMA R39, R7, R88, R44 ;  /* 0x0000005807277223 */ /* 0x000fe2000000002c */
[----:B------:R-:W-:Y:S01]  /*aa80*/  FFMA R34, R35, 1.4426950216293334961, -R34 ;  /* 0x3fb8aa3b23227823 */ /* 0x000fe20000000822 */
[----:B------:R-:W2:Y:S01]  /*aa90*/  LDS.128 R60, [UR5+0x3a20] ;  /* 0x003a2005ff3c7984 */ /* 0x000ea20008000c00 */
[----:B------:R-:W-:Y:S01]  /*aaa0*/  FFMA R36, R22, R59, R37 ;  /* 0x0000003b16247223 */ /* 0x000fe20000000025 */
[----:B------:R-:W-:Y:S01]  /*aab0*/  FFMA R44, R4, R89, R39 ;  /* 0x00000059042c7223 */ /* 0x000fe20000000027 */
[----:B------:R-:W-:Y:S01]  /*aac0*/  FFMA R37, R21, R98, R40 ;  /* 0x0000006215257223 */ /* 0x000fe20000000028 */
[----:B------:R-:W-:Y:S01]  /*aad0*/  FFMA R34, R35, 1.925963033500011079e-08, R34 ;  /* 0x32a5706023227823 */ /* 0x000fe20000000022 */
[----:B-1----:R-:W-:Y:S01]  /*aae0*/  FFMA R35, R27, R80, R36 ;  /* 0x000000501b237223 */ /* 0x002fe20000000024 */
[----:B------:R-:W-:Y:S01]  /*aaf0*/  FFMA R39, R9, R90, R44 ;  /* 0x0000005a09277223 */ /* 0x000fe2000000002c */
[----:B------:R-:W-:Y:S01]  /*ab00*/  FFMA R40, R18, R99, R37 ;  /* 0x0000006312287223 */ /* 0x000fe20000000025 */
[----:B------:R-:W-:Y:S01]  /*ab10*/  LDS.128 R56, [UR5+0x3970] ;  /* 0x00397005ff387984 */ /* 0x000fe20008000c00 */
[----:B------:R-:W-:Y:S01]  /*ab20*/  FFMA R36, R24, R81, R35 ;  /* 0x0000005118247223 */ /* 0x000fe20000000023 */
[----:B------:R-:W-:Y:S01]  /*ab30*/  FFMA R44, R6, R91, R39 ;  /* 0x0000005b062c7223 */ /* 0x000fe20000000027 */
[----:B------:R-:W-:Y:S01]  /*ab40*/  FFMA R37, R23, R92, R40 ;  /* 0x0000005c17257223 */ /* 0x000fe20000000028 */
[----:B------:R-:W1:Y:S01]  /*ab50*/  LDS.128 R88, [UR5+0x39c0] ;  /* 0x0039c005ff587984 */ /* 0x000e620008000c00 */
[----:B------:R-:W-:Y:S01]  /*ab60*/  FFMA R35, R29, R82, R36 ;  /* 0x000000521d237223 */ /* 0x000fe20000000024 */
[----:B----4-:R-:W-:Y:S01]  /*ab70*/  FFMA R41, R3, R68, RZ ;  /* 0x0000004403297223 */ /* 0x010fe200000000ff */
        /* <DEDUP_REMOVED lines=14> */
[----:B------:R-:W4:Y:S01]  /*ac60*/  MUFU.EX2 R34, R34 ;  /* 0x0000002200227308 */ /* 0x000f220000000800 */
[----:B------:R-:W-:Y:S01]  /*ac70*/  FFMA R44, R10, R87, R37 ;  /* 0x000000570a2c7223 */ /* 0x000fe20000000025 */
[----:B------:R-:W4:Y:S01]  /*ac80*/  LDS.128 R68, [UR5+0x39d0] ;  /* 0x0039d005ff447984 */ /* 0x000f220008000c00 */
[----:B------:R-:W-:Y:S01]  /*ac90*/  FFMA R40, R24, R77, R35 ;  /* 0x0000004d18287223 */ /* 0x000fe20000000023 */
[----:B0-----:R-:W-:-:S02]  /*aca0*/  FFMA R41, R7, R52, R46 ;  /* 0x0000003407297223 */ /* 0x001fc4000000002e */
[----:B------:R-:W0:Y:S01]  /*acb0*/  LDS.128 R84, [UR5+0x3a80] ;  /* 0x003a8005ff547984 */ /* 0x000e220008000c00 */
[----:B---3--:R-:W-:Y:S01]  /*acc0*/  FFMA R39, R15, R64, R44 ;  /* 0x000000400f277223 */ /* 0x008fe2000000002c */
[----:B------:R-:W-:Y:S01]  /*acd0*/  FFMA R37, R29, R78, R40 ;  /* 0x0000004e1d257223 */ /* 0x000fe20000000028 */
[----:B------:R-:W-:Y:S01]  /*ace0*/  FFMA R44, R4, R53, R41 ;  /* 0x00000035042c7223 */ /* 0x000fe20000000029 */
[----:B------:R-:W-:Y:S01]  /*acf0*/  FFMA R35, R33, R74, R36 ;  /* 0x0000004a21237223 */ /* 0x000fe20000000024 */
[----:B------:R-:W-:Y:S01]  /*ad00*/  FFMA R40, R12, R65, R39 ;  /* 0x000000410c287223 */ /* 0x000fe20000000027 */
[----:B------:R-:W-:Y:S01]  /*ad10*/  FFMA R36, R26, R79, R37 ;  /* 0x0000004f1a247223 */ /* 0x000fe20000000025 */
[----:B------:R-:W-:Y:S01]  /*ad20*/  FFMA R37, R9, R54, R44 ;  /* 0x0000003609257223 */ /* 0x000fe2000000002c */
[----:B------:R-:W3:Y:S01]  /*ad30*/  LDS.128 R76, [UR5+0x3a40] ;  /* 0x003a4005ff4c7984 */ /* 0x000ee20008000c00 */
[----:B------:R-:W-:Y:S02]  /*ad40*/  FFMA R39, R17, R66, R40 ;  /* 0x0000004211277223 */ /* 0x000fe40000000028 */
[----:B------:R-:W-:Y:S01]  /*ad50*/  FFMA R44, R6, R55, R37 ;  /* 0x00000037062c7223 */ /* 0x000fe20000000025 */
[----:B------:R-:W-:Y:S01]  /*ad60*/  FFMA R35, R30, R75, R35 ;  /* 0x0000004b1e237223 */ /* 0x000fe20000000023 */
[----:B------:R-:W-:Y:S01]  /*ad70*/  FFMA R40, R14, R67, R39 ;  /* 0x000000430e287223 */ /* 0x000fe20000000027 */
[----:B------:R-:W3:Y:S01]  /*ad80*/  LDS.128 R52, [UR5+0x3a90] ;  /* 0x003a9005ff347984 */ /* 0x000ee20008000c00 */
[----:B--2---:R-:W-:Y:S01]  /*ad90*/  FFMA R41, R11, R60, R44 ;  /* 0x0000003c0b297223 */ /* 0x004fe2000000002c */
[----:B------:R-:W-:Y:S01]  /*ada0*/  FMUL R35, R35, UR10 ;  /* 0x0000000a23237c20 */ /* 0x000fe20008400000 */
[----:B-1----:R-:W-:Y:S01]  /*adb0*/  FFMA R39, R19, R88, R40 ;  /* 0x0000005813277223 */ /* 0x002fe20000000028 */
[----:B------:R-:W-:Y:S01]  /*adc0*/  FFMA R37, R31, R56, R36 ;  /* 0x000000381f257223 */ /* 0x000fe20000000024 */
[----:B------:R-:W1:Y:S01]  /*add0*/  LDS.128 R64, [UR5+0x39e0] ;  /* 0x0039e005ff407984 */ /* 0x000e620008000c00 */
[----:B------:R-:W-:Y:S01]  /*ade0*/  FFMA R48, R8, R61, R41 ;  /* 0x0000003d08307223 */ /* 0x000fe20000000029 */
[----:B------:R-:W-:Y:S01]  /*adf0*/  FFMA.SAT R36, R35, R104, 0.5 ;  /* 0x3f00000023247423 */ /* 0x000fe20000002068 */
[----:B------:R-:W-:Y:S01]  /*ae00*/  FFMA R46, R16, R89, R39 ;  /* 0x00000059102e7223 */ /* 0x000fe20000000027 */
[----:B------:R-:W-:Y:S01]  /*ae10*/  FFMA R44, R28, R57, R37 ;  /* 0x000000391c2c7223 */ /* 0x000fe20000000025 */
[----:B------:R-:W-:Y:S01]  /*ae20*/  FFMA R41, R13, R62, R48 ;  /* 0x0000003e0d297223 */ /* 0x000fe20000000030 */
        /* <DEDUP_REMOVED lines=8> */
[----:B----4-:R-:W-:Y:S01]  /*aeb0*/  FFMA R39, R15, R80, R46 ;  /* 0x000000500f277223 */ /* 0x010fe2000000002e */
[----:B------:R-:W-:Y:S01]  /*aec0*/  FFMA R40, R35, 1.4426950216293334961, -R40 ;  /* 0x3fb8aa3b23287823 */ /* 0x000fe20000000828 */
[----:B------:R-:W4:Y:S01]  /*aed0*/  LDS.128 R56, [UR5+0x3aa0] ;  /* 0x003aa005ff387984 */ /* 0x000f220008000c00 */
[----:B------:R-:W-:Y:S01]  /*aee0*/  FMUL R37, R37, UR10 ;  /* 0x0000000a25257c20 */ /* 0x000fe20008400000 */
[----:B------:R-:W-:Y:S01]  /*aef0*/  FFMA R48, R12, R81, R39 ;  /* 0x000000510c307223 */ /* 0x000fe20000000027 */
[----:B------:R-:W-:Y:S01]  /*af00*/  FFMA R40, R35, 1.925963033500011079e-08, R40 ;  /* 0x32a5706023287823 */ /* 0x000fe20000000028 */
[----:B------:R-:W4:Y:S01]  /*af10*/  LDS.128 R60, [UR5+0x39f0] ;  /* 0x0039f005ff3c7984 */ /* 0x000f220008000c00 */
[----:B------:R-:W-:Y:S01]  /*af20*/  FFMA R35, R23, R68, R44 ;  /* 0x0000004417237223 */ /* 0x000fe2000000002c */
[----:B0-----:R-:W-:Y:S01]  /*af30*/  FFMA R41, R3, R84, RZ ;  /* 0x0000005403297223 */ /* 0x001fe200000000ff */
[----:B------:R-:W-:Y:S01]  /*af40*/  FFMA.SAT R44, R37, R104, 0.5 ;  /* 0x3f000000252c7423 */ /* 0x000fe20000002068 */
[----:B------:R-:W-:Y:S01]  /*af50*/  FFMA R39, R17, R82, R48 ;  /* 0x0000005211277223 */ /* 0x000fe20000000030 */
[----:B------:R-:W-:Y:S01]  /*af60*/  FFMA R46, R20, R69, R35 ;  /* 0x00000045142e7223 */ /* 0x000fe20000000023 */
[----:B------:R-:W-:Y:S01]  /*af70*/  FFMA R68, R0, R85, R41 ;  /* 0x0000005500447223 */ /* 0x000fe20000000029 */
[----:B------:R-:W-:Y:S01]  /*af80*/  FFMA.RM R44, R44, R105, 12582913 ;  /* 0x4b4000012c2c7423 */ /* 0x000fe20000004069 */
[----:B------:R-:W-:Y:S01]  /*af90*/  FFMA R48, R14, R83, R39 ;  /* 0x000000530e307223 */ /* 0x000fe20000000027 */
[----:B------:R-:W-:Y:S01]  /*afa0*/  SHF.L.U32 R109, R32, 0x17, RZ ;  /* 0x00000017206d7819 */ /* 0x000fe200000006ff */
[----:B------:R-:W0:Y:S01]  /*afb0*/  LDS.128 R80, [UR5+0x3a60] ;  /* 0x003a6005ff507984 */ /* 0x000e220008000c00 */
[----:B------:R-:W-:Y:S01]  /*afc0*/  FFMA R35, R25, R70, R46 ;  /* 0x0000004619237223 */ /* 0x000fe2000000002e */
[----:B------:R-:W-:Y:S01]  /*afd0*/  FFMA R41, R5, R86, R68 ;  /* 0x0000005605297223 */ /* 0x000fe20000000044 */
[----:B------:R-:W-:Y:S01]  /*afe0*/  FADD R46, R44, -12583039 ;  /* 0xcb40007f2c2e7421 */ /* 0x000fe20000000000 */
[----:B---3--:R-:W-:Y:S01]  /*aff0*/  FFMA R39, R19, R76, R48 ;  /* 0x0000004c13277223 */ /* 0x008fe20000000030 */
[----:B------:R-:W-:Y:S01]  /*b000*/  LDS.128 R96, [UR5+0x3b90] ;  /* 0x003b9005ff607984 */ /* 0x000fe20008000c00 */
[----:B------:R-:W-:Y:S01]  /*b010*/  FFMA R70, R2, R87, R41 ;  /* 0x0000005702467223 */ /* 0x000fe20000000029 */
[C---:B------:R-:W-:Y:S01]  /*b020*/  FFMA R46, R37.reuse, 1.4426950216293334961, -R46 ;  /* 0x3fb8aa3b252e7823 */ /* 0x040fe2000000082e */
[----:B------:R-:W-:Y:S01]  /*b030*/  FFMA R68, R16, R77, R39 ;  /* 0x0000004d10447223 */ /* 0x000fe20000000027 */
[----:B------:R-:W3:Y:S01]  /*b040*/  LDS.128 R84, [UR5+0x3ab0] ;  /* 0x003ab005ff547984 */ /* 0x000ee20008000c00 */
[----:B------:R-:W-:Y:S01]  /*b050*/  FFMA R48, R22, R71, R35 ;  /* 0x0000004716307223 */ /* 0x000fe20000000023 */
[----:B------:R-:W-:Y:S01]  /*b060*/  FFMA R46, R37, 1.925963033500011079e-08, R46 ;  /* 0x32a57060252e7823 */ /* 0x000fe2000000002e */
[----:B------:R-:W-:Y:S01]  /*b070*/  FFMA R39, R7, R52, R70 ;  /* 0x0000003407277223 */ /* 0x000fe20000000046 */
[----:B------:R-:W-:Y:S01]  /*b080*/  FFMA R37, R21, R78, R68 ;  /* 0x0000004e15257223 */ /* 0x000fe20000000044 */
[----:B-1----:R-:W-:Y:S01]  /*b090*/  FFMA R35, R27, R64, R48 ;  /* 0x000000401b237223 */ /* 0x002fe20000000030 */
[----:B------:R-:W1:Y:S01]  /*b0a0*/  LDS.128 R68, [UR5+0x3b00] ;  /* 0x003b0005ff447984 */ /* 0x000e620008000c00 */
[----:B------:R-:W-:Y:S01]  /*b0b0*/  FFMA R64, R4, R53, R39 ;  /* 0x0000003504407223 */ /* 0x000fe20000000027 */
[----:B------:R-:W-:-:S02]  /*b0c0*/  FFMA R52, R18, R79, R37 ;  /* 0x0000004f12347223 */ /* 0x000fc40000000025 */
[----:B------:R-:W1:Y:S01]  /*b0d0*/  LDS.128 R76, [UR5+0x3a70] ;  /* 0x003a7005ff4c7984 */ /* 0x000e620008000c00 */
[----:B------:R-:W-:Y:S01]  /*b0e0*/  FFMA R48, R24, R65, R35 ;  /* 0x0000004118307223 */ /* 0x000fe20000000023 */
[----:B------:R-:W-:Y:S01]  /*b0f0*/  FFMA R39, R9, R54, R64 ;  /* 0x0000003609277223 */ /* 0x000fe20000000040 */
[----:B--2---:R-:W-:Y:S01]  /*b100*/  FFMA R37, R23, R72, R52 ;  /* 0x0000004817257223 */ /* 0x004fe20000000034 */
[----:B------:R-:W-:Y:S01]  /*b110*/  LDS.128 R88, [UR5+0x3ba0] ;  /* 0x003ba005ff587984 */ /* 0x000fe20008000c00 */
[----:B------:R-:W-:Y:S01]  /*b120*/  FFMA R35, R29, R66, R48 ;  /* 0x000000421d237223 */ /* 0x000fe20000000030 */
[----:B------:R-:W-:Y:S01]  /*b130*/  FFMA R66, R6, R55, R39 ;  /* 0x0000003706427223 */ /* 0x000fe20000000027 */
[----:B------:R-:W-:Y:S01]  /*b140*/  FFMA R64, R20, R73, R37 ;  /* 0x0000004914407223 */ /* 0x000fe20000000025 */
[----:B------:R-:W2:Y:S01]  /*b150*/  LDS.128 R52, [UR5+0x3ac0] ;  /* 0x003ac005ff347984 */ /* 0x000ea20008000c00 */
[----:B------:R-:W-:Y:S01]  /*b160*/  FFMA R48, R26, R67, R35 ;  /* 0x000000431a307223 */ /* 0x000fe20000000023 */
[----:B----4-:R-:W-:Y:S01]  /*b170*/  FFMA R35, R11, R56, R66 ;  /* 0x000000380b237223 */ /* 0x010fe20000000042 */
[----:B------:R-:W-:Y:S01]  /*b180*/  FFMA R41, R25, R74, R64 ;  /* 0x0000004a19297223 */ /* 0x000fe20000000040 */
[----:B------:R-:W-:Y:S01]  /*b190*/  LDS.128 R92, [UR5+0x3c10] ;  /* 0x003c1005ff5c7984 */ /* 0x000fe20008000c00 */
[----:B------:R-:W-:-:S03]  /*b1a0*/  FFMA R39, R31, R60, R48 ;  /* 0x0000003c1f277223 */ /* 0x000fc60000000030 */
[----:B------:R-:W4:Y:S01]  /*b1b0*/  LDS.128 R64, [UR5+0x3b10] ;  /* 0x003b1005ff407984 */ /* 0x000f220008000c00 */
[----:B------:R-:W-:Y:S01]  /*b1c0*/  FFMA R48, R8, R57, R35 ;  /* 0x0000003908307223 */ /* 0x000fe20000000023 */
[----:B------:R-:W-:Y:S01]  /*b1d0*/  FMUL R109, R109, R34 ;  /* 0x000000226d6d7220 */ /* 0x000fe20000400000 */
[----:B------:R-:W-:Y:S01]  /*b1e0*/  FFMA R34, R22, R75, R41 ;  /* 0x0000004b16227223 */ /* 0x000fe20000000029 */
[----:B------:R-:W-:Y:S01]  /*b1f0*/  FFMA R32, R28, R61, R39 ;  /* 0x0000003d1c207223 */ /* 0x000fe20000000027 */
[----:B------:R-:W-:Y:S01]  /*b200*/  FFMA R43, R13, R58, R48 ;  /* 0x0000003a0d2b7223 */ /* 0x000fe20000000030 */
[----:B------:R-:W1:Y:S01]  /*b210*/  MUFU.EX2 R37, R46 ;  /* 0x0000002e00257308 */ /* 0x000e620000000800 */
[----:B0-----:R-:W-:Y:S01]  /*b220*/  FFMA R41, R27, R80, R34 ;  /* 0x000000501b297223 */ /* 0x001fe20000000022 */
[----:B------:R-:W-:Y:S01]  /*b230*/  FFMA R39, R33, R62, R32 ;  /* 0x0000003e21277223 */ /* 0x000fe20000000020 */
[----:B------:R-:W-:Y:S01]  /*b240*/  FFMA R34, R10, R59, R43 ;  /* 0x0000003b0a227223 */ /* 0x000fe2000000002b */
[----:B------:R-:W0:Y:S01]  /*b250*/  LDS.128 R72, [UR5+0x3ad0] ;  /* 0x003ad005ff487984 */ /* 0x000e220008000c00 */
[----:B------:R-:W-:-:S03]  /*b260*/  FFMA R32, R24, R81, R41 ;  /* 0x0000005118207223 */ /* 0x000fc60000000029 */
[----:B------:R-:W0:Y:S01]  /*b270*/  LDS.128 R56, [UR5+0x3b80] ;  /* 0x003b8005ff387984 */ /* 0x000e220008000c00 */
[----:B------:R-:W2:Y:S01]  /*b280*/  MUFU.EX2 R40, R40 ;  /* 0x0000002800287308 */ /* 0x000ea20000000800 */
[----:B------:R-:W-:Y:S01]  /*b290*/  FFMA R39, R30, R63, R39 ;  /* 0x0000003f1e277223 */ /* 0x000fe20000000027 */
[----:B---3--:R-:W-:Y:S01]  /*b2a0*/  FFMA R43, R15, R84, R34 ;  /* 0x000000540f2b7223 */ /* 0x008fe20000000022 */
[----:B------:R-:W3:Y:S01]  /*b2b0*/  LDS.128 R60, [UR5+0x3b20] ;  /* 0x003b2005ff3c7984 */ /* 0x000ee20008000c00 */
[----:B------:R-:W-:Y:S01]  /*b2c0*/  FFMA R41, R29, R82, R32 ;  /* 0x000000521d297223 */ /* 0x000fe20000000020 */
[----:B------:R-:W-:Y:S01]  /*b2d0*/  SHF.L.U32 R108, R44, 0x17, RZ ;  /* 0x000000172c6c7819 */ /* 0x000fe200000006ff */
[----:B------:R-:W-:Y:S01]  /*b2e0*/  FFMA R32, R12, R85, R43 ;  /* 0x000000550c207223 */ /* 0x000fe2000000002b */
[----:B------:R-:W-:Y:S01]  /*b2f0*/  FMUL R39, R39, UR10 ;  /* 0x0000000a27277c20 */ /* 0x000fe20008400000 */
[----:B------:R-:W-:Y:S01]  /*b300*/  FFMA R34, R26, R83, R41 ;  /* 0x000000531a227223 */ /* 0x000fe20000000029 */
[----:B-1----:R-:W-:Y:S01]  /*b310*/  FFMA R43, R3, R68, RZ ;  /* 0x00000044032b7223 */ /* 0x002fe200000000ff */
[----:B------:R-:W-:Y:S01]  /*b320*/  SHF.L.U32 R35, R36, 0x17, RZ ;  /* 0x0000001724237819 */ /* 0x000fe200000006ff */
[----:B------:R-:W-:Y:S01]  /*b330*/  FFMA R41, R17, R86, R32 ;  /* 0x0000005611297223 */ /* 0x000fe20000000020 */
[----:B------:R-:W-:Y:S01]  /*b340*/  FMUL R108, R108, R37 ;  /* 0x000000256c6c7220 */ /* 0x000fe20000400000 */
[----:B------:R-:W-:Y:S01]  /*b350*/  FFMA.SAT R32, R39, R104, 0.5 ;  /* 0x3f00000027207423 */ /* 0x000fe20000002068 */
[----:B------:R-:W-:Y:S01]  /*b360*/  FFMA R37, R31, R76, R34 ;  /* 0x0000004c1f257223 */ /* 0x000fe20000000022 */
[----:B------:R-:W-:Y:S01]  /*b370*/  FFMA R34, R0, R69, R43 ;  /* 0x0000004500227223 */ /* 0x000fe2000000002b */
[----:B------:R-:W-:Y:S01]  /*b380*/  LDS.128 R80, [UR5+0x3bb0] ;  /* 0x003bb005ff507984 */ /* 0x000fe20008000c00 */
[----:B--2---:R-:W-:Y:S01]  /*b390*/  FMUL R35, R35, R40 ;  /* 0x0000002823237220 */ /* 0x004fe20000400000 */
        /* <DEDUP_REMOVED lines=9> */
[----:B------:R-:W1:Y:S01]  /*b430*/  LDS.128 R68, [UR5+0x3b30] ;  /* 0x003b3005ff447984 */ /* 0x000e620008000c00 */
[----:B------:R-:W-:Y:S01]  /*b440*/  FFMA R36, R16, R53, R41 ;  /* 0x0000003510247223 */ /* 0x000fe20000000029 */
[----:B----4-:R-:W-:Y:S01]  /*b450*/  FFMA R41, R7, R64, R40 ;  /* 0x0000004007297223 */ /* 0x010fe20000000028 */
[----:B------:R-:W-:Y:S01]  /*b460*/  FFMA R37, R30, R79, R37 ;  /* 0x0000004f1e257223 */ /* 0x000fe20000000025 */
[----:B------:R-:W-:Y:S01]  /*b470*/  FFMA R34, R39, 1.925963033500011079e-08, R34 ;  /* 0x32a5706027227823 */ /* 0x000fe20000000022 */
[----:B------:R-:W-:Y:S01]  /*b480*/  FFMA R39, R21, R54, R36 ;  /* 0x0000003615277223 */ /* 0x000fe20000000024 */
[----:B------:R-:W-:Y:S01]  /*b490*/  FFMA R36, R4, R65, R41 ;  /* 0x0000004104247223 */ /* 0x000fe20000000029 */
[----:B------:R-:W-:Y:S01]  /*b4a0*/  FMUL R37, R37, UR10 ;  /* 0x0000000a25257c20 */ /* 0x000fe20008400000 */
[----:B------:R-:W-:Y:S01]  /*b4b0*/  LDS.128 R76, [UR5+0x3b40] ;  /* 0x003b4005ff4c7984 */ /* 0x000fe20008000c00 */
[----:B------:R-:W-:Y:S01]  /*b4c0*/  FFMA R40, R18, R55, R39 ;  /* 0x0000003712287223 */ /* 0x000fe20000000027 */
[----:B------:R-:W-:Y:S01]  /*b4d0*/  FFMA R41, R9, R66, R36 ;  /* 0x0000004209297223 */ /* 0x000fe20000000024 */
[----:B------:R-:W-:Y:S01]  /*b4e0*/  FFMA.SAT R36, R37, R104, 0.5 ;  /* 0x3f00000025247423 */ /* 0x000fe20000002068 */
[----:B------:R-:W2:Y:S01]  /*b4f0*/  LDS.128 R52, [UR5+0x3ae0] ;  /* 0x003ae005ff347984 */ /* 0x000ea20008000c00 */
[----:B0-----:R-:W-:Y:S01]  /*b500*/  FFMA R39, R23, R72, R40 ;  /* 0x0000004817277223 */ /* 0x001fe20000000028 */
[----:B------:R-:W-:Y:S01]  /*b510*/  FFMA R43, R3, R56, RZ ;  /* 0x00000038032b7223 */ /* 0x000fe200000000ff */
[----:B------:R-:W-:Y:S01]  /*b520*/  FFMA R40, R6, R67, R41 ;  /* 0x0000004306287223 */ /* 0x000fe20000000029 */
[----:B------:R-:W-:Y:S01]  /*b530*/  FFMA.RM R36, R36, R105, 12582913 ;  /* 0x4b40000124247423 */ /* 0x000fe20000004069 */
[----:B------:R-:W0:Y:S01]  /*b540*/  LDS.128 R84, [UR5+0x3c00] ;  /* 0x003c0005ff547984 */ /* 0x000e220008000c00 */
[----:B------:R-:W-:Y:S01]  /*b550*/  FFMA R44, R0, R57, R43 ;  /* 0x00000039002c7223 */ /* 0x000fe2000000002b */
[----:B---3--:R-:W-:Y:S01]  /*b560*/  FFMA R41, R11, R60, R40 ;  /* 0x0000003c0b297223 */ /* 0x008fe20000000028 */
[----:B------:R-:W-:Y:S01]  /*b570*/  FADD R40, R36, -12583039 ;  /* 0xcb40007f24287421 */ /* 0x000fe20000000000 */
[----:B------:R-:W3:Y:S01]  /*b580*/  MUFU.EX2 R34, R34 ;  /* 0x0000002200227308 */ /* 0x000ee20000000800 */
[----:B------:R-:W-:Y:S01]  /*b590*/  FFMA R43, R5, R58, R44 ;  /* 0x0000003a052b7223 */ /* 0x000fe2000000002c */
[----:B------:R-:W-:Y:S01]  /*b5a0*/  FFMA R44, R8, R61, R41 ;  /* 0x0000003d082c7223 */ /* 0x000fe20000000029 */
[----:B------:R-:W-:Y:S01]  /*b5b0*/  FFMA R40, R37, 1.4426950216293334961, -R40 ;  /* 0x3fb8aa3b25287823 */ /* 0x000fe20000000828 */
[----:B------:R-:W-:Y:S01]  /*b5c0*/  LDS.128 R64, [UR5+0x3b50] ;  /* 0x003b5005ff407984 */ /* 0x000fe20008000c00 */
[----:B------:R-:W-:-:S02]  /*b5d0*/  FFMA R46, R2, R59, R43 ;  /* 0x0000003b022e7223 */ /* 0x000fc4000000002b */
[----:B------:R-:W-:Y:S01]  /*b5e0*/  FFMA R40, R37, 1.925963033500011079e-08, R40 ;  /* 0x32a5706025287823 */ /* 0x000fe20000000028 */
[----:B------:R-:W4:Y:S01]  /*b5f0*/  LDS.128 R56, [UR5+0x3af0] ;  /* 0x003af005ff387984 */ /* 0x000f220008000c00 */
[----:B------:R-:W-:Y:S01]  /*b600*/  FFMA R37, R13, R62, R44 ;  /* 0x0000003e0d257223 */ /* 0x000fe2000000002c */
[----:B------:R-:W-:Y:S01]  /*b610*/  FFMA R44, R20, R73, R39 ;  /* 0x00000049142c7223 */ /* 0x000fe20000000027 */
[----:B------:R-:W-:Y:S02]  /*b620*/  FFMA R39, R7, R96, R46 ;  /* 0x0000006007277223 */ /* 0x000fe4000000002e */
[----:B------:R-:W-:Y:S01]  /*b630*/  FFMA R46, R10, R63, R37 ;  /* 0x0000003f0a2e7223 */ /* 0x000fe20000000025 */
[----:B------:R-:W-:Y:S01]  /*b640*/  FFMA R37, R25, R74, R44 ;  /* 0x0000004a19257223 */ /* 0x000fe2000000002c */
[----:B------:R-:W-:Y:S01]  /*b650*/  FFMA R44, R4, R97, R39 ;  /* 0x00000061042c7223 */ /* 0x000fe20000000027 */
[----:B------:R-:W4:Y:S03]  /*b660*/  LDS.128 R60, [UR5+0x3bc0] ;  /* 0x003bc005ff3c7984 */ /* 0x000f260008000c00 */
[----:B------:R-:W-:Y:S01]  /*b670*/  FFMA R43, R9, R98, R44 ;  /* 0x00000062092b7223 */ /* 0x000fe2000000002c */
[----:B-1----:R-:W-:-:S03]  /*b680*/  FFMA R39, R15, R68, R46 ;  /* 0x000000440f277223 */ /* 0x002fc6000000002e */
[----:B------:R-:W-:Y:S01]  /*b690*/  FFMA R46, R6, R99, R43 ;  /* 0x00000063062e7223 */ /* 0x000fe2000000002b */
[----:B------:R-:W-:Y:S01]  /*b6a0*/  FFMA R44, R12, R69, R39 ;  /* 0x000000450c2c7223 */ /* 0x000fe20000000027 */
[----:B------:R-:W-:Y:S02]  /*b6b0*/  SHF.L.U32 R41, R32, 0x17, RZ ;  /* 0x0000001720297819 */ /* 0x000fe400000006ff */
[----:B------:R-:W-:Y:S01]  /*b6c0*/  FFMA R43, R11, R88, R46 ;  /* 0x000000580b2b7223 */ /* 0x000fe2000000002e */
[----:B------:R-:W-:Y:S01]  /*b6d0*/  FFMA R32, R22, R75, R37 ;  /* 0x0000004b16207223 */ /* 0x000fe20000000025 */
[----:B------:R-:W-:Y:S01]  /*b6e0*/  SHF.L.U32 R51, R36, 0x17, RZ ;  /* 0x0000001724337819 */ /* 0x000fe200000006ff */
[----:B------:R-:W-:Y:S01]  /*b6f0*/  FFMA R39, R17, R70, R44 ;  /* 0x0000004611277223 */ /* 0x000fe2000000002c */
[----:B------:R-:W-:Y:S01]  /*b700*/  FFMA R36, R8, R89, R43 ;  /* 0x0000005908247223 */ /* 0x000fe2000000002b */
[----:B---3--:R-:W-:Y:S01]  /*b710*/  FMUL R41, R41, R34 ;  /* 0x0000002229297220 */ /* 0x008fe20000400000 */
[----:B--2---:R-:W-:Y:S01]  /*b720*/  FFMA R37, R27, R52, R32 ;  /* 0x000000341b257223 */ /* 0x004fe20000000020 */
[----:B------:R-:W-:Y:S01]  /*b730*/  FFMA R34, R14, R71, R39 ;  /* 0x000000470e227223 */ /* 0x000fe20000000027 */
[----:B------:R-:W-:Y:S01]  /*b740*/  FFMA R43, R13, R90, R36 ;  /* 0x0000005a0d2b7223 */ /* 0x000fe20000000024 */
[----:B------:R-:W1:Y:S01]  /*b750*/  LDS.128 R68, [UR5+0x3b60] ;  /* 0x003b6005ff447984 */ /* 0x000e620008000c00 */
[----:B------:R-:W-:Y:S01]  /*b760*/  FFMA R32, R24, R53, R37 ;  /* 0x0000003518207223 */ /* 0x000fe20000000025 */
[----:B------:R-:W2:Y:S02]  /*b770*/  MUFU.EX2 R40, R40 ;  /* 0x0000002800287308 */ /* 0x000ea40000000800 */
[----:B------:R-:W3:Y:S01]  /*b780*/  LDS.128 R72, [UR5+0x3c20] ;  /* 0x003c2005ff487984 */ /* 0x000ee20008000c00 */
[----:B------:R-:W-:Y:S01]  /*b790*/  FFMA R36, R10, R91, R43 ;  /* 0x0000005b0a247223 */ /* 0x000fe2000000002b */
[----:B------:R-:W-:Y:S01]  /*b7a0*/  FFMA R39, R19, R76, R34 ;  /* 0x0000004c13277223 */ /* 0x000fe20000000022 */
[----:B------:R-:W-:Y:S01]  /*b7b0*/  FFMA R37, R29, R54, R32 ;  /* 0x000000361d257223 */ /* 0x000fe20000000020 */
[----:B------:R-:W3:Y:S01]  /*b7c0*/  LDS.128 R88, [UR5+0x3bd0] ;  /* 0x003bd005ff587984 */ /* 0x000ee20008000c00 */
[----:B0-----:R-:W-:Y:S01]  /*b7d0*/  FFMA R47, R3, R84, RZ ;  /* 0x00000054032f7223 */ /* 0x001fe200000000ff */
[----:B------:R-:W-:Y:S01]  /*b7e0*/  FFMA R34, R16, R77, R39 ;  /* 0x0000004d10227223 */ /* 0x000fe20000000027 */
[----:B------:R-:W-:Y:S01]  /*b7f0*/  FFMA R32, R26, R55, R37 ;  /* 0x000000371a207223 */ /* 0x000fe20000000025 */
[----:B------:R-:W-:Y:S01]  /*b800*/  FFMA R43, R15, R80, R36 ;  /* 0x000000500f2b7223 */ /* 0x000fe20000000024 */
[----:B------:R-:W-:Y:S01]  /*b810*/  FFMA R36, R0, R85, R47 ;  /* 0x0000005500247223 */ /* 0x000fe2000000002f */
[----:B------:R-:W-:Y:S01]  /*b820*/  FFMA R39, R21, R78, R34 ;  /* 0x0000004e15277223 */ /* 0x000fe20000000022 */
[----:B----4-:R-:W-:Y:S01]  /*b830*/  FFMA R37, R31, R56, R32 ;  /* 0x000000381f257223 */ /* 0x010fe20000000020 */
[----:B------:R-:W-:Y:S01]  /*b840*/  FFMA R32, R12, R81, R43 ;  /* 0x000000510c207223 */ /* 0x000fe2000000002b */
[----:B------:R-:W-:Y:S01]  /*b850*/  FFMA R43, R5, R86, R36 ;  /* 0x00000056052b7223 */ /* 0x000fe20000000024 */
[----:B------:R-:W-:Y:S01]  /*b860*/  FFMA R34, R18, R79, R39 ;  /* 0x0000004f12227223 */ /* 0x000fe20000000027 */
[----:B------:R-:W0:Y:S01]  /*b870*/  LDS.128 R52, [UR5+0x3b70] ;  /* 0x003b7005ff347984 */ /* 0x000e220008000c00 */
[----:B------:R-:W-:Y:S01]  /*b880*/  FFMA R39, R17, R82, R32 ;  /* 0x0000005211277223 */ /* 0x000fe20000000020 */
[----:B--2---:R-:W-:Y:S01]  /*b890*/  FMUL R51, R51, R40 ;  /* 0x0000002833337220 */ /* 0x004fe20000400000 */
[----:B------:R-:W-:Y:S01]  /*b8a0*/  FFMA R40, R2, R87, R43 ;  /* 0x0000005702287223 */ /* 0x000fe2000000002b */
[----:B------:R-:W2:Y:S01]  /*b8b0*/  LDS.128 R76, [UR5+0x3c30] ;  /* 0x003c3005ff4c7984 */ /* 0x000ea20008000c00 */
[----:B------:R-:W-:Y:S01]  /*b8c0*/  FFMA R32, R28, R57, R37 ;  /* 0x000000391c207223 */ /* 0x000fe20000000025 */
[----:B------:R-:W-:Y:S01]  /*b8d0*/  FFMA R36, R14, R83, R39 ;  /* 0x000000530e247223 */ /* 0x000fe20000000027 */
[----:B------:R-:W-:Y:S01]  /*b8e0*/  FFMA R37, R23, R64, R34 ;  /* 0x0000004017257223 */ /* 0x000fe20000000022 */
[----:B------:R-:W4:Y:S01]  /*b8f0*/  LDS.128 R80, [UR5+0x3be0] ;  /* 0x003be005ff507984 */ /* 0x000f220008000c00 */
        /* <DEDUP_REMOVED lines=14> */
[----:B-1----:R-:W-:Y:S01]  /*b9e0*/  FFMA R39, R27, R68, R32 ;  /* 0x000000441b277223 */ /* 0x002fe20000000020 */
[----:B------:R-:W-:Y:S01]  /*b9f0*/  FFMA R34, R18, R63, R43 ;  /* 0x0000003f12227223 */ /* 0x000fe2000000002b */
[----:B------:R-:W-:Y:S01]  /*ba00*/  LDS.128 R64, [UR5+0x3c90] ;  /* 0x003c9005ff407984 */ /* 0x000fe20008000c00 */
[----:B---3--:R-:W-:Y:S01]  /*ba10*/  FFMA R47, R11, R72, R36 ;  /* 0x000000480b2f7223 */ /* 0x008fe20000000024 */
[----:B------:R-:W-:-:S02]  /*ba20*/  FFMA R32, R24, R69, R39 ;  /* 0x0000004518207223 */ /* 0x000fc40000000027 */
[----:B------:R-:W1:Y:S01]  /*ba30*/  LDS.128 R60, [UR5+0x3bf0] ;  /* 0x003bf005ff3c7984 */ /* 0x000e620008000c00 */
[----:B------:R-:W-:Y:S01]  /*ba40*/  FFMA R43, R23, R88, R34 ;  /* 0x00000058172b7223 */ /* 0x000fe20000000022 */
[----:B------:R-:W-:Y:S01]  /*ba50*/  FFMA R34, R8, R73, R47 ;  /* 0x0000004908227223 */ /* 0x000fe2000000002f */
[----:B------:R-:W-:Y:S01]  /*ba60*/  FMUL R37, R37, UR10 ;  /* 0x0000000a25257c20 */ /* 0x000fe20008400000 */
[----:B------:R-:W-:Y:S01]  /*ba70*/  FFMA R39, R29, R70, R32 ;  /* 0x000000461d277223 */ /* 0x000fe20000000020 */
[----:B------:R-:W-:Y:S01]  /*ba80*/  FFMA R32, R20, R89, R43 ;  /* 0x0000005914207223 */ /* 0x000fe2000000002b */
[----:B------:R-:W-:Y:S01]  /*ba90*/  FFMA R47, R13, R74, R34 ;  /* 0x0000004a0d2f7223 */ /* 0x000fe20000000022 */
[----:B------:R-:W-:Y:S01]  /*baa0*/  FFMA.SAT R40, R37, R104, 0.5 ;  /* 0x3f00000025287423 */ /* 0x000fe20000002068 */
[----:B------:R-:W-:Y:S01]  /*bab0*/  LDS.128 R92, [UR5+0x3d80] ;  /* 0x003d8005ff5c7984 */ /* 0x000fe20008000c00 */
[----:B------:R-:W-:Y:S01]  /*bac0*/  FFMA R43, R25, R90, R32 ;  /* 0x0000005a192b7223 */ /* 0x000fe20000000020 */
[----:B------:R-:W-:Y:S01]  /*bad0*/  FFMA R44, R10, R75, R47 ;  /* 0x0000004b0a2c7223 */ /* 0x000fe2000000002f */
[----:B------:R-:W-:Y:S01]  /*bae0*/  FFMA.RM R40, R40, R105, 12582913 ;  /* 0x4b40000128287423 */ /* 0x000fe20000004069 */
[----:B------:R-:W-:Y:S01]  /*baf0*/  FFMA R34, R26, R71, R39 ;  /* 0x000000471a227223 */ /* 0x000fe20000000027 */
[----:B------:R-:W3:Y:S01]  /*bb00*/  LDS.128 R72, [UR5+0x3c50] ;  /* 0x003c5005ff487984 */ /* 0x000ee20008000c00 */
[----:B------:R-:W-:Y:S01]  /*bb10*/  FFMA R36, R22, R91, R43 ;  /* 0x0000005b16247223 */ /* 0x000fe2000000002b */
[----:B------:R-:W-:Y:S01]  /*bb20*/  FADD R32, R40, -12583039 ;  /* 0xcb40007f28207421 */ /* 0x000fe20000000000 */
[----:B0-----:R-:W-:Y:S01]  /*bb30*/  FFMA R39, R31, R52, R34 ;  /* 0x000000341f277223 */ /* 0x001fe20000000022 */
[----:B------:R-:W0:Y:S01]  /*bb40*/  LDS.128 R88, [UR5+0x3ca0] ;  /* 0x003ca005ff587984 */ /* 0x000e220008000c00 */
[----:B--2---:R-:W-:Y:S01]  /*bb50*/  FFMA R47, R15, R76, R44 ;  /* 0x0000004c0f2f7223 */ /* 0x004fe2000000002c */
[----:B------:R-:W-:Y:S01]  /*bb60*/  FFMA R32, R37, 1.4426950216293334961, -R32 ;  /* 0x3fb8aa3b25207823 */ /* 0x000fe20000000820 */
[----:B------:R-:W-:Y:S01]  /*bb70*/  FFMA R34, R28, R53, R39 ;  /* 0x000000351c227223 */ /* 0x000fe20000000027 */
[----:B----4-:R-:W-:Y:S01]  /*bb80*/  FFMA R39, R27, R80, R36 ;  /* 0x000000501b277223 */ /* 0x010fe20000000024 */
[----:B------:R-:W-:Y:S01]  /*bb90*/  FFMA R36, R12, R77, R47 ;  /* 0x0000004d0c247223 */ /* 0x000fe2000000002f */
[----:B------:R-:W-:Y:S01]  /*bba0*/  FFMA R53, R3, R84, RZ ;  /* 0x0000005403357223 */ /* 0x000fe200000000ff */
[----:B------:R-:W2:Y:S01]  /*bbb0*/  LDS.128 R68, [UR5+0x3d00] ;  /* 0x003d0005ff447984 */ /* 0x000ea20008000c00 */
[----:B------:R-:W-:Y:S01]  /*bbc0*/  FFMA R43, R37, 1.925963033500011079e-08, R32 ;  /* 0x32a57060252b7823 */ /* 0x000fe20000000020 */
        /* <DEDUP_REMOVED lines=11> */
[----:B------:R-:W-:Y:S01]  /*bc80*/  FMUL R37, R37, UR10 ;  /* 0x0000000a25257c20 */ /* 0x000fe20008400000 */
[----:B------:R-:W4:Y:S01]  /*bc90*/  LDS.128 R76, [UR5+0x3d10] ;  /* 0x003d1005ff4c7984 */ /* 0x000f220008000c00 */
[----:B------:R-:W-:Y:S01]  /*bca0*/  FFMA R36, R16, R57, R39 ;  /* 0x0000003910247223 */ /* 0x000fe20000000027 */
[----:B-1----:R-:W-:Y:S01]  /*bcb0*/  FFMA R47, R31, R60, R32 ;  /* 0x0000003c1f2f7223 */ /* 0x002fe20000000020 */
[----:B------:R-:W-:Y:S01]  /*bcc0*/  FFMA R57, R7, R64, R34 ;  /* 0x0000004007397223 */ /* 0x000fe20000000022 */
[----:B------:R-:W-:Y:S01]  /*bcd0*/  FFMA.SAT R32, R37, R104, 0.5 ;  /* 0x3f00000025207423 */ /* 0x000fe20000002068 */
[----:B------:R-:W1:Y:S01]  /*bce0*/  LDS.128 R84, [UR5+0x3cb0] ;  /* 0x003cb005ff547984 */ /* 0x000e620008000c00 */
[----:B------:R-:W-:Y:S01]  /*bcf0*/  FFMA R34, R28, R61, R47 ;  /* 0x0000003d1c227223 */ /* 0x000fe2000000002f */
[----:B------:R-:W-:Y:S01]  /*bd00*/  FFMA R44, R4, R65, R57 ;  /* 0x00000041042c7223 */ /* 0x000fe20000000039 */
[----:B------:R-:W-:Y:S01]  /*bd10*/  FFMA.RM R39, R32, R105, 12582913 ;  /* 0x4b40000120277423 */ /* 0x000fe20000004069 */
[----:B------:R-:W1:Y:S01]  /*bd20*/  LDS.128 R52, [UR5+0x3c60] ;  /* 0x003c6005ff347984 */ /* 0x000e620008000c00 */
        /* <DEDUP_REMOVED lines=8> */
[----:B---3--:R-:W-:Y:S01]  /*bdb0*/  FFMA R65, R23, R72, R34 ;  /* 0x0000004817417223 */ /* 0x008fe20000000022 */
[----:B0-----:R-:W-:Y:S01]  /*bdc0*/  FFMA R81, R11, R88, R36 ;  /* 0x000000580b517223 */ /* 0x001fe20000000024 */
[----:B------:R-:W0:Y:S01]  /*bdd0*/  LDS.128 R56, [UR5+0x3d20] ;  /* 0x003d2005ff387984 */ /* 0x000e220008000c00 */
[----:B------:R-:W-:Y:S01]  /*bde0*/  FFMA R37, R37, 1.925963033500011079e-08, R32 ;  /* 0x32a5706025257823 */ /* 0x000fe20000000020 */
[----:B------:R-:W-:-:S02]  /*bdf0*/  FFMA R32, R20, R73, R65 ;  /* 0x0000004914207223 */ /* 0x000fc40000000041 */
[----:B------:R-:W3:Y:S01]  /*be00*/  LDS.128 R60, [UR5+0x3d90] ;  /* 0x003d9005ff3c7984 */ /* 0x000ee20008000c00 */
[----:B------:R-:W-:-:S03]  /*be10*/  FFMA R34, R8, R89, R81 ;  /* 0x0000005908227223 */ /* 0x000fc60000000051 */
[----:B------:R-:W3:Y:S01]  /*be20*/  LDS.128 R64, [UR5+0x3cc0] ;  /* 0x003cc005ff407984 */ /* 0x000ee20008000c00 */
[----:B------:R-:W-:Y:S01]  /*be30*/  FMUL R47, R47, UR10 ;  /* 0x0000000a2f2f7c20 */ /* 0x000fe20008400000 */
[----:B--2---:R-:W-:Y:S02]  /*be40*/  FFMA R97, R3, R68, RZ ;  /* 0x0000004403617223 */ /* 0x004fe400000000ff */
[----:B------:R-:W2:Y:S01]  /*be50*/  LDS.128 R80, [UR5+0x3c70] ;  /* 0x003c7005ff507984 */ /* 0x000ea20008000c00 */
[----:B------:R-:W-:Y:S01]  /*be60*/  FFMA.SAT R36, R47, R104, 0.5 ;  /* 0x3f0000002f247423 */ /* 0x000fe20000002068 */
[----:B------:R-:W-:Y:S01]  /*be70*/  FFMA R46, R0, R69, R97 ;  /* 0x00000045002e7223 */ /* 0x000fe20000000061 */
[----:B------:R-:W-:Y:S01]  /*be80*/  FFMA R89, R13, R90, R34 ;  /* 0x0000005a0d597223 */ /* 0x000fe20000000022 */
[----:B------:R-:W-:Y:S01]  /*be90*/  FFMA R73, R25, R74, R32 ;  /* 0x0000004a19497223 */ /* 0x000fe20000000020 */
[----:B------:R-:W-:Y:S01]  /*bea0*/  FFMA.RM R36, R36, R105, 12582913 ;  /* 0x4b40000124247423 */ /* 0x000fe20000004069 */
[----:B------:R-:W-:Y:S01]  /*beb0*/  FFMA R69, R5, R70, R46 ;  /* 0x0000004605457223 */ /* 0x000fe2000000002e */
[----:B------:R-:W-:Y:S01]  /*bec0*/  FFMA R44, R10, R91, R89 ;  /* 0x0000005b0a2c7223 */ /* 0x000fe20000000059 */
[----:B------:R-:W-:Y:S01]  /*bed0*/  LDS.128 R96, [UR5+0x3d30] ;  /* 0x003d3005ff607984 */ /* 0x000fe20008000c00 */
[----:B------:R-:W-:Y:S01]  /*bee0*/  FADD R32, R36, -12583039 ;  /* 0xcb40007f24207421 */ /* 0x000fe20000000000 */
[----:B------:R-:W-:-:S02]  /*bef0*/  FFMA R46, R2, R71, R69 ;  /* 0x00000047022e7223 */ /* 0x000fc40000000045 */
[----:B------:R-:W2:Y:S01]  /*bf00*/  LDS.128 R88, [UR5+0x3da0] ;  /* 0x003da005ff587984 */ /* 0x000ea20008000c00 */
[----:B------:R-:W-:Y:S01]  /*bf10*/  FFMA R34, R22, R75, R73 ;  /* 0x0000004b16227223 */ /* 0x000fe20000000049 */
[----:B------:R-:W-:Y:S02]  /*bf20*/  FFMA R32, R47, 1.4426950216293334961, -R32 ;  /* 0x3fb8aa3b2f207823 */ /* 0x000fe40000000820 */
[----:B------:R-:W2:Y:S01]  /*bf30*/  LDS.128 R68, [UR5+0x3cd0] ;  /* 0x003cd005ff447984 */ /* 0x000ea20008000c00 */
[----:B----4-:R-:W-:Y:S01]  /*bf40*/  FFMA R75, R7, R76, R46 ;  /* 0x0000004c074b7223 */ /* 0x010fe2000000002e */
[----:B------:R-:W-:Y:S01]  /*bf50*/  FFMA R101, R3, R92, RZ ;  /* 0x0000005c03657223 */ /* 0x000fe200000000ff */
[----:B------:R-:W-:Y:S01]  /*bf60*/  FFMA R32, R47, 1.925963033500011079e-08, R32 ;  /* 0x32a570602f207823 */ /* 0x000fe20000000020 */
        /* <DEDUP_REMOVED lines=9> */
[----:B------:R-:W1:Y:S01]  /*c000*/  LDS.128 R72, [UR5+0x3db0] ;  /* 0x003db005ff487984 */ /* 0x000e620008000c00 */
[----:B------:R-:W-:Y:S01]  /*c010*/  FFMA R47, R29, R54, R34 ;  /* 0x000000361d2f7223 */ /* 0x000fe20000000022 */
[----:B------:R-:W-:Y:S01]  /*c020*/  FFMA R34, R6, R79, R77 ;  /* 0x0000004f06227223 */ /* 0x000fe2000000004d */
[----:B------:R-:W-:Y:S01]  /*c030*/  FFMA R46, R2, R95, R85 ;  /* 0x0000005f022e7223 */ /* 0x000fe20000000055 */
[----:B------:R-:W4:Y:S01]  /*c040*/  LDS.128 R76, [UR5+0x3d40] ;  /* 0x003d4005ff4c7984 */ /* 0x000f220008000c00 */
[----:B------:R-:W-:Y:S01]  /*c050*/  FFMA R44, R14, R87, R53 ;  /* 0x000000570e2c7223 */ /* 0x000fe20000000035 */
[----:B0-----:R-:W-:Y:S01]  /*c060*/  FFMA R85, R11, R56, R34 ;  /* 0x000000380b557223 */ /* 0x001fe20000000022 */
[----:B---3--:R-:W-:Y:S01]  /*c070*/  FFMA R87, R7, R60, R46 ;  /* 0x0000003c07577223 */ /* 0x008fe2000000002e */
[----:B------:R-:W0:Y:S01]  /*c080*/  LDS.128 R92, [UR5+0x3ce0] ;  /* 0x003ce005ff5c7984 */ /* 0x000e220008000c00 */
[----:B------:R-:W-:Y:S01]  /*c090*/  FFMA R34, R26, R55, R47 ;  /* 0x000000371a227223 */ /* 0x000fe2000000002f */
[----:B------:R-:W-:Y:S01]  /*c0a0*/  FFMA R53, R19, R64, R44 ;  /* 0x0000004013357223 */ /* 0x000fe2000000002c */
[----:B------:R-:W-:Y:S01]  /*c0b0*/  FFMA R46, R4, R61, R87 ;  /* 0x0000003d042e7223 */ /* 0x000fe20000000057 */
[----:B------:R-:W-:Y:S01]  /*c0c0*/  FFMA R44, R8, R57, R85 ;  /* 0x00000039082c7223 */ /* 0x000fe20000000055 */
[----:B--2---:R-:W-:Y:S01]  /*c0d0*/  FFMA R47, R31, R80, R34 ;  /* 0x000000501f2f7223 */ /* 0x004fe20000000022 */
[----:B------:R-:W-:Y:S01]  /*c0e0*/  FFMA R34, R16, R65, R53 ;  /* 0x0000004110227223 */ /* 0x000fe20000000035 */
[----:B------:R-:W-:Y:S01]  /*c0f0*/  FFMA R65, R9, R62, R46 ;  /* 0x0000003e09417223 */ /* 0x000fe2000000002e */
[----:B------:R-:W-:Y:S01]  /*c100*/  FFMA R61, R13, R58, R44 ;  /* 0x0000003a0d3d7223 */ /* 0x000fe2000000002c */
[----:B------:R-:W2:Y:S01]  /*c110*/  LDS.128 R52, [UR5+0x3dc0] ;  /* 0x003dc005ff347984 */ /* 0x000ea20008000c00 */
[----:B------:R-:W-:Y:S01]  /*c120*/  FFMA R57, R21, R66, R34 ;  /* 0x0000004215397223 */ /* 0x000fe20000000022 */
[----:B------:R-:W-:Y:S01]  /*c130*/  FFMA R48, R6, R63, R65 ;  /* 0x0000003f06307223 */ /* 0x000fe20000000041 */
[----:B------:R-:W-:Y:S01]  /*c140*/  FFMA R46, R10, R59, R61 ;  /* 0x0000003b0a2e7223 */ /* 0x000fe2000000003d */
[----:B------:R-:W-:Y:S01]  /*c150*/  LDS.128 R84, [UR5+0x3e00] ;  /* 0x003e0005ff547984 */ /* 0x000fe20008000c00 */
[----:B------:R-:W-:-:S03]  /*c160*/  FFMA R44, R18, R67, R57 ;  /* 0x00000043122c7223 */ /* 0x000fc60000000039 */
[----:B------:R-:W3:Y:S01]  /*c170*/  LDS.128 R64, [UR5+0x3d50] ;  /* 0x003d5005ff407984 */ /* 0x000ee20008000c00 */
        /* <DEDUP_REMOVED lines=11> */
[----:B------:R-:W3:Y:S02]  /*c230*/  LDS.128 R60, [UR5+0x3dd0] ;  /* 0x003dd005ff3c7984 */ /* 0x000ee40008000c00 */
[----:B------:R-:W-:Y:S01]  /*c240*/  FFMA R46, R10, R91, R69 ;  /* 0x0000005b0a2e7223 */ /* 0x000fe20000000045 */
[----:B------:R-:W-:Y:S01]  /*c250*/  FFMA R69, R25, R70, R34 ;  /* 0x0000004619457223 */ /* 0x000fe20000000022 */
[----:B------:R-:W-:Y:S01]  /*c260*/  FFMA R44, R14, R99, R81 ;  /* 0x000000630e2c7223 */ /* 0x000fe20000000051 */
[----:B------:R-:W-:Y:S01]  /*c270*/  FFMA R47, R30, R83, R47 ;  /* 0x000000531e2f7223 */ /* 0x000fe2000000002f */
[----:B-1----:R-:W-:Y:S01]  /*c280*/  FFMA R81, R15, R72, R46 ;  /* 0x000000480f517223 */ /* 0x002fe2000000002e */
[----:B------:R-:W-:Y:S01]  /*c290*/  FFMA R34, R22, R71, R69 ;  /* 0x0000004716227223 */ /* 0x000fe20000000045 */
[----:B----4-:R-:W-:Y:S01]  /*c2a0*/  FFMA R69, R19, R76, R44 ;  /* 0x0000004c13457223 */ /* 0x010fe2000000002c */
[----:B------:R-:W-:Y:S01]  /*c2b0*/  FMUL R47, R47, UR10 ;  /* 0x0000000a2f2f7c20 */ /* 0x000fe20008400000 */
[----:B------:R-:W-:Y:S01]  /*c2c0*/  FFMA R46, R12, R73, R81 ;  /* 0x000000490c2e7223 */ /* 0x000fe20000000051 */
[----:B------:R-:W1:Y:S01]  /*c2d0*/  LDS.128 R88, [UR5+0x3d60] ;  /* 0x003d6005ff587984 */ /* 0x000e620008000c00 */
[----:B0-----:R-:W-:Y:S01]  /*c2e0*/  FFMA R73, R27, R92, R34 ;  /* 0x0000005c1b497223 */ /* 0x001fe20000000022 */
[----:B------:R-:W-:Y:S01]  /*c2f0*/  FFMA R44, R16, R77, R69 ;  /* 0x0000004d102c7223 */ /* 0x000fe20000000045 */
[----:B------:R-:W-:Y:S01]  /*c300*/  FFMA.SAT R34, R47, R104, 0.5 ;  /* 0x3f0000002f227423 */ /* 0x000fe20000002068 */
[----:B------:R-:W-:Y:S01]  /*c310*/  FFMA R77, R17, R74, R46 ;  /* 0x0000004a114d7223 */ /* 0x000fe2000000002e */
[----:B------:R-:W0:Y:S02]  /*c320*/  LDS.128 R68, [UR5+0x3de0] ;  /* 0x003de005ff447984 */ /* 0x000e240008000c00 */
[----:B------:R-:W-:Y:S01]  /*c330*/  FFMA.RM R34, R34, R105, 12582913 ;  /* 0x4b40000122227423 */ /* 0x000fe20000004069 */
[----:B------:R-:W-:Y:S01]  /*c340*/  FFMA R48, R14, R75, R77 ;  /* 0x0000004b0e307223 */ /* 0x000fe2000000004d */
[----:B------:R-:W4:Y:S01]  /*c350*/  LDS.128 R80, [UR5+0x3e10] ;  /* 0x003e1005ff507984 */ /* 0x000f220008000c00 */
[----:B------:R-:W-:Y:S01]  /*c360*/  FFMA R77, R21, R78, R44 ;  /* 0x0000004e154d7223 */ /* 0x000fe2000000002c */
[----:B------:R-:W-:Y:S01]  /*c370*/  FFMA R46, R24, R93, R73 ;  /* 0x0000005d182e7223 */ /* 0x000fe20000000049 */
[----:B------:R-:W-:Y:S01]  /*c380*/  FADD R44, R34, -12583039 ;  /* 0xcb40007f222c7421 */ /* 0x000fe20000000000 */
[----:B--2---:R-:W-:Y:S01]  /*c390*/  FFMA R93, R19, R52, R48 ;  /* 0x00000034135d7223 */ /* 0x004fe20000000030 */
[----:B------:R-:W-:Y:S01]  /*c3a0*/  FFMA R48, R18, R79, R77 ;  /* 0x0000004f12307223 */ /* 0x000fe2000000004d */
[----:B------:R-:W2:Y:S01]  /*c3b0*/  LDS.128 R72, [UR5+0x3d70] ;  /* 0x003d7005ff487984 */ /* 0x000ea20008000c00 */
[----:B------:R-:W-:Y:S01]  /*c3c0*/  FFMA R44, R47, 1.4426950216293334961, -R44 ;  /* 0x3fb8aa3b2f2c7823 */ /* 0x000fe2000000082c */
[----:B------:R-:W-:Y:S01]  /*c3d0*/  FFMA R52, R16, R53, R93 ;  /* 0x0000003510347223 */ /* 0x000fe2000000005d */
[----:B---3--:R-:W-:Y:S01]  /*c3e0*/  FFMA R77, R23, R64, R48 ;  /* 0x00000040174d7223 */ /* 0x008fe20000000030 */
[----:B------:R-:W-:Y:S01]  /*c3f0*/  FFMA R53, R29, R94, R46 ;  /* 0x0000005e1d357223 */ /* 0x000fe2000000002e */
[----:B------:R-:W-:Y:S01]  /*c400*/  FFMA R44, R47, 1.925963033500011079e-08, R44 ;  /* 0x32a570602f2c7823 */ /* 0x000fe2000000002c */
[----:B------:R-:W-:Y:S01]  /*c410*/  FFMA R47, R21, R54, R52 ;  /* 0x00000036152f7223 */ /* 0x000fe20000000034 */
[----:B------:R-:W-:Y:S01]  /*c420*/  FFMA R48, R20, R65, R77 ;  /* 0x0000004114307223 */ /* 0x000fe2000000004d */
[----:B------:R-:W-:Y:S01]  /*c430*/  FFMA R46, R26, R95, R53 ;  /* 0x0000005f1a2e7223 */ /* 0x000fe20000000035 */
[----:B------:R-:W3:Y:S01]  /*c440*/  LDS.128 R76, [UR5+0x3e20] ;  /* 0x003e2005ff4c7984 */ /* 0x000ee20008000c00 */
[----:B------:R-:W-:-:S02]  /*c450*/  FFMA R64, R18, R55, R47 ;  /* 0x0000003712407223 */ /* 0x000fc4000000002f */
[----:B------:R-:W-:Y:S01]  /*c460*/  FFMA R47, R31, R56, R46 ;  /* 0x000000381f2f7223 */ /* 0x000fe2000000002e */
[----:B------:R-:W3:Y:S01]  /*c470*/  LDS.128 R52, [UR5+0x3df0] ;  /* 0x003df005ff347984 */ /* 0x000ee20008000c00 */
[----:B------:R-:W-:Y:S02]  /*c480*/  FFMA R93, R23, R60, R64 ;  /* 0x0000003c175d7223 */ /* 0x000fe40000000040 */
[----:B------:R-:W-:Y:S01]  /*c490*/  FFMA R46, R28, R57, R47 ;  /* 0x000000391c2e7223 */ /* 0x000fe2000000002f */
[----:B------:R-:W-:Y:S01]  /*c4a0*/  FFMA R57, R3, R84, RZ ;  /* 0x0000005403397223 */ /* 0x000fe200000000ff */
[----:B------:R-:W-:Y:S01]  /*c4b0*/  FFMA R65, R25, R66, R48 ;  /* 0x0000004219417223 */ /* 0x000fe20000000030 */
[----:B------:R-:W-:Y:S01]  /*c4c0*/  FFMA R56, R20, R61, R93 ;  /* 0x0000003d14387223 */ /* 0x000fe2000000005d */
[----:B------:R-:W-:Y:S01]  /*c4d0*/  FFMA R47, R33, R58, R46 ;  /* 0x0000003a212f7223 */ /* 0x000fe2000000002e */
[----:B------:R-:W-:Y:S01]  /*c4e0*/  FFMA R46, R0, R85, R57 ;  /* 0x00000055002e7223 */ /* 0x000fe20000000039 */
[C---:B------:R-:W-:Y:S01]  /*c4f0*/  FFMA R48, R22.reuse, R67, R65 ;  /* 0x0000004316307223 */ /* 0x040fe20000000041 */
[----:B------:R-:W-:Y:S01]  /*c500*/  FFMA R61, R25, R62, R56 ;  /* 0x0000003e193d7223 */ /* 0x000fe20000000038 */
[----:B------:R-:W3:Y:S01]  /*c510*/  LDS.128 R64, [UR5+0x3e30] ;  /* 0x003e3005ff407984 */ /* 0x000ee20008000c00 */
[----:B------:R-:W-:Y:S01]  /*c520*/  FFMA R85, R5, R86, R46 ;  /* 0x0000005605557223 */ /* 0x000fe2000000002e */
[C---:B-1----:R-:W-:Y:S01]  /*c530*/  FFMA R57, R27.reuse, R88, R48 ;  /* 0x000000581b397223 */ /* 0x042fe20000000030 */
[----:B------:R-:W-:Y:S01]  /*c540*/  FFMA R48, R22, R63, R61 ;  /* 0x0000003f16307223 */ /* 0x000fe2000000003d */
[----:B------:R-:W1:Y:S01]  /*c550*/  LDS.128 R92, [UR5+0x3e80] ;  /* 0x003e8005ff5c7984 */ /* 0x000e620008000c00 */
[----:B------:R-:W-:Y:S01]  /*c560*/  FFMA R56, R2, R87, R85 ;  /* 0x0000005702387223 */ /* 0x000fe20000000055 */
[----:B------:R-:W-:Y:S01]  /*c570*/  FFMA R47, R30, R59, R47 ;  /* 0x0000003b1e2f7223 */ /* 0x000fe2000000002f */
[C---:B------:R-:W-:Y:S01]  /*c580*/  FFMA R46, R24.reuse, R89, R57 ;  /* 0x00000059182e7223 */ /* 0x040fe20000000039 */
[----:B0-----:R-:W-:Y:S01]  /*c590*/  FFMA R57, R27, R68, R48 ;  /* 0x000000441b397223 */ /* 0x001fe20000000030 */
[----:B------:R-:W-:Y:S01]  /*c5a0*/  LDS.128 R60, [UR5+0x3e90] ;  /* 0x003e9005ff3c7984 */ /* 0x000fe20008000c00 */
[----:B----4-:R-:W-:Y:S01]  /*c5b0*/  FFMA R59, R7, R80, R56 ;  /* 0x00000050073b7223 */ /* 0x010fe20000000038 */
[----:B------:R-:W-:Y:S01]  /*c5c0*/  FMUL R85, R47, UR10 ;  /* 0x0000000a2f557c20 */ /* 0x000fe20008400000 */
[----:B------:R-:W-:Y:S01]  /*c5d0*/  FFMA R47, R29, R90, R46 ;  /* 0x0000005a1d2f7223 */ /* 0x000fe2000000002e */
[----:B------:R-:W-:Y:S01]  /*c5e0*/  FFMA R56, R24, R69, R57 ;  /* 0x0000004518387223 */ /* 0x000fe20000000039 */
[----:B------:R-:W-:-:S02]  /*c5f0*/  FFMA R58, R4, R81, R59 ;  /* 0x00000051043a7223 */ /* 0x000fc4000000003b */
[----:B------:R-:W-:Y:S01]  /*c600*/  FFMA R48, R26, R91, R47 ;  /* 0x0000005b1a307223 */ /* 0x000fe2000000002f */
[----:B------:R-:W-:Y:S01]  /*c610*/  FFMA R81, R29, R70, R56 ;  /* 0x000000461d517223 */ /* 0x000fe20000000038 */
[----:B------:R-:W-:Y:S01]  /*c620*/  FFMA R87, R9, R82, R58 ;  /* 0x0000005209577223 */ /* 0x000fe2000000003a */
[----:B------:R-:W-:Y:S01]  /*c630*/  FFMA.SAT R46, R85, R104, 0.5 ;  /* 0x3f000000552e7423 */ /* 0x000fe20000002068 */
[----:B------:R-:W0:Y:S01]  /*c640*/  LDS.128 R56, [UR5+0x3f00] ;  /* 0x003f0005ff387984 */ /* 0x000e220008000c00 */
[----:B--2---:R-:W-:Y:S01]  /*c650*/  FFMA R69, R31, R72, R48 ;  /* 0x000000481f457223 */ /* 0x004fe20000000030 */
[----:B------:R-:W-:Y:S01]  /*c660*/  FFMA R70, R6, R83, R87 ;  /* 0x0000005306467223 */ /* 0x000fe20000000057 */
[----:B------:R-:W-:Y:S01]  /*c670*/  FFMA R68, R26, R71, R81 ;  /* 0x000000471a447223 */ /* 0x000fe20000000051 */
[----:B------:R-:W-:Y:S01]  /*c680*/  LDS.128 R88, [UR5+0x3f20] ;  /* 0x003f2005ff587984 */ /* 0x000fe20008000c00 */
[----:B------:R-:W-:Y:S01]  /*c690*/  FFMA R48, R28, R73, R69 ;  /* 0x000000491c307223 */ /* 0x000fe20000000045 */
[----:B---3--:R-:W-:Y:S01]  /*c6a0*/  FFMA R69, R11, R76, R70 ;  /* 0x0000004c0b457223 */ /* 0x008fe20000000046 */
[----:B------:R-:W-:Y:S01]  /*c6b0*/  FFMA.RM R47, R46, R105, 12582913 ;  /* 0x4b4000012e2f7423 */ /* 0x000fe20000004069 */
[----:B------:R-:W-:Y:S01]  /*c6c0*/  FFMA R81, R31, R52, R68 ;  /* 0x000000341f517223 */ /* 0x000fe20000000044 */
[----:B------:R-:W-:Y:S01]  /*c6d0*/  FFMA R73, R33, R74, R48 ;  /* 0x0000004a21497223 */ /* 0x000fe20000000030 */
[----:B------:R-:W-:-:S02]  /*c6e0*/  FFMA R72, R8, R77, R69 ;  /* 0x0000004d08487223 */ /* 0x000fc40000000045 */
[----:B------:R-:W2:Y:S01]  /*c6f0*/  LDS.128 R68, [UR5+0x3e40] ;  /* 0x003e4005ff447984 */ /* 0x000ea20008000c00 */
[----:B------:R-:W-:Y:S01]  /*c700*/  FFMA R52, R28, R53, R81 ;  /* 0x000000351c347223 */ /* 0x000fe20000000051 */
[----:B------:R-:W-:Y:S01]  /*c710*/  FADD R46, R47, -12583039 ;  /* 0xcb40007f2f2e7421 */ /* 0x000fe20000000000 */
[----:B------:R-:W-:Y:S01]  /*c720*/  FFMA R53, R13, R78, R72 ;  /* 0x0000004e0d357223 */ /* 0x000fe20000000048 */
[----:B------:R-:W-:Y:S01]  /*c730*/  FFMA R48, R30, R75, R73 ;  /* 0x0000004b1e307223 */ /* 0x000fe20000000049 */
[----:B------:R-:W-:Y:S01]  /*c740*/  LDS.128 R80, [UR5+0x3f10] ;  /* 0x003f1005ff507984 */ /* 0x000fe20008000c00 */
[C---:B------:R-:W-:Y:S01]  /*c750*/  FFMA R46, R85.reuse, 1.4426950216293334961, -R46 ;  /* 0x3fb8aa3b552e7823 */ /* 0x040fe2000000082e */
[----:B------:R-:W-:Y:S02]  /*c760*/  FFMA R76, R10, R79, R53 ;  /* 0x0000004f0a4c7223 */ /* 0x000fe40000000035 */
[----:B------:R-:W3:Y:S01]  /*c770*/  LDS.128 R72, [UR5+0x3f80] ;  /* 0x003f8005ff487984 */ /* 0x000ee20008000c00 */
[----:B------:R-:W-:Y:S01]  /*c780*/  FFMA R46, R85, 1.925963033500011079e-08, R46 ;  /* 0x32a57060552e7823 */ /* 0x000fe2000000002e */
[----:B------:R-:W-:Y:S01]  /*c790*/  FFMA R53, R33, R54, R52 ;  /* 0x0000003621357223 */ /* 0x000fe20000000034 */
[----:B------:R-:W-:Y:S01]  /*c7a0*/  FFMA R85, R15, R64, R76 ;  /* 0x000000400f557223 */ /* 0x000fe2000000004c */
[----:B-1----:R-:W-:Y:S01]  /*c7b0*/  FFMA R87, R3, R92, RZ ;  /* 0x0000005c03577223 */ /* 0x002fe200000000ff */
[----:B------:R-:W1:Y:S01]  /*c7c0*/  LDS.128 R76, [UR5+0x3ea0] ;  /* 0x003ea005ff4c7984 */ /* 0x000e620008000c00 */
[----:B------:R-:W-:Y:S01]  /*c7d0*/  FMUL R113, R48, UR10 ;  /* 0x0000000a30717c20 */ /* 0x000fe20008400000 */
[----:B------:R-:W-:Y:S01]  /*c7e0*/  FFMA R53, R30, R55, R53 ;  /* 0x000000371e357223 */ /* 0x000fe20000000035 */
[----:B------:R-:W-:Y:S01]  /*c7f0*/  FFMA R52, R0, R93, R87 ;  /* 0x0000005d00347223 */ /* 0x000fe20000000057 */
[----:B------:R-:W-:Y:S01]  /*c800*/  FFMA R96, R12, R65, R85 ;  /* 0x000000410c607223 */ /* 0x000fe20000000055 */
[----:B------:R-:W-:Y:S01]  /*c810*/  FFMA.SAT R48, R113, R104, 0.5 ;  /* 0x3f00000071307423 */ /* 0x000fe20000002068 */
[----:B------:R-:W-:Y:S01]  /*c820*/  FMUL R65, R53, UR10 ;  /* 0x0000000a35417c20 */ /* 0x000fe20008400000 */
[----:B------:R-:W4:Y:S01]  /*c830*/  LDS.128 R84, [UR5+0x3f90] ;  /* 0x003f9005ff547984 */ /* 0x000f220008000c00 */
[----:B------:R-:W-:Y:S01]  /*c840*/  FFMA R93, R5, R94, R52 ;  /* 0x0000005e055d7223 */ /* 0x000fe20000000034 */
[----:B------:R-:W-:Y:S01]  /*c850*/  FFMA.RM R48, R48, R105, 12582913 ;  /* 0x4b40000130307423 */ /* 0x000fe20000004069 */
[----:B------:R-:W-:Y:S01]  /*c860*/  FFMA.SAT R92, R65, R104, 0.5 ;  /* 0x3f000000415c7423 */ /* 0x000fe20000002068 */
[----:B------:R-:W4:Y:S01]  /*c870*/  LDS.128 R52, [UR5+0x3e50] ;  /* 0x003e5005ff347984 */ /* 0x000f220008000c00 */
[----:B------:R-:W-:Y:S01]  /*c880*/  FFMA R94, R2, R95, R93 ;  /* 0x0000005f025e7223 */ /* 0x000fe2000000005d */
[----:B------:R-:W-:Y:S01]  /*c890*/  FADD R64, R48, -12583039 ;  /* 0xcb40007f30407421 */ /* 0x000fe20000000000 */
[----:B------:R-:W-:Y:S01]  /*c8a0*/  FFMA.RM R107, R92, R105, 12582913 ;  /* 0x4b4000015c6b7423 */ /* 0x000fe20000004069 */
[----:B0-----:R-:W-:Y:S01]  /*c8b0*/  FFMA R101, R3, R56, RZ ;  /* 0x0000003803657223 */ /* 0x001fe200000000ff */
[----:B------:R-:W-:Y:S01]  /*c8c0*/  FFMA R97, R17, R66, R96 ;  /* 0x0000004211617223 */ /* 0x000fe20000000060 */
[----:B------:R-:W-:Y:S01]  /*c8d0*/  FFMA R64, R113, 1.4426950216293334961, -R64 ;  /* 0x3fb8aa3b71407823 */ /* 0x000fe20000000840 */
[----:B------:R-:W-:Y:S01]  /*c8e0*/  FFMA R99, R7, R60, R94 ;  /* 0x0000003c07637223 */ /* 0x000fe2000000005e */
[----:B------:R-:W-:Y:S01]  /*c8f0*/  FADD R56, R107, -12583039 ;  /* 0xcb40007f6b387421 */ /* 0x000fe20000000000 */
[----:B------:R-:W0:Y:S01]  /*c900*/  LDS.128 R92, [UR5+0x3eb0] ;  /* 0x003eb005ff5c7984 */ /* 0x000e220008000c00 */
[----:B------:R-:W-:Y:S01]  /*c910*/  FFMA R66, R0, R57, R101 ;  /* 0x0000003900427223 */ /* 0x000fe20000000065 */
[----:B------:R-:W-:Y:S01]  /*c920*/  FFMA R113, R113, 1.925963033500011079e-08, R64 ;  /* 0x32a5706071717823 */ /* 0x000fe20000000040 */
[----:B------:R-:W-:Y:S01]  /*c930*/  FFMA R60, R14, R67, R97 ;  /* 0x000000430e3c7223 */ /* 0x000fe20000000061 */
[----:B------:R-:W-:Y:S01]  /*c940*/  FFMA R56, R65, 1.4426950216293334961, -R56 ;  /* 0x3fb8aa3b41387823 */ /* 0x000fe20000000838 */
[----:B------:R-:W-:Y:S01]  /*c950*/  FFMA R64, R4, R61, R99 ;  /* 0x0000003d04407223 */ /* 0x000fe20000000063 */
[----:B------:R-:W-:Y:S01]  /*c960*/  FFMA R57, R5, R58, R66 ;  /* 0x0000003a05397223 */ /* 0x000fe20000000042 */
[----:B------:R-:W0:Y:S01]  /*c970*/  LDS.128 R96, [UR5+0x3fa0] ;  /* 0x003fa005ff607984 */ /* 0x000e220008000c00 */
[----:B--2---:R-:W-:Y:S01]  /*c980*/  FFMA R61, R19, R68, R60 ;  /* 0x00000044133d7223 */ /* 0x004fe2000000003c */
[----:B------:R-:W-:Y:S01]  /*c990*/  FFMA R114, R65, 1.925963033500011079e-08, R56 ;  /* 0x32a5706041727823 */ /* 0x000fe20000000038 */
[----:B------:R-:W-:-:S02]  /*c9a0*/  FFMA R60, R2, R59, R57 ;  /* 0x0000003b023c7223 */ /* 0x000fc40000000039 */
[----:B------:R-:W2:Y:S01]  /*c9b0*/  LDS.128 R56, [UR5+0x3f30] ;  /* 0x003f3005ff387984 */ /* 0x000ea20008000c00 */
[----:B------:R-:W-:Y:S01]  /*c9c0*/  FFMA R65, R9, R62, R64 ;  /* 0x0000003e09417223 */ /* 0x000fe20000000040 */
[----:B---3--:R-:W-:Y:S01]  /*c9d0*/  FFMA R101, R3, R72, RZ ;  /* 0x0000004803657223 */ /* 0x008fe200000000ff */
[----:B------:R-:W-:Y:S01]  /*c9e0*/  FFMA R64, R16, R69, R61 ;  /* 0x0000004510407223 */ /* 0x000fe2000000003d */
[----:B------:R-:W-:Y:S01]  /*c9f0*/  FFMA R67, R7, R80, R60 ;  /* 0x0000005007437223 */ /* 0x000fe2000000003c */
[----:B------:R-:W-:Y:S01]  /*ca00*/  FFMA R66, R6, R63, R65 ;  /* 0x0000003f06427223 */ /* 0x000fe20000000041 */
[----:B------:R-:W-:Y:S01]  /*ca10*/  FFMA R72, R0, R73, R101 ;  /* 0x0000004900487223 */ /* 0x000fe20000000065 */
[----:B------:R-:W3:Y:S01]  /*ca20*/  LDS.128 R60, [UR5+0x3ec0] ;  /* 0x003ec005ff3c7984 */ /* 0x000ee20008000c00 */
[----:B------:R-:W-:Y:S01]  /*ca30*/  FFMA R68, R4, R81, R67 ;  /* 0x0000005104447223 */ /* 0x000fe20000000043 */
[----:B------:R-:W-:Y:S01]  /*ca40*/  FFMA R69, R21, R70, R64 ;  /* 0x0000004615457223 */ /* 0x000fe20000000040 */
[----:B-1----:R-:W-:Y:S01]  /*ca50*/  FFMA R73, R11, R76, R66 ;  /* 0x0000004c0b497223 */ /* 0x002fe20000000042 */
[----:B------:R-:W-:Y:S01]  /*ca60*/  FFMA R101, R5, R74, R72 ;  /* 0x0000004a05657223 */ /* 0x000fe20000000048 */
[----:B------:R-:W1:Y:S01]  /*ca70*/  LDS.128 R64, [UR5+0x3fb0] ;  /* 0x003fb005ff407984 */ /* 0x000e620008000c00 */
[----:B------:R-:W-:-:S02]  /*ca80*/  FFMA R81, R9, R82, R68 ;  /* 0x0000005209517223 */ /* 0x000fc40000000044 */
[----:B------:R-:W-:Y:S01]  /*ca90*/  FFMA R80, R2, R75, R101 ;  /* 0x0000004b02507223 */ /* 0x000fe20000000065 */
[----:B------:R-:W-:Y:S01]  /*caa0*/  FFMA R74, R8, R77, R73 ;  /* 0x0000004d084a7223 */ /* 0x000fe20000000049 */
[----:B------:R-:W-:Y:S02]  /*cab0*/  FFMA R76, R6, R83, R81 ;  /* 0x00000053064c7223 */ /* 0x000fe40000000051 */
[----:B----4-:R-:W-:Y:S01]  /*cac0*/  FFMA R73, R7, R84, R80 ;  /* 0x0000005407497223 */ /* 0x010fe20000000050 */
        /* <DEDUP_REMOVED lines=8> */
[----:B------:R-:W4:Y:S01]  /*cb50*/  LDS.128 R72, [UR5+0x3e60] ;  /* 0x003e6005ff487984 */ /* 0x000f220008000c00 */
[----:B------:R-:W-:Y:S01]  /*cb60*/  FFMA R84, R8, R89, R81 ;  /* 0x0000005908547223 */ /* 0x000fe20000000051 */
[----:B0-----:R-:W-:-:S02]  /*cb70*/  FFMA R85, R15, R92, R52 ;  /* 0x0000005c0f557223 */ /* 0x001fc40000000034 */
[----:B------:R-:W0:Y:S01]  /*cb80*/  LDS.128 R76, [UR5+0x3ed0] ;  /* 0x003ed005ff4c7984 */ /* 0x000e220008000c00 */
[----:B------:R-:W-:Y:S01]  /*cb90*/  FFMA R86, R6, R87, R103 ;  /* 0x0000005706567223 */ /* 0x000fe20000000067 */
[----:B------:R-:W-:Y:S02]  /*cba0*/  FFMA R52, R20, R53, R101 ;  /* 0x0000003514347223 */ /* 0x000fe40000000065 */
[----:B------:R-:W0:Y:S01]  /*cbb0*/  LDS.128 R80, [UR5+0x3fc0] ;  /* 0x003fc005ff507984 */ /* 0x000e220008000c00 */
[----:B------:R-:W-:Y:S01]  /*cbc0*/  FFMA R53, R13, R90, R84 ;  /* 0x0000005a0d357223 */ /* 0x000fe20000000054 */
[----:B------:R-:W-:Y:S01]  /*cbd0*/  FFMA R88, R12, R93, R85 ;  /* 0x0000005d0c587223 */ /* 0x000fe20000000055 */
[----:B------:R-:W-:Y:S01]  /*cbe0*/  FFMA R93, R11, R96, R86 ;  /* 0x000000600b5d7223 */ /* 0x000fe20000000056 */
[----:B------:R-:W-:Y:S01]  /*cbf0*/  LDS.128 R100, [UR5+0x3f60] ;  /* 0x003f6005ff647984 */ /* 0x000fe20008000c00 */
[----:B------:R-:W-:Y:S01]  /*cc00*/  FFMA R90, R10, R91, R53 ;  /* 0x0000005b0a5a7223 */ /* 0x000fe20000000035 */
[----:B------:R-:W-:Y:S01]  /*cc10*/  FFMA R89, R17, R94, R88 ;  /* 0x0000005e11597223 */ /* 0x000fe20000000058 */
        /* <DEDUP_REMOVED lines=8> */
[----:B---3--:R-:W-:Y:S01]  /*cca0*/  FFMA R57, R19, R60, R52 ;  /* 0x0000003c13397223 */ /* 0x008fe20000000034 */
[----:B------:R-:W-:-:S02]  /*ccb0*/  FFMA R56, R10, R99, R97 ;  /* 0x000000630a387223 */ /* 0x000fc40000000061 */
[----:B------:R-:W3:Y:S01]  /*ccc0*/  LDS.128 R92, [UR5+0x3fd0] ;  /* 0x003fd005ff5c7984 */ /* 0x000ee20008000c00 */
[----:B------:R-:W-:-:S03]  /*ccd0*/  FFMA R52, R16, R61, R57 ;  /* 0x0000003d10347223 */ /* 0x000fc60000000039 */
[----:B------:R-:W3:Y:S01]  /*cce0*/  LDS.128 R96, [UR5+0x3e70] ;  /* 0x003e7005ff607984 */ /* 0x000ee20008000c00 */
[----:B-1----:R-:W-:Y:S01]  /*ccf0*/  FFMA R61, R15, R64, R56 ;  /* 0x000000400f3d7223 */ /* 0x002fe20000000038 */
[----:B------:R-:W-:Y:S01]  /*cd00*/  FFMA R115, R17, R58, R54 ;  /* 0x0000003a11737223 */ /* 0x000fe20000000036 */
[----:B------:R-:W-:Y:S02]  /*cd10*/  FFMA R57, R21, R62, R52 ;  /* 0x0000003e15397223 */ /* 0x000fe40000000034 */
[----:B------:R-:W-:Y:S01]  /*cd20*/  FFMA R56, R12, R65, R61 ;  /* 0x000000410c387223 */ /* 0x000fe2000000003d */
[----:B------:R-:W-:Y:S01]  /*cd30*/  FFMA R54, R14, R59, R115 ;  /* 0x0000003b0e367223 */ /* 0x000fe20000000073 */
[----:B------:R-:W-:Y:S02]  /*cd40*/  FFMA R62, R18, R63, R57 ;  /* 0x0000003f123e7223 */ /* 0x000fe40000000039 */
[----:B------:R-:W-:Y:S01]  /*cd50*/  FFMA R63, R17, R66, R56 ;  /* 0x00000042113f7223 */ /* 0x000fe20000000038 */
[----:B------:R-:W-:Y:S01]  /*cd60*/  FFMA R60, R22, R55, R53 ;  /* 0x00000037163c7223 */ /* 0x000fe20000000035 */
[----:B------:R-:W1:Y:S01]  /*cd70*/  LDS.128 R56, [UR5+0x3fe0] ;  /* 0x003fe005ff387984 */ /* 0x000e620008000c00 */
[----:B----4-:R-:W-:Y:S01]  /*cd80*/  FFMA R61, R19, R68, R54 ;  /* 0x00000044133d7223 */ /* 0x010fe20000000036 */
[----:B------:R-:W-:-:S02]  /*cd90*/  FFMA R66, R14, R67, R63 ;  /* 0x000000430e427223 */ /* 0x000fc4000000003f */
[----:B------:R-:W4:Y:S01]  /*cda0*/  LDS.128 R52, [UR5+0x3ef0] ;  /* 0x003ef005ff347984 */ /* 0x000f220008000c00 */
[----:B------:R-:W-:Y:S01]  /*cdb0*/  FFMA R64, R16, R69, R61 ;  /* 0x0000004510407223 */ /* 0x000fe2000000003d */
[----:B------:R-:W-:Y:S01]  /*cdc0*/  FFMA R65, R27, R72, R60 ;  /* 0x000000481b417223 */ /* 0x000fe2000000003c */
[----:B0-----:R-:W-:Y:S01]  /*cdd0*/  FFMA R67, R23, R76, R62 ;  /* 0x0000004c17437223 */ /* 0x001fe2000000003e */
[----:B------:R0:W-:Y:S01]  /*cde0*/  STL [R1+0xf4], R3 ;  /* 0x0000f40301007387 */ /* 0x0001e20000100800 */
[----:B------:R-:W-:Y:S01]  /*cdf0*/  FFMA R115, R19, R80, R66 ;  /* 0x0000005013737223 */ /* 0x000fe20000000042 */
[----:B------:R-:W-:Y:S01]  /*ce00*/  FFMA R69, R21, R70, R64 ;  /* 0x0000004615457223 */ /* 0x000fe20000000040 */
[----:B------:R-:W-:Y:S01]  /*ce10*/  FFMA R64, R24, R73, R65 ;  /* 0x0000004918407223 */ /* 0x000fe20000000041 */
[----:B------:R-:W-:Y:S01]  /*ce20*/  FFMA R66, R20, R77, R67 ;  /* 0x0000004d14427223 */ /* 0x000fe20000000043 */
[----:B------:R-:W-:Y:S04]  /*ce30*/  LDS.128 R60, [UR5+0x3f70] ;  /* 0x003f7005ff3c7984 */ /* 0x000fe80008000c00 */
[----:B0-----:R-:W4:Y:S04]  /*ce40*/  LDL.LU R3, [R1+0x28] ;  /* 0x0000280001037983 */ /* 0x001f280000300800 */
[----:B------:R0:W-:Y:S01]  /*ce50*/  STL [R1+0xf8], R0 ;  /* 0x0000f80001007387 */ /* 0x0001e20000100800 */
[----:B------:R-:W-:Y:S01]  /*ce60*/  FFMA R70, R16, R81, R115 ;  /* 0x0000005110467223 */ /* 0x000fe20000000073 */
[----:B------:R-:W-:Y:S01]  /*ce70*/  FFMA R68, R18, R71, R69 ;  /* 0x0000004712447223 */ /* 0x000fe20000000045 */
[----:B------:R-:W-:Y:S01]  /*ce80*/  FFMA R71, R25, R78, R66 ;  /* 0x0000004e19477223 */ /* 0x000fe20000000042 */
[----:B------:R-:W-:Y:S01]  /*ce90*/  FFMA R69, R29, R74, R64 ;  /* 0x0000004a1d457223 */ /* 0x000fe20000000040 */
[----:B0-----:R-:W4:Y:S04]  /*cea0*/  LDL.LU R0, [R1+0x24] ;  /* 0x0000240001007983 */ /* 0x001f280000300800 */
[----:B------:R0:W-:Y:S01]  /*ceb0*/  STL [R1+0xfc], R5 ;  /* 0x0000fc0501007387 */ /* 0x0001e20000100800 */
[----:B------:R-:W-:Y:S01]  /*cec0*/  FFMA R77, R21, R82, R70 ;  /* 0x00000052154d7223 */ /* 0x000fe20000000046 */
[----:B------:R-:W-:-:S02]  /*ced0*/  FFMA R70, R22, R79, R71 ;  /* 0x0000004f16467223 */ /* 0x000fc40000000047 */
[----:B------:R-:W-:Y:S04]  /*cee0*/  LDS.128 R64, [UR5+0x3ff0] ;  /* 0x003ff005ff407984 */ /* 0x000fe80008000c00 */
[----:B0-----:R-:W4:Y:S04]  /*cef0*/  LDL.LU R5, [R1+0x30] ;  /* 0x0000300001057983 */ /* 0x001f280000300800 */
[----:B------:R0:W-:Y:S01]  /*cf00*/  STL [R1+0x100], R2 ;  /* 0x0001000201007387 */ /* 0x0001e20000100800 */
[----:B--2---:R-:W-:Y:S01]  /*cf10*/  FFMA R73, R23, R84, R68 ;  /* 0x0000005417497223 */ /* 0x004fe20000000044 */
[----:B------:R-:W-:Y:S01]  /*cf20*/  FFMA R74, R18, R83, R77 ;  /* 0x00000053124a7223 */ /* 0x000fe2000000004d */
[----:B------:R-:W-:Y:S06]  /*cf30*/  BAR.SYNC.DEFER_BLOCKING 0x0 ;  /* 0x0000000000007b1d */ /* 0x000fec0000010000 */
[----:B0-----:R-:W2:Y:S04]  /*cf40*/  LDL.LU R2, [R1+0x2c] ;  /* 0x00002c0001027983 */ /* 0x001ea80000300800 */
[----:B------:R0:W-:Y:S01]  /*cf50*/  STL [R1+0x104], R7 ;  /* 0x0001040701007387 */ /* 0x0001e20000100800 */
[----:B------:R-:W-:Y:S01]  /*cf60*/  FFMA R68, R26, R75, R69 ;  /* 0x0000004b1a447223 */ /* 0x000fe20000000045 */
[----:B------:R-:W-:-:S02]  /*cf70*/  FFMA R69, R27, R88, R70 ;  /* 0x000000581b457223 */ /* 0x000fc40000000046 */
[----:B0-----:R-:W2:Y:S04]  /*cf80*/  LDL.LU R7, [R1+0x20] ;  /* 0x0000200001077983 */ /* 0x001ea80000300800 */
[----:B------:R0:W-:Y:S01]  /*cf90*/  STL [R1+0x108], R4 ;  /* 0x0001080401007387 */ /* 0x0001e20000100800 */
[----:B------:R-:W-:Y:S01]  /*cfa0*/  FFMA R72, R20, R85, R73 ;  /* 0x0000005514487223 */ /* 0x000fe20000000049 */
[----:B---3--:R-:W-:Y:S01]  /*cfb0*/  FFMA R73, R23, R92, R74 ;  /* 0x0000005c17497223 */ /* 0x008fe2000000004a */
[----:B------:R-:W-:Y:S01]  /*cfc0*/  MUFU.EX2 R37, R37 ;  /* 0x0000002500257308 */ /* 0x000fe20000000800 */
[----:B------:R-:W-:Y:S01]  /*cfd0*/  LDS.128 R80, [UR5+0x100] ;  /* 0x00010005ff507984 */ /* 0x000fe20008000c00 */
[----:B------:R-:W-:-:S03]  /*cfe0*/  SHF.L.U32 R36, R36, 0x17, RZ ;  /* 0x0000001724247819 */ /* 0x000fc600000006ff */
[----:B------:R-:W-:Y:S04]  /*cff0*/  LDS.128 R76, [UR5+0x200] ;  /* 0x00020005ff4c7984 */ /* 0x000fe80008000c00 */
[----:B0-----:R-:W3:Y:S04]  /*d000*/  LDL.LU R4, [R1+0x34] ;  /* 0x0000340001047983 */ /* 0x001ee80000300800 */
[----:B------:R0:W-:Y:S01]  /*d010*/  STL [R1+0x10c], R9 ;  /* 0x00010c0901007387 */ /* 0x0001e20000100800 */
[----:B------:R-:W-:Y:S01]  /*d020*/  FFMA R70, R24, R89, R69 ;  /* 0x0000005918467223 */ /* 0x000fe20000000045 */
[----:B------:R-:W-:Y:S01]  /*d030*/  FFMA R71, R25, R86, R72 ;  /* 0x0000005619477223 */ /* 0x000fe20000000048 */
[----:B------:R-:W-:Y:S01]  /*d040*/  MUFU.EX2 R43, R43 ;  /* 0x0000002b002b7308 */ /* 0x000fe20000000800 */
[----:B------:R-:W-:Y:S01]  /*d050*/  SHF.L.U32 R48, R48, 0x17, RZ ;  /* 0x0000001730307819 */ /* 0x000fe200000006ff */
[----:B------:R-:W-:Y:S04]  /*d060*/  LDS.128 R248, [UR5+0x4a0] ;  /* 0x0004a005fff87984 */ /* 0x000fe80008000c00 */
[----:B------:R-:W-:Y:S04]  /*d070*/  LDS.128 R244, [UR5+0x520] ;  /* 0x00052005fff47984 */ /* 0x000fe80008000c00 */
[----:B0-----:R-:W2:Y:S04]  /*d080*/  LDL.LU R9, [R1+0x3c] ;  /* 0x00003c0001097983 */ /* 0x001ea80000300800 */
[----:B------:R0:W-:Y:S01]  /*d090*/  STL [R1+0x110], R6 ;  /* 0x0001100601007387 */ /* 0x0001e20000100800 */
[----:B------:R-:W-:Y:S01]  /*d0a0*/  FFMA R69, R31, R96, R68 ;  /* 0x000000601f457223 */ /* 0x000fe20000000044 */
[----:B------:R-:W-:Y:S01]  /*d0b0*/  FFMA R68, R20, R93, R73 ;  /* 0x0000005d14447223 */ /* 0x000fe20000000049 */
[----:B------:R-:W4:Y:S01]  /*d0c0*/  MUFU.EX2 R113, R113 ;  /* 0x0000007100717308 */ /* 0x000f220000000800 */
[----:B------:R-:W-:Y:S04]  /*d0d0*/  LDS.128 R240, [UR5+0x5a0] ;  /* 0x0005a005fff07984 */ /* 0x000fe80008000c00 */
[----:B------:R-:W-:Y:S04]  /*d0e0*/  LDS.128 R236, [UR5+0x620] ;  /* 0x00062005ffec7984 */ /* 0x000fe80008000c00 */
[----:B0-----:R-:W3:Y:S04]  /*d0f0*/  LDL.LU R6, [R1+0x38] ;  /* 0x0000380001067983 */ /* 0x001ee80000300800 */
[----:B------:R0:W-:Y:S01]  /*d100*/  STL [R1+0x114], R11 ;  /* 0x0001140b01007387 */ /* 0x0001e20000100800 */
[----:B------:R-:W-:-:S03]  /*d110*/  FFMA R72, R22, R87, R71 ;  /* 0x0000005716487223 */ /* 0x000fc60000000047 */
[----:B------:R-:W-:Y:S04]  /*d120*/  LDS.128 R232, [UR5+0x6a0] ;  /* 0x0006a005ffe87984 */ /* 0x000fe80008000c00 */
[----:B------:R-:W-:Y:S04]  /*d130*/  LDS.128 R228, [UR5+0x720] ;  /* 0x00072005ffe47984 */ /* 0x000fe80008000c00 */
[----:B0-----:R-:W2:Y:S04]  /*d140*/  LDL.LU R11, [R1+0x1c] ;  /* 0x00001c00010b7983 */ /* 0x001ea80000300800 */
[----:B------:R0:W-:Y:S01]  /*d150*/  STL [R1+0x118], R8 ;  /* 0x0001180801007387 */ /* 0x0001e20000100800 */
[----:B------:R-:W-:-:S03]  /*d160*/  FFMA R75, R25, R94, R68 ;  /* 0x0000005e194b7223 */ /* 0x000fc60000000044 */
[----:B------:R-:W4:Y:S04]  /*d170*/  LDS.128 R84, [UR5] ;  /* 0x00000005ff547984 */ /* 0x000f280008000c00 */
[----:B------:R-:W-:Y:S04]  /*d180*/  LDS.128 R224, [UR5+0x7a0] ;  /* 0x0007a005ffe07984 */ /* 0x000fe80008000c00 */
[----:B0-----:R-:W3:Y:S04]  /*d190*/  LDL.LU R8, [R1+0x44] ;  /* 0x0000440001087983 */ /* 0x001ee80000300800 */
[----:B------:R0:W-:Y:S01]  /*d1a0*/  STL [R1+0x11c], R13 ;  /* 0x00011c0d01007387 */ /* 0x0001e20000100800 */
[----:B------:R-:W-:Y:S01]  /*d1b0*/  FFMA R71, R29, R90, R70 ;  /* 0x0000005a1d477223 */ /* 0x000fe20000000046 */
[----:B------:R-:W-:-:S02]  /*d1c0*/  FFMA R73, R27, R100, R72 ;  /* 0x000000641b497223 */ /* 0x000fc40000000048 */
[----:B------:R-:W-:Y:S04]  /*d1d0*/  LDS.128 R220, [UR5+0x820] ;  /* 0x00082005ffdc7984 */ /* 0x000fe80008000c00 */
[----:B------:R-:W-:Y:S04]  /*d1e0*/  LDS.128 R216, [UR5+0x8a0] ;  /* 0x0008a005ffd87984 */ /* 0x000fe80008000c00 */
[----:B0-----:R-:W2:Y:S04]  /*d1f0*/  LDL.LU R13, [R1+0x18] ;  /* 0x00001800010d7983 */ /* 0x001ea80000300800 */
[----:B------:R0:W-:Y:S01]  /*d200*/  STL [R1+0x120], R10 ;  /* 0x0001200a01007387 */ /* 0x0001e20000100800 */
[----:B------:R-:W-:-:S03]  /*d210*/  FFMA R74, R22, R95, R75 ;  /* 0x0000005f164a7223 */ /* 0x000fc6000000004b */
[----:B------:R-:W-:Y:S04]  /*d220*/  LDS.128 R212, [UR5+0x920] ;  /* 0x00092005ffd47984 */ /* 0x000fe80008000c00 */
        /* <DEDUP_REMOVED lines=9> */
[----:B-1----:R-:W-:Y:S01]  /*d2c0*/  FFMA R75, R27, R56, R74 ;  /* 0x000000381b4b7223 */ /* 0x002fe2000000004a */
[----:B------:R-:W-:-:S02]  /*d2d0*/  FFMA R68, R28, R97, R69 ;  /* 0x000000611c447223 */ /* 0x000fc40000000045 */
[----:B------:R-:W-:Y:S04]  /*d2e0*/  LDS.128 R196, [UR5+0xb20] ;  /* 0x000b2005ffc47984 */ /* 0x000fe80008000c00 */
[----:B------:R-:W-:Y:S04]  /*d2f0*/  LDS.128 R192, [UR5+0xba0] ;  /* 0x000ba005ffc07984 */ /* 0x000fe80008000c00 */
[----:B0-----:R-:W3:Y:S04]  /*d300*/  LDL.LU R12, [R1+0x58] ;  /* 0x00005800010c7983 */ /* 0x001ee80000300800 */
[----:B------:R0:W-:Y:S01]  /*d310*/  STL [R1+0x12c], R17 ;  /* 0x00012c1101007387 */ /* 0x0001e20000100800 */
[----:B----4-:R-:W-:Y:S01]  /*d320*/  FFMA R69, R31, R52, R70 ;  /* 0x000000341f457223 */ /* 0x010fe20000000046 */
[----:B------:R-:W-:-:S02]  /*d330*/  FFMA R71, R29, R102, R72 ;  /* 0x000000661d477223 */ /* 0x000fc40000000048 */
[----:B------:R-:W-:Y:S04]  /*d340*/  LDS.128 R188, [UR5+0xc20] ;  /* 0x000c2005ffbc7984 */ /* 0x000fe80008000c00 */
[----:B------:R-:W-:Y:S04]  /*d350*/  LDS.128 R184, [UR5+0xca0] ;  /* 0x000ca005ffb87984 */ /* 0x000fe80008000c00 */
[----:B0-----:R-:W4:Y:S04]  /*d360*/  LDL.LU R17, [R1+0x54] ;  /* 0x0000540001117983 */ /* 0x001f280000300800 */
[----:B------:R0:W-:Y:S01]  /*d370*/  STL [R1+0x130], R14 ;  /* 0x0001300e01007387 */ /* 0x0001e20000100800 */
[----:B------:R-:W-:-:S03]  /*d380*/  FFMA R56, R24, R57, R75 ;  /* 0x0000003918387223 */ /* 0x000fc6000000004b */
[----:B------:R-:W-:Y:S04]  /*d390*/  LDS.128 R180, [UR5+0xd20] ;  /* 0x000d2005ffb47984 */ /* 0x000fe80008000c00 */
[----:B------:R-:W-:Y:S04]  /*d3a0*/  LDS.128 R176, [UR5+0xda0] ;  /* 0x000da005ffb07984 */ /* 0x000fe80008000c00 */
[----:B0-----:R-:W2:Y:S04]  /*d3b0*/  LDL.LU R14, [R1+0x4c] ;  /* 0x00004c00010e7983 */ /* 0x001ea80000300800 */
[----:B------:R0:W-:Y:S01]  /*d3c0*/  STL [R1+0x134], R19 ;  /* 0x0001341301007387 */ /* 0x0001e20000100800 */
[----:B------:R-:W-:Y:S01]  /*d3d0*/  FFMA R69, R28, R53, R69 ;  /* 0x000000351c457223 */ /* 0x000fe20000000045 */
[----:B------:R-:W-:-:S02]  /*d3e0*/  FFMA R52, R26, R103, R71 ;  /* 0x000000671a347223 */ /* 0x000fc40000000047 */
[----:B------:R-:W-:Y:S04]  /*d3f0*/  LDS.128 R172, [UR5+0xe20] ;  /* 0x000e2005ffac7984 */ /* 0x000fe80008000c00 */
[----:B------:R-:W-:Y:S04]  /*d400*/  LDS.128 R168, [UR5+0xea0] ;  /* 0x000ea005ffa87984 */ /* 0x000fe80008000c00 */
[----:B0-----:R-:W3:Y:S04]  /*d410*/  LDL.LU R19, [R1+0x40] ;  /* 0x0000400001137983 */ /* 0x001ee80000300800 */
[----:B------:R0:W-:Y:S01]  /*d420*/  STL [R1+0x138], R16 ;  /* 0x0001381001007387 */ /* 0x0001e20000100800 */
[----:B------:R-:W-:Y:S01]  /*d430*/  FFMA R71, R29, R58, R56 ;  /* 0x0000003a1d477223 */ /* 0x000fe20000000038 */
[C---:B------:R-:W-:Y:S01]  /*d440*/  FFMA R54, R33.reuse, R54, R69 ;  /* 0x0000003621367223 */ /* 0x040fe20000000045 */
[----:B------:R1:W1:Y:S01]  /*d450*/  MUFU.EX2 R73, R32 ;  /* 0x0000002000497308 */ /* 0x0002620000000800 */
[----:B------:R-:W-:Y:S01]  /*d460*/  FFMA R53, R33, R98, R68 ;  /* 0x0000006221357223 */ /* 0x000fe20000000044 */
[----:B------:R-:W-:Y:S01]  /*d470*/  FFMA R91, R110, R86, R118 ;  /* 0x000000566e5b7223 */ /* 0x000fe20000000076 */
[----:B------:R-:W-:Y:S01]  /*d480*/  FMUL R48, R48, R113 ;  /* 0x0000007130307220 */ /* 0x000fe20000400000 */
        /* <DEDUP_REMOVED lines=8> */
[----:B-1----:R-:W-:-:S03]  /*d510*/  FFMA R32, R26, R59, R71 ;  /* 0x0000003b1a207223 */ /* 0x002fc60000000047 */
[----:B------:R-:W-:Y:S04]  /*d520*/  LDS.128 R156, [UR5+0x1020] ;  /* 0x00102005ff9c7984 */ /* 0x000fe80008000c00 */
[----:B------:R-:W-:Y:S04]  /*d530*/  LDS.128 R152, [UR5+0x10a0] ;  /* 0x0010a005ff987984 */ /* 0x000fe80008000c00 */
[----:B0-----:R-:W3:Y:S04]  /*d540*/  LDL.LU R18, [R1+0x74] ;  /* 0x0000740001127983 */ /* 0x001ee80000300800 */
[----:B------:R0:W-:Y:S01]  /*d550*/  STL [R1+0x144], R23 ;  /* 0x0001441701007387 */ /* 0x0001e20000100800 */
[----:B------:R-:W-:-:S03]  /*d560*/  FFMA R52, R28, R61, R69 ;  /* 0x0000003d1c347223 */ /* 0x000fc60000000045 */
        /* <DEDUP_REMOVED lines=9> */
[----:B------:R-:W-:-:S03]  /*d600*/  FFMA R61, R33, R62, R52 ;  /* 0x0000003e213d7223 */ /* 0x000fc60000000034 */
[----:B0-----:R-:W3:Y:S04]  /*d610*/  LDL.LU R25, [R1+0x7c] ;  /* 0x00007c0001197983 */ /* 0x001ee80000300800 */
[----:B------:R0:W-:Y:S01]  /*d620*/  STL [R1+0x150], R22 ;  /* 0x0001501601007387 */ /* 0x0001e20000100800 */
[----:B------:R-:W-:Y:S01]  /*d630*/  FFMA R52, R28, R65, R69 ;  /* 0x000000411c347223 */ /* 0x000fe20000000045 */
[C---:B------:R-:W-:Y:S01]  /*d640*/  FFMA R53, R30.reuse, R99, R53 ;  /* 0x000000631e357223 */ /* 0x040fe20000000035 */
[C---:B------:R-:W-:Y:S01]  /*d650*/  FFMA R54, R30.reuse, R55, R54 ;  /* 0x000000371e367223 */ /* 0x040fe20000000036 */
[----:B------:R-:W-:Y:S01]  /*d660*/  FFMA R61, R30, R63, R61 ;  /* 0x0000003f1e3d7223 */ /* 0x000fe2000000003d */
[----:B0-----:R-:W4:Y:S04]  /*d670*/  LDL.LU R22, [R1+0x78] ;  /* 0x0000780001167983 */ /* 0x001f280000300800 */
[----:B------:R0:W-:Y:S01]  /*d680*/  STL [R1+0x154], R27 ;  /* 0x0001541b01007387 */ /* 0x0001e20000100800 */
[----:B------:R-:W-:Y:S01]  /*d690*/  FFMA R65, R33, R66, R52 ;  /* 0x0000004221417223 */ /* 0x000fe20000000034 */
[----:B------:R1:W1:Y:S02]  /*d6a0*/  MUFU.EX2 R57, R44 ;  /* 0x0000002c00397308 */ /* 0x0002640000000800 */
[----:B------:R-:W-:Y:S01]  /*d6b0*/  LDS.128 R68, [UR5+0x180] ;  /* 0x00018005ff447984 */ /* 0x000fe20008000c00 */
[----:B------:R-:W-:-:S03]  /*d6c0*/  FMUL R36, R36, R73 ;  /* 0x0000004924247220 */ /* 0x000fc60000400000 */
[----:B------:R-:W-:Y:S04]  /*d6d0*/  LDS.128 R96, [UR5+0x20] ;  /* 0x00002005ff607984 */ /* 0x000fe80008000c00 */
[----:B0-----:R-:W2:Y:S04]  /*d6e0*/  LDL.LU R27, [R1+0x6c] ;  /* 0x00006c00011b7983 */ /* 0x001ea80000300800 */
[----:B------:R0:W-:Y:S01]  /*d6f0*/  STL [R1+0x158], R24 ;  /* 0x0001581801007387 */ /* 0x0001e20000100800 */
[----:B------:R-:W-:Y:S01]  /*d700*/  FFMA R65, R30, R67, R65 ;  /* 0x000000431e417223 */ /* 0x000fe20000000041 */
[----:B------:R-:W-:Y:S01]  /*d710*/  FMUL R53, R53, UR10 ;  /* 0x0000000a35357c20 */ /* 0x000fe20008400000 */
[----:B------:R-:W-:Y:S01]  /*d720*/  FMUL R55, R54, UR10 ;  /* 0x0000000a36377c20 */ /* 0x000fe20008400000 */
[----:B------:R-:W-:Y:S01]  /*d730*/  FMUL R63, R61, UR10 ;  /* 0x0000000a3d3f7c20 */ /* 0x000fe20008400000 */
[----:B------:R1:W1:Y:S01]  /*d740*/  MUFU.EX2 R59, R46 ;  /* 0x0000002e003b7308 */ /* 0x0002620000000800 */
[----:B------:R-:W-:Y:S04]  /*d750*/  LDS.128 R72, [UR5+0x280] ;  /* 0x00028005ff487984 */ /* 0x000fe80008000c00 */
[----:B0-----:R-:W3:Y:S04]  /*d760*/  LDL.LU R24, [R1+0x5c] ;  /* 0x00005c0001187983 */ /* 0x001ee80000300800 */
[----:B------:R0:W-:Y:S04]  /*d770*/  STL [R1+0x15c], R29 ;  /* 0x00015c1d01007387 */ /* 0x0001e80000100800 */
[----:B0-----:R-:W4:Y:S04]  /*d780*/  LDL.LU R29, [R1+0x14] ;  /* 0x00001400011d7983 */ /* 0x001f280000300800 */
[----:B------:R0:W-:Y:S04]  /*d790*/  STL [R1+0x160], R26 ;  /* 0x0001601a01007387 */ /* 0x0001e80000100800 */
[----:B0-----:R-:W2:Y:S04]  /*d7a0*/  LDL.LU R26, [R1+0x10] ;  /* 0x00001000011a7983 */ /* 0x001ea80000300800 */
[----:B------:R0:W-:Y:S04]  /*d7b0*/  STL [R1+0x164], R31 ;  /* 0x0001641f01007387 */ /* 0x0001e80000100800 */
[----:B0-----:R-:W3:Y:S04]  /*d7c0*/  LDL.LU R31, [R1+0xc] ;  /* 0x00000c00011f7983 */ /* 0x001ee80000300800 */
[----:B------:R0:W-:Y:S04]  /*d7d0*/  STL [R1+0x168], R28 ;  /* 0x0001681c01007387 */ /* 0x0001e80000100800 */
[----:B0-----:R-:W4:Y:S04]  /*d7e0*/  LDL.LU R28, [R1+0x8] ;  /* 0x00000800011c7983 */ /* 0x001f280000300800 */
[----:B------:R0:W-:Y:S04]  /*d7f0*/  STL [R1+0x16c], R33 ;  /* 0x00016c2101007387 */ /* 0x0001e80000100800 */
[----:B0-----:R-:W2:Y:S04]  /*d800*/  LDL.LU R33, [R1+0x4] ;  /* 0x0000040001217983 */ /* 0x001ea80000300800 */
[----:B------:R0:W-:Y:S04]  /*d810*/  STL [R1+0x170], R30 ;  /* 0x0001701e01007387 */ /* 0x0001e80000100800 */
[----:B0-----:R-:W3:Y:S01]  /*d820*/  LDL.LU R30, [R1] ;  /* 0x00000000011e7983 */ /* 0x001ee20000300800 */
[-C--:B------:R-:W-:Y:S01]  /*d830*/  FFMA.SAT R32, R53, R104.reuse, 0.5 ;  /* 0x3f00000035207423 */ /* 0x080fe20000002068 */
[----:B-1----:R-:W-:-:S03]  /*d840*/  FFMA.SAT R44, R55, R104, 0.5 ;  /* 0x3f000000372c7423 */ /* 0x002fc60000002068 */
[-C--:B------:R-:W-:Y:S01]  /*d850*/  FFMA.RM R56, R32, R105.reuse, 12582913 ;  /* 0x4b40000120387423 */ /* 0x080fe20000004069 */
[-C--:B------:R-:W-:Y:S01]  /*d860*/  FFMA.RM R58, R44, R105.reuse, 12582913 ;  /* 0x4b4000012c3a7423 */ /* 0x080fe20000004069 */
[-C--:B------:R-:W-:Y:S02]  /*d870*/  FFMA.SAT R52, R63, R104.reuse, 0.5 ;  /* 0x3f0000003f347423 */ /* 0x080fe40000002068 */
[----:B------:R-:W-:Y:S01]  /*d880*/  FADD R32, R56, -12583039 ;  /* 0xcb40007f38207421 */ /* 0x000fe20000000000 */
[----:B------:R-:W-:Y:S01]  /*d890*/  FADD R44, R58, -12583039 ;  /* 0xcb40007f3a2c7421 */ /* 0x000fe20000000000 */
[----:B------:R-:W-:Y:S01]  /*d8a0*/  FMUL R65, R65, UR10 ;  /* 0x0000000a41417c20 */ /* 0x000fe20008400000 */
[----:B------:R-:W-:Y:S01]  /*d8b0*/  FFMA.RM R88, R52, R105, 12582913 ;  /* 0x4b40000134587423 */ /* 0x000fe20000004069 */
[----:B------:R-:W-:Y:S01]  /*d8c0*/  FFMA R32, R53, 1.4426950216293334961, -R32 ;  /* 0x3fb8aa3b35207823 */ /* 0x000fe20000000820 */
[----:B------:R-:W-:Y:S01]  /*d8d0*/  FFMA R46, R55, 1.4426950216293334961, -R44 ;  /* 0x3fb8aa3b372e7823 */ /* 0x000fe2000000082c */
[----:B------:R-:W-:-:S02]  /*d8e0*/  FFMA.SAT R104, R65, R104, 0.5 ;  /* 0x3f00000041687423 */ /* 0x000fc40000002068 */
[----:B------:R-:W-:Y:S01]  /*d8f0*/  FFMA R44, R53, 1.925963033500011079e-08, R32 ;  /* 0x32a57060352c7823 */ /* 0x000fe20000000020 */
[----:B------:R-:W-:Y:S01]  /*d900*/  FFMA R62, R55, 1.925963033500011079e-08, R46 ;  /* 0x32a57060373e7823 */ /* 0x000fe2000000002e */
[----:B------:R-:W-:Y:S01]  /*d910*/  FADD R46, R88, -12583039 ;  /* 0xcb40007f582e7421 */ /* 0x000fe20000000000 */
[----:B------:R-:W0:Y:S01]  /*d920*/  LDS.128 R52, [UR5+0x80] ;  /* 0x00008005ff347984 */ /* 0x000e220008000c00 */
[----:B------:R-:W-:Y:S02]  /*d930*/  FFMA.RM R104, R104, R105, 12582913 ;  /* 0x4b40000168687423 */ /* 0x000fe40000004069 */
[C---:B------:R-:W-:Y:S01]  /*d940*/  FFMA R46, R63.reuse, 1.4426950216293334961, -R46 ;  /* 0x3fb8aa3b3f2e7823 */ /* 0x040fe2000000082e */
[----:B------:R-:W-:Y:S01]  /*d950*/  SHF.L.U32 R32, R40, 0x17, RZ ;  /* 0x0000001728207819 */ /* 0x000fe200000006ff */
[----:B------:R-:W-:Y:S02]  /*d960*/  FADD R40, R104, -12583039 ;  /* 0xcb40007f68287421 */ /* 0x000fe40000000000 */
[----:B------:R-:W-:Y:S01]  /*d970*/  FFMA R63, R63, 1.925963033500011079e-08, R46 ;  /* 0x32a570603f3f7823 */ /* 0x000fe2000000002e */
[----:B------:R-:W-:Y:S01]  /*d980*/  SHF.L.U32 R46, R39, 0x17, RZ ;  /* 0x00000017272e7819 */ /* 0x000fe200000006ff */
[C---:B------:R-:W-:Y:S01]  /*d990*/  FFMA R40, R65.reuse, 1.4426950216293334961, -R40 ;  /* 0x3fb8aa3b41287823 */ /* 0x040fe20000000828 */
[----:B------:R-:W-:Y:S03]  /*d9a0*/  MUFU.EX2 R61, R114 ;  /* 0x00000072003d7308 */ /* 0x000fe60000000800 */
[----:B------:R-:W-:Y:S01]  /*d9b0*/  FMUL R46, R46, R37 ;  /* 0x000000252e2e7220 */ /* 0x000fe20000400000 */
[----:B------:R-:W-:-:S04]  /*d9c0*/  FFMA R37, R65, 1.925963033500011079e-08, R40 ;  /* 0x32a5706041257823 */ /* 0x000fc80000000028 */
[----:B------:R1:W0:Y:S01]  /*d9d0*/  MUFU.EX2 R60, R44 ;  /* 0x0000002c003c7308 */ /* 0x0002220000000800 */
[----:B------:R-:W-:Y:S01]  /*d9e0*/  SHF.L.U32 R40, R34, 0x17, RZ ;  /* 0x0000001722287819 */ /* 0x000fe200000006ff */
[----:B------:R-:W0:Y:S06]  /*d9f0*/  LDS.128 R64, [UR5+0x300] ;  /* 0x00030005ff407984 */ /* 0x000e2c0008000c00 */
[----:B------:R-:W0:Y:S01]  /*da00*/  MUFU.EX2 R62, R62 ;  /* 0x0000003e003e7308 */ /* 0x000e220000000800 */
[----:B-1----:R-:W-:Y:S01]  /*da10*/  SHF.L.U32 R44, R47, 0x17, RZ ;  /* 0x000000172f2c7819 */ /* 0x002fe200000006ff */
[----:B------:R-:W-:Y:S01]  /*da20*/  FMUL R32, R32, R43 ;  /* 0x0000002b20207220 */ /* 0x000fe20000400000 */
[----:B------:R-:W-:-:S05]  /*da30*/  FMUL R40, R40, R57 ;  /* 0x0000003928287220 */ /* 0x000fca0000400000 */
[----:B------:R-:W1:Y:S01]  /*da40*/  MUFU.EX2 R90, R63 ;  /* 0x0000003f005a7308 */ /* 0x000e620000000800 */
[----:B------:R-:W-:Y:S01]  /*da50*/  FMUL R44, R44, R59 ;  /* 0x0000003b2c2c7220 */ /* 0x000fe20000400000 */
[----:B------:R-:W-:-:S06]  /*da60*/  SHF.L.U32 R39, R56, 0x17, RZ ;  /* 0x0000001738277819 */ /* 0x000fcc00000006ff */
[----:B------:R1:W1:Y:S01]  /*da70*/  MUFU.EX2 R92, R37 ;  /* 0x00000025005c7308 */ /* 0x0002620000000800 */
[----:B------:R-:W-:Y:S02]  /*da80*/  SHF.L.U32 R43, R58, 0x17, RZ ;  /* 0x000000173a2b7819 */ /* 0x000fe400000006ff */
[----:B------:R-:W1:Y:S01]  /*da90*/  LDS.128 R56, [UR5+0x380] ;  /* 0x00038005ff387984 */ /* 0x000e620008000c00 */
[----:B------:R-:W-:Y:S01]  /*daa0*/  SHF.L.U32 R34, R107, 0x17, RZ ;  /* 0x000000176b227819 */ /* 0x000fe200000006ff */
[----:B0-----:R-:W-:Y:S01]  /*dab0*/  FMUL R39, R39, R60 ;  /* 0x0000003c27277220 */ /* 0x001fe20000400000 */
[----:B------:R-:W-:Y:S01]  /*dac0*/  SHF.L.U32 R47, R88, 0x17, RZ ;  /* 0x00000017582f7819 */ /* 0x000fe200000006ff */
[----:B------:R-:W-:Y:S01]  /*dad0*/  FMUL R43, R43, R62 ;  /* 0x0000003e2b2b7220 */ /* 0x000fe20000400000 */
[----:B-1----:R-:W-:Y:S01]  /*dae0*/  SHF.L.U32 R37, R104, 0x17, RZ ;  /* 0x0000001768257819 */ /* 0x002fe200000006ff */
[----:B------:R-:W-:Y:S02]  /*daf0*/  FMUL R34, R34, R61 ;  /* 0x0000003d22227220 */ /* 0x000fe40000400000 */
[----:B------:R-:W0:Y:S01]  /*db00*/  LDS.128 R60, [UR5+0x400] ;  /* 0x00040005ff3c7984 */ /* 0x000e220008000c00 */
[----:B------:R-:W-:Y:S01]  /*db10*/  FMUL R47, R47, R90 ;  /* 0x0000005a2f2f7220 */ /* 0x000fe20000400000 */
[C---:B------:R-:W-:Y:S01]  /*db20*/  FFMA R88, R110.reuse, R84, R121 ;  /* 0x000000546e587223 */ /* 0x040fe20000000079 */
[C---:B------:R-:W-:Y:S01]  /*db30*/  FFMA R90, R110.reuse, R85, R119 ;  /* 0x000000556e5a7223 */ /* 0x040fe20000000077 */
[----:B------:R-:W-:Y:S01]  /*db40*/  FMUL R37, R37, R92 ;  /* 0x0000005c25257220 */ /* 0x000fe20000400000 */
[----:B------:R-:W-:-:S02]  /*db50*/  FFMA R92, R110, R87, R117 ;  /* 0x000000576e5c7223 */ /* 0x000fc40000000075 */
[----:B------:R-:W1:Y:S01]  /*db60*/  LDS.128 R84, [UR5+0x480] ;  /* 0x00048005ff547984 */ /* 0x000e620008000c00 */
[C---:B------:R-:W-:Y:S01]  /*db70*/  FFMA R89, R111.reuse, R52, R88 ;  /* 0x000000346f597223 */ /* 0x040fe20000000058 */
[C---:B------:R-:W-:Y:S01]  /*db80*/  FFMA R90, R111.reuse, R53, R90 ;  /* 0x000000356f5a7223 */ /* 0x040fe2000000005a */
[C---:B------:R-:W-:Y:S01]  /*db90*/  FFMA R91, R111.reuse, R54, R91 ;  /* 0x000000366f5b7223 */ /* 0x040fe2000000005b */
[----:B------:R-:W-:Y:S01]  /*dba0*/  FFMA R92, R111, R55, R92 ;  /* 0x000000376f5c7223 */ /* 0x000fe2000000005c */
[C---:B------:R-:W-:Y:S01]  /*dbb0*/  FFMA R88, R124.reuse, R80, R89 ;  /* 0x000000507c587223 */ /* 0x040fe20000000059 */
[----:B------:R-:W1:Y:S01]  /*dbc0*/  LDS.128 R52, [UR5+0x500] ;  /* 0x00050005ff347984 */ /* 0x000e620008000c00 */
[C---:B------:R-:W-:Y:S01]  /*dbd0*/  FFMA R90, R124.reuse, R81, R90 ;  /* 0x000000517c5a7223 */ /* 0x040fe2000000005a */
[C---:B------:R-:W-:Y:S01]  /*dbe0*/  FFMA R91, R124.reuse, R82, R91 ;  /* 0x000000527c5b7223 */ /* 0x040fe2000000005b */
[----:B------:R-:W-:Y:S01]  /*dbf0*/  FFMA R89, R125, R68, R88 ;  /* 0x000000447d597223 */ /* 0x000fe20000000058 */
[----:B------:R-:W-:-:S02]  /*dc00*/  FFMA R92, R124, R83, R92 ;  /* 0x000000537c5c7223 */ /* 0x000fc4000000005c */
[----:B------:R-:W3:Y:S01]  /*dc10*/  LDS.128 R80, [UR5+0x580] ;  /* 0x00058005ff507984 */ /* 0x000ee20008000c00 */
[C---:B------:R-:W-:Y:S01]  /*dc20*/  FFMA R76, R126.reuse, R76, R89 ;  /* 0x0000004c7e4c7223 */ /* 0x040fe20000000059 */
[C---:B------:R-:W-:Y:S01]  /*dc30*/  FFMA R90, R125.reuse, R69, R90 ;  /* 0x000000457d5a7223 */ /* 0x040fe2000000005a */
[C---:B------:R-:W-:Y:S01]  /*dc40*/  FFMA R91, R125.reuse, R70, R91 ;  /* 0x000000467d5b7223 */ /* 0x040fe2000000005b */
[----:B------:R-:W-:Y:S02]  /*dc50*/  FFMA R92, R125, R71, R92 ;  /* 0x000000477d5c7223 */ /* 0x000fe4000000005c */
[----:B------:R-:W2:Y:S01]  /*dc60*/  LDS.128 R68, [UR5+0x600] ;  /* 0x00060005ff447984 */ /* 0x000ea20008000c00 */
[----:B------:R-:W-:Y:S01]  /*dc70*/  FFMA R89, R127, R72, R76 ;  /* 0x000000487f597223 */ /* 0x000fe2000000004c */
[C---:B------:R-:W-:Y:S01]  /*dc80*/  FFMA R90, R126.reuse, R77, R90 ;  /* 0x0000004d7e5a7223 */ /* 0x040fe2000000005a */
[C---:B------:R-:W-:Y:S01]  /*dc90*/  FFMA R91, R126.reuse, R78, R91 ;  /* 0x0000004e7e5b7223 */ /* 0x040fe2000000005b */
[----:B------:R-:W-:-:S02]  /*dca0*/  FFMA R92, R126, R79, R92 ;  /* 0x0000004f7e5c7223 */ /* 0x000fc4000000005c */
[----:B------:R-:W4:Y:S01]  /*dcb0*/  LDS.128 R76, [UR5+0x680] ;  /* 0x00068005ff4c7984 */ /* 0x000f220008000c00 */
[C---:B------:R-:W-:Y:S01]  /*dcc0*/  FFMA R64, R136.reuse, R64, R89 ;  /* 0x0000004088407223 */ /* 0x040fe20000000059 */
[C---:B------:R-:W-:Y:S01]  /*dcd0*/  FFMA R90, R127.reuse, R73, R90 ;  /* 0x000000497f5a7223 */ /* 0x040fe2000000005a */
[C---:B------:R-:W-:Y:S01]  /*dce0*/  FFMA R91, R127.reuse, R74, R91 ;  /* 0x0000004a7f5b7223 */ /* 0x040fe2000000005b */
[----:B------:R-:W-:Y:S02]  /*dcf0*/  FFMA R92, R127, R75, R92 ;  /* 0x0000004b7f5c7223 */ /* 0x000fe4000000005c */
[----:B------:R-:W4:Y:S01]  /*dd00*/  LDS.128 R72, [UR5+0x700] ;  /* 0x00070005ff487984 */ /* 0x000f220008000c00 */
[C---:B------:R-:W-:Y:S01]  /*dd10*/  FFMA R90, R136.reuse, R65, R90 ;  /* 0x00000041885a7223 */ /* 0x040fe2000000005a */
[C---:B------:R-:W-:Y:S01]  /*dd20*/  FFMA R91, R136.reuse, R66, R91 ;  /* 0x00000042885b7223 */ /* 0x040fe2000000005b */
[----:B------:R-:W-:Y:S01]  /*dd30*/  FFMA R92, R136, R67, R92 ;  /* 0x00000043885c7223 */ /* 0x000fe2000000005c */
[----:B------:R-:W-:-:S02]  /*dd40*/  FFMA R89, R137, R56, R64 ;  /* 0x0000003889597223 */ /* 0x000fc40000000040 */
[----:B------:R-:W4:Y:S01]  /*dd50*/  LDS.128 R64, [UR5+0x780] ;  /* 0x00078005ff407984 */ /* 0x000f220008000c00 */
[C---:B------:R-:W-:Y:S01]  /*dd60*/  FFMA R90, R137.reuse, R57, R90 ;  /* 0x00000039895a7223 */ /* 0x040fe2000000005a */
[C---:B------:R-:W-:Y:S01]  /*dd70*/  FFMA R91, R137.reuse, R58, R91 ;  /* 0x0000003a895b7223 */ /* 0x040fe2000000005b */
[----:B------:R-:W-:Y:S02]  /*dd80*/  FFMA R92, R137, R59, R92 ;  /* 0x0000003b895c7223 */ /* 0x000fe4000000005c */
[----:B------:R-:W4:Y:S01]  /*dd90*/  LDS.128 R56, [UR5+0x800] ;  /* 0x00080005ff387984 */ /* 0x000f220008000c00 */
[C---:B0-----:R-:W-:Y:S01]  /*dda0*/  FFMA R60, R138.reuse, R60, R89 ;  /* 0x0000003c8a3c7223 */ /* 0x041fe20000000059 */
[C---:B------:R-:W-:Y:S01]  /*ddb0*/  FFMA R90, R138.reuse, R61, R90 ;  /* 0x0000003d8a5a7223 */ /* 0x040fe2000000005a */
[C---:B------:R-:W-:Y:S01]  /*ddc0*/  FFMA R91, R138.reuse, R62, R91 ;  /* 0x0000003e8a5b7223 */ /* 0x040fe2000000005b */
[----:B------:R-:W-:Y:S01]  /*ddd0*/  FFMA R92, R138, R63, R92 ;  /* 0x0000003f8a5c7223 */ /* 0x000fe2000000005c */
[----:B-1----:R-:W-:-:S02]  /*dde0*/  FFMA R89, R139, R84, R60 ;  /* 0x000000548b597223 */ /* 0x002fc4000000003c */
[----:B------:R-:W0:Y:S01]  /*ddf0*/  LDS.128 R60, [UR5+0x880] ;  /* 0x00088005ff3c7984 */ /* 0x000e220008000c00 */
[C---:B------:R-:W-:Y:S01]  /*de00*/  FFMA R90, R139.reuse, R85, R90 ;  /* 0x000000558b5a7223 */ /* 0x040fe2000000005a */
[C---:B------:R-:W-:Y:S01]  /*de10*/  FFMA R91, R139.reuse, R86, R91 ;  /* 0x000000568b5b7223 */ /* 0x040fe2000000005b */
[----:B------:R-:W-:Y:S02]  /*de20*/  FFMA R92, R139, R87, R92 ;  /* 0x000000578b5c7223 */ /* 0x000fe4000000005c */
[----:B------:R-:W1:Y:S01]  /*de30*/  LDS.128 R84, [UR5+0x900] ;  /* 0x00090005ff547984 */ /* 0x000e620008000c00 */
[C---:B------:R-:W-:Y:S01]  /*de40*/  FFMA R89, R252.reuse, R52, R89 ;  /* 0x00000034fc597223 */ /* 0x040fe20000000059 */
[C---:B------:R-:W-:Y:S01]  /*de50*/  FFMA R90, R252.reuse, R53, R90 ;  /* 0x00000035fc5a7223 */ /* 0x040fe2000000005a */
[C---:B------:R-:W-:Y:S01]  /*de60*/  FFMA R91, R252.reuse, R54, R91 ;  /* 0x00000036fc5b7223 */ /* 0x040fe2000000005b */
[----:B------:R-:W-:Y:S02]  /*de70*/  FFMA R92, R252, R55, R92 ;  /* 0x00000037fc5c7223 */ /* 0x000fe4000000005c */
[----:B------:R-:W1:Y:S01]  /*de80*/  LDS.128 R52, [UR5+0x980] ;  /* 0x00098005ff347984 */ /* 0x000e620008000c00 */
[C---:B---3--:R-:W-:Y:S01]  /*de90*/  FFMA R89, R30.reuse, R80, R89 ;  /* 0x000000501e597223 */ /* 0x048fe20000000059 */
[C---:B------:R-:W-:Y:S01]  /*dea0*/  FFMA R90, R30.reuse, R81, R90 ;  /* 0x000000511e5a7223 */ /* 0x040fe2000000005a */
[C---:B------:R-:W-:Y:S01]  /*deb0*/  FFMA R91, R30.reuse, R82, R91 ;  /* 0x000000521e5b7223 */ /* 0x040fe2000000005b */
[----:B------:R-:W-:-:S02]  /*dec0*/  FFMA R92, R30, R83, R92 ;  /* 0x000000531e5c7223 */ /* 0x000fc4000000005c */
[----:B------:R-:W3:Y:S01]  /*ded0*/  LDS.128 R80, [UR5+0xa00] ;  /* 0x000a0005ff507984 */ /* 0x000ee20008000c00 */
[C---:B--2---:R-:W-:Y:S01]  /*dee0*/  FFMA R89, R33.reuse, R68, R89 ;  /* 0x0000004421597223 */ /* 0x044fe20000000059 */
[C---:B------:R-:W-:Y:S01]  /*def0*/  FFMA R90, R33.reuse, R69, R90 ;  /* 0x00000045215a7223 */ /* 0x040fe2000000005a */
[C---:B------:R-:W-:Y:S01]  /*df00*/  FFMA R91, R33.reuse, R70, R91 ;  /* 0x00000046215b7223 */ /* 0x040fe2000000005b */
[----:B------:R-:W-:Y:S02]  /*df10*/  FFMA R92, R33, R71, R92 ;  /* 0x00000047215c7223 */ /* 0x000fe4000000005c */
[----:B------:R-:W2:Y:S01]  /*df20*/  LDS.128 R68, [UR5+0xa80] ;  /* 0x000a8005ff447984 */ /* 0x000ea20008000c00 */
[C---:B----4-:R-:W-:Y:S01]  /*df30*/  FFMA R89, R28.reuse, R76, R89 ;  /* 0x0000004c1c597223 */ /* 0x050fe20000000059 */
        /* <DEDUP_REMOVED lines=19> */
[C---:B0-----:R-:W-:Y:S01]  /*e070*/  FFMA R89, R24.reuse, R60, R89 ;  /* 0x0000003c18597223 */ /* 0x041fe20000000059 */
[C---:B------:R-:W-:Y:S01]  /*e080*/  FFMA R90, R24.reuse, R61, R90 ;  /* 0x0000003d185a7223 */ /* 0x040fe2000000005a */
[C---:B------:R-:W-:Y:S01]  /*e090*/  FFMA R91, R24.reuse, R62, R91 ;  /* 0x0000003e185b7223 */ /* 0x040fe2000000005b */
[----:B------:R-:W-:-:S02]  /*e0a0*/  FFMA R92, R24, R63, R92 ;  /* 0x0000003f185c7223 */ /* 0x000fc4000000005c */
[----:B------:R-:W0:Y:S01]  /*e0b0*/  LDS.128 R60, [UR5+0xd00] ;  /* 0x000d0005ff3c7984 */ /* 0x000e220008000c00 */
[C---:B-1----:R-:W-:Y:S01]  /*e0c0*/  FFMA R89, R27.reuse, R84, R89 ;  /* 0x000000541b597223 */ /* 0x042fe20000000059 */
[C---:B------:R-:W-:Y:S01]  /*e0d0*/  FFMA R90, R27.reuse, R85, R90 ;  /* 0x000000551b5a7223 */ /* 0x040fe2000000005a */
[C---:B------:R-:W-:Y:S01]  /*e0e0*/  FFMA R91, R27.reuse, R86, R91 ;  /* 0x000000561b5b7223 */ /* 0x040fe2000000005b */
[----:B------:R-:W-:Y:S02]  /*e0f0*/  FFMA R92, R27, R87, R92 ;  /* 0x000000571b5c7223 */ /* 0x000fe4000000005c */
[----:B------:R-:W1:Y:S01]  /*e100*/  LDS.128 R84, [UR5+0xd80] ;  /* 0x000d8005ff547984 */ /* 0x000e620008000c00 */
[C---:B------:R-:W-:Y:S01]  /*e110*/  FFMA R89, R22.reuse, R52, R89 ;  /* 0x0000003416597223 */ /* 0x040fe20000000059 */
[C---:B------:R-:W-:Y:S01]  /*e120*/  FFMA R90, R22.reuse, R53, R90 ;  /* 0x00000035165a7223 */ /* 0x040fe2000000005a */
[C---:B------:R-:W-:Y:S01]  /*e130*/  FFMA R91, R22.reuse, R54, R91 ;  /* 0x00000036165b7223 */ /* 0x040fe2000000005b */
[----:B------:R-:W-:-:S02]  /*e140*/  FFMA R92, R22, R55, R92 ;  /* 0x00000037165c7223 */ /* 0x000fc4000000005c */
[----:B------:R-:W1:Y:S01]  /*e150*/  LDS.128 R52, [UR5+0xe00] ;  /* 0x000e0005ff347984 */ /* 0x000e620008000c00 */
[C---:B---3--:R-:W-:Y:S01]  /*e160*/  FFMA R89, R25.reuse, R80, R89 ;  /* 0x0000005019597223 */ /* 0x048fe20000000059 */
[C---:B------:R-:W-:Y:S01]  /*e170*/  FFMA R90, R25.reuse, R81, R90 ;  /* 0x00000051195a7223 */ /* 0x040fe2000000005a */
[C---:B------:R-:W-:Y:S01]  /*e180*/  FFMA R91, R25.reuse, R82, R91 ;  /* 0x00000052195b7223 */ /* 0x040fe2000000005b */
[----:B------:R-:W-:Y:S02]  /*e190*/  FFMA R92, R25, R83, R92 ;  /* 0x00000053195c7223 */ /* 0x000fe4000000005c */
[----:B------:R-:W3:Y:S01]  /*e1a0*/  LDS.128 R80, [UR5+0xe80] ;  /* 0x000e8005ff507984 */ /* 0x000ee20008000c00 */
[C---:B--2---:R-:W-:Y:S01]  /*e1b0*/  FFMA R89, R20.reuse, R68, R89 ;  /* 0x0000004414597223 */ /* 0x044fe20000000059 */
[C---:B------:R-:W-:Y:S01]  /*e1c0*/  FFMA R90, R20.reuse, R69, R90 ;  /* 0x00000045145a7223 */ /* 0x040fe2000000005a */
[C---:B------:R-:W-:Y:S01]  /*e1d0*/  FFMA R91, R20.reuse, R70, R91 ;  /* 0x00000046145b7223 */ /* 0x040fe2000000005b */
[----:B------:R-:W-:-:S02]  /*e1e0*/  FFMA R92, R20, R71, R92 ;  /* 0x00000047145c7223 */ /* 0x000fc4000000005c */
[----:B------:R-:W2:Y:S01]  /*e1f0*/  LDS.128 R68, [UR5+0xf00] ;  /* 0x000f0005ff447984 */ /* 0x000ea20008000c00 */
[C---:B----4-:R-:W-:Y:S01]  /*e200*/  FFMA R89, R23.reuse, R76, R89 ;  /* 0x0000004c17597223 */ /* 0x050fe20000000059 */
        /* <DEDUP_REMOVED lines=19> */
[C---:B0-----:R-:W-:Y:S01]  /*e340*/  FFMA R89, R19.reuse, R60, R89 ;  /* 0x0000003c13597223 */ /* 0x041fe20000000059 */
[C---:B------:R-:W-:Y:S01]  /*e350*/  FFMA R90, R19.reuse, R61, R90 ;  /* 0x0000003d135a7223 */ /* 0x040fe2000000005a */
[C---:B------:R-:W-:Y:S01]  /*e360*/  FFMA R91, R19.reuse, R62, R91 ;  /* 0x0000003e135b7223 */ /* 0x040fe2000000005b */
[----:B------:R-:W-:Y:S02]  /*e370*/  FFMA R92, R19, R63, R92 ;  /* 0x0000003f135c7223 */ /* 0x000fe4000000005c */
[----:B------:R-:W0:Y:S01]  /*e380*/  LDS.128 R60, [UR5+0x1180] ;  /* 0x00118005ff3c7984 */ /* 0x000e220008000c00 */
[C---:B-1----:R-:W-:Y:S01]  /*e390*/  FFMA R89, R14.reuse, R84, R89 ;  /* 0x000000540e597223 */ /* 0x042fe20000000059 */
[C---:B------:R-:W-:Y:S01]  /*e3a0*/  FFMA R90, R14.reuse, R85, R90 ;  /* 0x000000550e5a7223 */ /* 0x040fe2000000005a */
[C---:B------:R-:W-:Y:S01]  /*e3b0*/  FFMA R91, R14.reuse, R86, R91 ;  /* 0x000000560e5b7223 */ /* 0x040fe2000000005b */
[----:B------:R-:W-:-:S02]  /*e3c0*/  FFMA R92, R14, R87, R92 ;  /* 0x000000570e5c7223 */ /* 0x000fc4000000005c */
        /* <DEDUP_REMOVED lines=40> */
[C---:B-1----:R-:W-:Y:S01]  /*e650*/  FFMA R89, R9.reuse, R84, R89 ;  /* 0x0000005409597223 */ /* 0x042fe20000000059 */
[----:B------:R-:W0:Y:S01]  /*e660*/  LDS.128 R60, [UR5+0x1600] ;  /* 0x00160005ff3c7984 */ /* 0x000e220008000c00 */
        /* <DEDUP_REMOVED lines=8> */
[C---:B---3--:R-:W-:Y:S01]  /*e6f0*/  FFMA R89, R7.reuse, R80, R89 ;  /* 0x0000005007597223 */ /* 0x048fe20000000059 */
[----:B------:R-:W3:Y:S01]  /*e700*/  LDS.128 R52, [UR5+0x1700] ;  /* 0x00170005ff347984 */ /* 0x000ee20008000c00 */
[C---:B------:R-:W-:Y:S01]  /*e710*/  FFMA R90, R7.reuse, R81, R90 ;  /* 0x00000051075a7223 */ /* 0x040fe2000000005a */
[C---:B------:R-:W-:Y:S01]  /*e720*/  FFMA R91, R7.reuse, R82, R91 ;  /* 0x00000052075b7223 */ /* 0x040fe2000000005b */
[----:B------:R-:W-:Y:S01]  /*e730*/  FFMA R92, R7, R83, R92 ;  /* 0x00000053075c7223 */ /* 0x000fe2000000005c */
[C---:B--2---:R-:W-:Y:S01]  /*e740*/  FFMA R89, R2.reuse, R68, R89 ;  /* 0x0000004402597223 */ /* 0x044fe20000000059 */
[----:B------:R-:W2:Y:S01]  /*e750*/  LDS.128 R80, [UR5+0x1780] ;  /* 0x00178005ff507984 */ /* 0x000ea20008000c00 */
[C---:B------:R-:W-:Y:S01]  /*e760*/  FFMA R90, R2.reuse, R69, R90 ;  /* 0x00000045025a7223 */ /* 0x040fe2000000005a */
[C---:B------:R-:W-:Y:S01]  /*e770*/  FFMA R91, R2.reuse, R70, R91 ;  /* 0x00000046025b7223 */ /* 0x040fe2000000005b */
[----:B------:R-:W-:Y:S01]  /*e780*/  FFMA R92, R2, R71, R92 ;  /* 0x00000047025c7223 */ /* 0x000fe2000000005c */
[C---:B----4-:R-:W-:Y:S01]  /*e790*/  FFMA R89, R5.reuse, R76, R89 ;  /* 0x0000004c05597223 */ /* 0x050fe20000000059 */
[----:B------:R-:W4:Y:S01]  /*e7a0*/  LDS.128 R68, [UR5+0x1800] ;  /* 0x00180005ff447984 */ /* 0x000f220008000c00 */
[C---:B------:R-:W-:Y:S01]  /*e7b0*/  FFMA R90, R5.reuse, R77, R90 ;  /* 0x0000004d055a7223 */ /* 0x040fe2000000005a */
[C---:B------:R-:W-:Y:S01]  /*e7c0*/  FFMA R91, R5.reuse, R78, R91 ;  /* 0x0000004e055b7223 */ /* 0x040fe2000000005b */
[----:B------:R-:W-:Y:S01]  /*e7d0*/  FFMA R92, R5, R79, R92 ;  /* 0x0000004f055c7223 */ /* 0x000fe2000000005c */
[C---:B------:R-:W-:Y:S01]  /*e7e0*/  FFMA R89, R0.reuse, R72, R89 ;  /* 0x0000004800597223 */ /* 0x040fe20000000059 */
        /* <DEDUP_REMOVED lines=70> */
[C---:B---3--:R-:W-:Y:S01]  /*ec50*/  FFMA R89, R36.reuse, R52, R89 ;  /* 0x0000003424597223 */ /* 0x048fe20000000059 */
[C---:B------:R-:W-:Y:S01]  /*ec60*/  FFMA R90, R36.reuse, R53, R90 ;  /* 0x00000035245a7223 */ /* 0x040fe2000000005a */
[C---:B------:R-:W-:Y:S01]  /*ec70*/  FFMA R91, R36.reuse, R54, R91 ;  /* 0x00000036245b7223 */ /* 0x040fe2000000005b */
[----:B------:R-:W-:Y:S01]  /*ec80*/  FFMA R92, R36, R55, R92 ;  /* 0x00000037245c7223 */ /* 0x000fe2000000005c */
[C---:B--2---:R-:W-:Y:S01]  /*ec90*/  FFMA R89, R40.reuse, R80, R89 ;  /* 0x0000005028597223 */ /* 0x044fe20000000059 */
[----:B------:R-:W2:Y:S01]  /*eca0*/  LDS.128 R52, [UR5+0x10] ;  /* 0x00001005ff347984 */ /* 0x000ea20008000c00 */
[C---:B------:R-:W-:Y:S01]  /*ecb0*/  FFMA R90, R40.reuse, R81, R90 ;  /* 0x00000051285a7223 */ /* 0x040fe2000000005a */
[----:B------:R-:W-:Y:S01]  /*ecc0*/  FFMA R91, R40, R82, R91 ;  /* 0x00000052285b7223 */ /* 0x000fe2000000005b */
[----:B----4-:R-:W-:Y:S01]  /*ecd0*/  FFMA R89, R44, R68, R89 ;  /* 0x000000442c597223 */ /* 0x010fe20000000059 */
[----:B------:R-:W-:-:S02]  /*ece0*/  FFMA R92, R40, R83, R92 ;  /* 0x00000053285c7223 */ /* 0x000fc4000000005c */
[----:B------:R-:W3:Y:S01]  /*ecf0*/  LDS.128 R80, [UR5+0x90] ;  /* 0x00009005ff507984 */ /* 0x000ee20008000c00 */
[----:B------:R-:W-:Y:S01]  /*ed00*/  FFMA R89, R48, R76, R89 ;  /* 0x0000004c30597223 */ /* 0x000fe20000000059 */
[C---:B------:R-:W-:Y:S01]  /*ed10*/  FFMA R90, R44.reuse, R69, R90 ;  /* 0x000000452c5a7223 */ /* 0x040fe2000000005a */
[C---:B------:R-:W-:Y:S01]  /*ed20*/  FFMA R91, R44.reuse, R70, R91 ;  /* 0x000000462c5b7223 */ /* 0x040fe2000000005b */
[----:B------:R-:W-:Y:S02]  /*ed30*/  FFMA R92, R44, R71, R92 ;  /* 0x000000472c5c7223 */ /* 0x000fe4000000005c */
[----:B------:R-:W4:Y:S01]  /*ed40*/  LDS.128 R68, [UR5+0x110] ;  /* 0x00011005ff447984 */ /* 0x000f220008000c00 */
[----:B------:R-:W-:Y:S01]  /*ed50*/  FFMA R72, R34, R72, R89 ;  /* 0x0000004822487223 */ /* 0x000fe20000000059 */
[C---:B------:R-:W-:Y:S01]  /*ed60*/  FFMA R90, R48.reuse, R77, R90 ;  /* 0x0000004d305a7223 */ /* 0x040fe2000000005a */
[C---:B------:R-:W-:Y:S01]  /*ed70*/  FFMA R91, R48.reuse, R78, R91 ;  /* 0x0000004e305b7223 */ /* 0x040fe2000000005b */
[----:B------:R-:W-:-:S02]  /*ed80*/  FFMA R92, R48, R79, R92 ;  /* 0x0000004f305c7223 */ /* 0x000fc4000000005c */
[----:B------:R-:W4:Y:S01]  /*ed90*/  LDS.128 R76, [UR5+0x190] ;  /* 0x00019005ff4c7984 */ /* 0x000f220008000c00 */
[C---:B------:R-:W-:Y:S01]  /*eda0*/  FFMA R90, R34.reuse, R73, R90 ;  /* 0x00000049225a7223 */ /* 0x040fe2000000005a */
[C---:B------:R-:W-:Y:S01]  /*edb0*/  FFMA R91, R34.reuse, R74, R91 ;  /* 0x0000004a225b7223 */ /* 0x040fe2000000005b */
[----:B------:R-:W-:Y:S01]  /*edc0*/  FFMA R92, R34, R75, R92 ;  /* 0x0000004b225c7223 */ /* 0x000fe2000000005c */
[C---:B------:R-:W-:Y:S02]  /*edd0*/  FFMA R88, R39.reuse, R64, R72 ;  /* 0x0000004027587223 */ /* 0x040fe40000000048 */
[----:B------:R-:W4:Y:S01]  /*ede0*/  LDS.128 R72, [UR5+0x210] ;  /* 0x00021005ff487984 */ /* 0x000f220008000c00 */
        /* <DEDUP_REMOVED lines=16> */
[C---:B------:R-:W-:Y:S02]  /*eef0*/  FFMA R89, R37.reuse, R86, R91 ;  /* 0x0000005625597223 */ /* 0x040fe4000000005b */
[----:B------:R1:W-:Y:S04]  /*ef00*/  STL [R1+0xf0], R88 ;  /* 0x0000f05801007387 */ /* 0x0003e80000100800 */
[----:B------:R-:W-:Y:S01]  /*ef10*/  STL [R1+0xec], R84 ;  /* 0x0000ec5401007387 */ /* 0x000fe20000100800 */
[C---:B--2---:R-:W-:Y:S01]  /*ef20*/  FFMA R128, R110.reuse, R52, R128 ;  /* 0x000000346e807223 */ /* 0x044fe20000000080 */
[----:B------:R-:W-:Y:S01]  /*ef30*/  FFMA R120, R110, R53, R120 ;  /* 0x000000356e787223 */ /* 0x000fe20000000078 */
[----:B-1----:R-:W-:-:S02]  /*ef40*/  FFMA R88, R37, R87, R92 ;  /* 0x0000005725587223 */ /* 0x002fc4000000005c */
[----:B------:R-:W1:Y:S01]  /*ef50*/  LDS.128 R84, [UR5+0x410] ;  /* 0x00041005ff547984 */ /* 0x000e620008000c00 */
[C---:B------:R-:W-:Y:S01]  /*ef60*/  FFMA R91, R110.reuse, R54, R116 ;  /* 0x000000366e5b7223 */ /* 0x040fe20000000074 */
[----:B------:R-:W-:Y:S02]  /*ef70*/  FFMA R112, R110, R55, R112 ;  /* 0x000000376e707223 */ /* 0x000fe40000000070 */
[----:B------:R-:W2:Y:S01]  /*ef80*/  LDS.128 R52, [UR5+0x490] ;  /* 0x00049005ff347984 */ /* 0x000ea20008000c00 */
[C---:B---3--:R-:W-:Y:S01]  /*ef90*/  FFMA R120, R111.reuse, R81, R120 ;  /* 0x000000516f787223 */ /* 0x048fe20000000078 */
[C---:B------:R-:W-:Y:S01]  /*efa0*/  FFMA R91, R111.reuse, R82, R91 ;  /* 0x000000526f5b7223 */ /* 0x040fe2000000005b */
[----:B------:R-:W-:Y:S01]  /*efb0*/  FFMA R112, R111, R83, R112 ;  /* 0x000000536f707223 */ /* 0x000fe20000000070 */
[----:B------:R3:W-:Y:S01]  /*efc0*/  STL [R1+0xe8], R89 ;  /* 0x0000e85901007387 */ /* 0x0007e20000100800 */
[C---:B----4-:R-:W-:Y:S01]  /*efd0*/  FFMA R120, R124.reuse, R69, R120 ;  /* 0x000000457c787223 */ /* 0x050fe20000000078 */
[----:B------:R-:W-:-:S02]  /*efe0*/  FFMA R91, R124, R70, R91 ;  /* 0x000000467c5b7223 */ /* 0x000fc4000000005b */
[----:B------:R4:W-:Y:S01]  /*eff0*/  STL [R1+0xe4], R88 ;  /* 0x0000e45801007387 */ /* 0x0009e20000100800 */
[C---:B------:R-:W-:Y:S01]  /*f000*/  FFMA R112, R124.reuse, R71, R112 ;  /* 0x000000477c707223 */ /* 0x040fe20000000070 */
[----:B---3--:R-:W-:Y:S02]  /*f010*/  FFMA R89, R111, R80, R128 ;  /* 0x000000506f597223 */ /* 0x008fe40000000080 */
[----:B------:R-:W3:Y:S02]  /*f020*/  LDS.128 R80, [UR5+0x510] ;  /* 0x00051005ff507984 */ /* 0x000ee40008000c00 */
[----:B----4-:R-:W-:Y:S02]  /*f030*/  FFMA R88, R124, R68, R89 ;  /* 0x000000447c587223 */ /* 0x010fe40000000059 */
[----:B------:R-:W4:Y:S02]  /*f040*/  LDS.128 R68, [UR5+0x590] ;  /* 0x00059005ff447984 */ /* 0x000f240008000c00 */
[C---:B------:R-:W-:Y:S01]  /*f050*/  FFMA R89, R125.reuse, R76, R88 ;  /* 0x0000004c7d597223 */ /* 0x040fe20000000058 */
[C---:B------:R-:W-:Y:S01]  /*f060*/  FFMA R120, R125.reuse, R77, R120 ;  /* 0x0000004d7d787223 */ /* 0x040fe20000000078 */
[C---:B------:R-:W-:Y:S01]  /*f070*/  FFMA R91, R125.reuse, R78, R91 ;  /* 0x0000004e7d5b7223 */ /* 0x040fe2000000005b */
[----:B------:R-:W-:Y:S01]  /*f080*/  FFMA R112, R125, R79, R112 ;  /* 0x0000004f7d707223 */ /* 0x000fe20000000070 */
[C---:B------:R-:W-:Y:S01]  /*f090*/  FFMA R72, R126.reuse, R72, R89 ;  /* 0x000000487e487223 */ /* 0x040fe20000000059 */
[----:B------:R-:W4:Y:S01]  /*f0a0*/  LDS.128 R76, [UR5+0x610] ;  /* 0x00061005ff4c7984 */ /* 0x000f220008000c00 */
[C---:B------:R-:W-:Y:S01]  /*f0b0*/  FFMA R91, R126.reuse, R74, R91 ;  /* 0x0000004a7e5b7223 */ /* 0x040fe2000000005b */
[C---:B------:R-:W-:Y:S01]  /*f0c0*/  FFMA R120, R126.reuse, R73, R120 ;  /* 0x000000497e787223 */ /* 0x040fe20000000078 */
[C---:B------:R-:W-:Y:S01]  /*f0d0*/  FFMA R89, R127.reuse, R64, R72 ;  /* 0x000000407f597223 */ /* 0x040fe20000000048 */
[----:B------:R-:W-:Y:S01]  /*f0e0*/  FFMA R112, R126, R75, R112 ;  /* 0x0000004b7e707223 */ /* 0x000fe20000000070 */
[----:B------:R-:W-:Y:S01]  /*f0f0*/  MOV R92, R97 ;  /* 0x00000061005c7202 */ /* 0x000fe20000000f00 */
        /* <DEDUP_REMOVED lines=9> */
[----:B------:R-:W-:Y:S01]  /*f190*/  FFMA R112, R136, R59, R112 ;  /* 0x0000003b88707223 */ /* 0x000fe20000000070 */
[C---:B0-----:R-:W-:Y:S01]  /*f1a0*/  FFMA R89, R137.reuse, R60, R56 ;  /* 0x0000003c89597223 */ /* 0x041fe20000000038 */
[----:B------:R-:W-:Y:S01]  /*f1b0*/  LDS.128 R128, [UR5+0x320] ;  /* 0x00032005ff807984 */ /* 0x000fe20008000c00 */
[----:B------:R-:W-:-:S03]  /*f1c0*/  FFMA R91, R137, R62, R91 ;  /* 0x0000003e895b7223 */ /* 0x000fc6000000005b */
[----:B------:R-:W0:Y:S01]  /*f1d0*/  LDS.128 R56, [UR5+0x790] ;  /* 0x00079005ff387984 */ /* 0x000e220008000c00 */
[C---:B------:R-:W-:Y:S01]  /*f1e0*/  FFMA R120, R137.reuse, R61, R120 ;  /* 0x0000003d89787223 */ /* 0x040fe20000000078 */
[----:B------:R-:W-:Y:S02]  /*f1f0*/  FFMA R112, R137, R63, R112 ;  /* 0x0000003f89707223 */ /* 0x000fe40000000070 */
[----:B------:R-:W0:Y:S01]  /*f200*/  LDS.128 R60, [UR5+0x810] ;  /* 0x00081005ff3c7984 */ /* 0x000e220008000c00 */
[C---:B-1----:R-:W-:Y:S01]  /*f210*/  FFMA R84, R138.reuse, R84, R89 ;  /* 0x000000548a547223 */ /* 0x042fe20000000059 */
[C---:B------:R-:W-:Y:S02]  /*f220*/  FFMA R93, R138.reuse, R86, R91 ;  /* 0x000000568a5d7223 */ /* 0x040fe4000000005b */
[----:B------:R-:W1:Y:S01]  /*f230*/  LDS.128 R88, [UR5+0x890] ;  /* 0x00089005ff587984 */ /* 0x000e620008000c00 */
[C---:B------:R-:W-:Y:S01]  /*f240*/  FFMA R120, R138.reuse, R85, R120 ;  /* 0x000000558a787223 */ /* 0x040fe20000000078 */
[C---:B--2---:R-:W-:Y:S01]  /*f250*/  FFMA R85, R139.reuse, R52, R84 ;  /* 0x000000348b557223 */ /* 0x044fe20000000054 */
[----:B------:R-:W-:Y:S01]  /*f260*/  FFMA R112, R138, R87, R112 ;  /* 0x000000578a707223 */ /* 0x000fe20000000070 */
[C---:B------:R-:W-:Y:S01]  /*f270*/  FFMA R93, R139.reuse, R54, R93 ;  /* 0x000000368b5d7223 */ /* 0x040fe2000000005d */
[C---:B------:R-:W-:Y:S01]  /*f280*/  FFMA R120, R139.reuse, R53, R120 ;  /* 0x000000358b787223 */ /* 0x040fe20000000078 */
[----:B---3--:R-:W-:Y:S01]  /*f290*/  FFMA R85, R252, R80, R85 ;  /* 0x00000050fc557223 */ /* 0x008fe20000000055 */
[----:B------:R-:W-:-:S02]  /*f2a0*/  FFMA R112, R139, R55, R112 ;  /* 0x000000378b707223 */ /* 0x000fc40000000070 */
[----:B------:R-:W2:Y:S01]  /*f2b0*/  LDS.128 R52, [UR5+0x910] ;  /* 0x00091005ff347984 */ /* 0x000ea20008000c00 */
[C---:B------:R-:W-:Y:S01]  /*f2c0*/  FFMA R120, R252.reuse, R81, R120 ;  /* 0x00000051fc787223 */ /* 0x040fe20000000078 */
[----:B------:R-:W-:Y:S01]  /*f2d0*/  FFMA R93, R252, R82, R93 ;  /* 0x00000052fc5d7223 */ /* 0x000fe2000000005d */
[----:B----4-:R-:W-:Y:S01]  /*f2e0*/  FFMA R81, R30, R68, R85 ;  /* 0x000000441e517223 */ /* 0x010fe20000000055 */
[----:B------:R-:W-:Y:S01]  /*f2f0*/  FFMA R112, R252, R83, R112 ;  /* 0x00000053fc707223 */ /* 0x000fe20000000070 */
[----:B------:R-:W3:Y:S01]  /*f300*/  LDS.128 R84, [UR5+0x990] ;  /* 0x00099005ff547984 */ /* 0x000ee20008000c00 */
[C---:B------:R-:W-:Y:S01]  /*f310*/  FFMA R120, R30.reuse, R69, R120 ;  /* 0x000000451e787223 */ /* 0x040fe20000000078 */
[C---:B------:R-:W-:Y:S01]  /*f320*/  FFMA R83, R30.reuse, R70, R93 ;  /* 0x000000461e537223 */ /* 0x040fe2000000005d */
[----:B------:R-:W-:Y:S02]  /*f330*/  FFMA R112, R30, R71, R112 ;  /* 0x000000471e707223 */ /* 0x000fe40000000070 */
[----:B------:R-:W4:Y:S01]  /*f340*/  LDS.128 R68, [UR5+0xa10] ;  /* 0x000a1005ff447984 */ /* 0x000f220008000c00 */
[C---:B------:R-:W-:Y:S01]  /*f350*/  FFMA R120, R33.reuse, R77, R120 ;  /* 0x0000004d21787223 */ /* 0x040fe20000000078 */
[C---:B------:R-:W-:Y:S01]  /*f360*/  FFMA R77, R33.reuse, R78, R83 ;  /* 0x0000004e214d7223 */ /* 0x040fe20000000053 */
[C---:B------:R-:W-:Y:S01]  /*f370*/  FFMA R93, R33.reuse, R76, R81 ;  /* 0x0000004c215d7223 */ /* 0x040fe20000000051 */
[----:B------:R-:W-:Y:S01]  /*f380*/  FFMA R112, R33, R79, R112 ;  /* 0x0000004f21707223 */ /* 0x000fe20000000070 */
        /* <DEDUP_REMOVED lines=16> */
[C---:B------:R-:W-:Y:S01]  /*f490*/  FFMA R120, R29.reuse, R61, R120 ;  /* 0x0000003d1d787223 */ /* 0x040fe20000000078 */
[C---:B------:R-:W-:Y:S01]  /*f4a0*/  FFMA R77, R29.reuse, R62, R77 ;  /* 0x0000003e1d4d7223 */ /* 0x040fe2000000004d */
[C---:B------:R-:W-:Y:S01]  /*f4b0*/  FFMA R93, R29.reuse, R60, R93 ;  /* 0x0000003c1d5d7223 */ /* 0x040fe2000000005d */
[----:B------:R-:W-:Y:S02]  /*f4c0*/  FFMA R112, R29, R63, R112 ;  /* 0x0000003f1d707223 */ /* 0x000fe40000000070 */
[----:B------:R-:W0:Y:S01]  /*f4d0*/  LDS.128 R60, [UR5+0xc90] ;  /* 0x000c9005ff3c7984 */ /* 0x000e220008000c00 */
[C---:B-1----:R-:W-:Y:S01]  /*f4e0*/  FFMA R120, R24.reuse, R89, R120 ;  /* 0x0000005918787223 */ /* 0x042fe20000000078 */
[----:B------:R-:W-:Y:S02]  /*f4f0*/  FFMA R89, R24, R90, R77 ;  /* 0x0000005a18597223 */ /* 0x000fe4000000004d */
[----:B------:R-:W1:Y:S01]  /*f500*/  LDS.128 R76, [UR5+0xd10] ;  /* 0x000d1005ff4c7984 */ /* 0x000e620008000c00 */
[C---:B--2---:R-:W-:Y:S01]  /*f510*/  FFMA R120, R27.reuse, R53, R120 ;  /* 0x000000351b787223 */ /* 0x044fe20000000078 */
[----:B------:R-:W-:-:S03]  /*f520*/  FFMA R53, R27, R54, R89 ;  /* 0x000000361b357223 */ /* 0x000fc60000000059 */
[C---:B---3--:R-:W-:Y:S01]  /*f530*/  FFMA R120, R22.reuse, R85, R120 ;  /* 0x0000005516787223 */ /* 0x048fe20000000078 */
[----:B------:R-:W-:-:S04]  /*f540*/  FFMA R85, R22, R86, R53 ;  /* 0x0000005616557223 */ /* 0x000fc80000000035 */
[----:B----4-:R-:W-:-:S04]  /*f550*/  FFMA R85, R25, R70, R85 ;  /* 0x0000004619557223 */ /* 0x010fc80000000055 */
[----:B------:R-:W-:-:S04]  /*f560*/  FFMA R85, R20, R82, R85 ;  /* 0x0000005214557223 */ /* 0x000fc80000000055 */
[----:B------:R-:W-:Y:S01]  /*f570*/  FFMA R85, R23, R74, R85 ;  /* 0x0000004a17557223 */ /* 0x000fe20000000055 */
[----:B------:R-:W-:-:S03]  /*f580*/  FFMA R112, R24, R91, R112 ;  /* 0x0000005b18707223 */ /* 0x000fc60000000070 */
[----:B------:R-:W-:Y:S01]  /*f590*/  FFMA R85, R18, R66, R85 ;  /* 0x0000004212557223 */ /* 0x000fe20000000055 */
[----:B------:R-:W-:-:S03]  /*f5a0*/  FFMA R112, R27, R55, R112 ;  /* 0x000000371b707223 */ /* 0x000fc60000000070 */
[----:B0-----:R-:W-:Y:S01]  /*f5b0*/  FFMA R85, R21, R58, R85 ;  /* 0x0000003a15557223 */ /* 0x001fe20000000055 */
[----:B------:R-:W-:Y:S01]  /*f5c0*/  FFMA R93, R24, R88, R93 ;  /* 0x00000058185d7223 */ /* 0x000fe2000000005d */
[----:B------:R-:W-:Y:S01]  /*f5d0*/  FFMA R112, R22, R87, R112 ;  /* 0x0000005716707223 */ /* 0x000fe20000000070 */
[----:B------:R-:W0:Y:S01]  /*f5e0*/  LDS.128 R88, [UR5+0xd90] ;  /* 0x000d9005ff587984 */ /* 0x000e220008000c00 */
[----:B------:R-:W-:Y:S01]  /*f5f0*/  FFMA R85, R16, R62, R85 ;  /* 0x0000003e10557223 */ /* 0x000fe20000000055 */
[----:B------:R-:W-:Y:S02]  /*f600*/  MOV R87, R99 ;  /* 0x0000006300577202 */ /* 0x000fe40000000f00 */
[----:B------:R-:W-:Y:S01]  /*f610*/  MOV R86, R98 ;  /* 0x0000006200567202 */ /* 0x000fe20000000f00 */
[----:B-1----:R-:W-:Y:S01]  /*f620*/  FFMA R85, R19, R78, R85 ;  /* 0x0000004e13557223 */ /* 0x002fe20000000055 */
[----:B------:R-:W-:Y:S02]  /*f630*/  MOV R78, R96 ;  /* 0x00000060004e7202 */ /* 0x000fe40000000f00 */
[----:B------:R-:W1:Y:S01]  /*f640*/  LDS.128 R96, [UR5+0xa0] ;  /* 0x0000a005ff607984 */ /* 0x000e620008000c00 */
[----:B------:R-:W-:Y:S01]  /*f650*/  FFMA R93, R27, R52, R93 ;  /* 0x000000341b5d7223 */ /* 0x000fe2000000005d */
[C---:B------:R-:W-:Y:S01]  /*f660*/  FFMA R120, R25.reuse, R69, R120 ;  /* 0x0000004519787223 */ /* 0x040fe20000000078 */
[----:B------:R-:W-:Y:S01]  /*f670*/  FFMA R112, R25, R71, R112 ;  /* 0x0000004719707223 */ /* 0x000fe20000000070 */
[----:B------:R-:W2:Y:S01]  /*f680*/  LDS.128 R52, [UR5+0xe10] ;  /* 0x000e1005ff347984 */ /* 0x000ea20008000c00 */
[----:B------:R-:W-:-:S04]  /*f690*/  FFMA R93, R22, R84, R93 ;  /* 0x00000054165d7223 */ /* 0x000fc8000000005d */
[----:B------:R-:W-:Y:S01]  /*f6a0*/  FFMA R93, R25, R68, R93 ;  /* 0x00000044195d7223 */ /* 0x000fe2000000005d */
[C---:B------:R-:W-:Y:S01]  /*f6b0*/  FFMA R120, R20.reuse, R81, R120 ;  /* 0x0000005114787223 */ /* 0x040fe20000000078 */
[C---:B------:R-:W-:Y:S01]  /*f6c0*/  FFMA R112, R20.reuse, R83, R112 ;  /* 0x0000005314707223 */ /* 0x040fe20000000070 */
[----:B------:R-:W-:Y:S01]  /*f6d0*/  LDS.128 R68, [UR5+0xe90] ;  /* 0x000e9005ff447984 */ /* 0x000fe20008000c00 */
[----:B------:R-:W-:Y:S01]  /*f6e0*/  FFMA R93, R20, R80, R93 ;  /* 0x00000050145d7223 */ /* 0x000fe2000000005d */
[C---:B------:R-:W-:Y:S01]  /*f6f0*/  FFMA R120, R23.reuse, R73, R120 ;  /* 0x0000004917787223 */ /* 0x040fe20000000078 */
[----:B0-----:R-:W-:Y:S02]  /*f700*/  FFMA R85, R14, R90, R85 ;  /* 0x0000005a0e557223 */ /* 0x001fe40000000055 */
[C---:B------:R-:W-:Y:S01]  /*f710*/  FFMA R93, R23.reuse, R72, R93 ;  /* 0x00000048175d7223 */ /* 0x040fe2000000005d */
[C---:B------:R-:W-:Y:S01]  /*f720*/  FFMA R120, R18.reuse, R65, R120 ;  /* 0x0000004112787223 */ /* 0x040fe20000000078 */
[----:B------:R-:W-:Y:S01]  /*f730*/  FFMA R112, R23, R75, R112 ;  /* 0x0000004b17707223 */ /* 0x000fe20000000070 */
[----:B------:R-:W-:Y:S01]  /*f740*/  LDS.128 R80, [UR5+0xf10] ;  /* 0x000f1005ff507984 */ /* 0x000fe20008000c00 */
[----:B------:R-:W-:Y:S01]  /*f750*/  FFMA R93, R18, R64, R93 ;  /* 0x00000040125d7223 */ /* 0x000fe2000000005d */
[C---:B------:R-:W-:Y:S01]  /*f760*/  FFMA R120, R21.reuse, R57, R120 ;  /* 0x0000003915787223 */ /* 0x040fe20000000078 */
[----:B------:R-:W-:Y:S01]  /*f770*/  MOV R116, R128 ;  /* 0x0000008000747202 */ /* 0x000fe20000000f00 */
[----:B------:R-:W-:Y:S01]  /*f780*/  LDS.128 R72, [UR5+0x1110] ;  /* 0x00111005ff487984 */ /* 0x000fe20008000c00 */
[----:B------:R-:W-:Y:S01]  /*f790*/  FFMA R93, R21, R56, R93 ;  /* 0x00000038155d7223 */ /* 0x000fe2000000005d */
[----:B------:R-:W-:-:S03]  /*f7a0*/  FFMA R120, R16, R61, R120 ;  /* 0x0000003d10787223 */ /* 0x000fc60000000078 */
[----:B------:R-:W-:Y:S01]  /*f7b0*/  FFMA R93, R16, R60, R93 ;  /* 0x0000003c105d7223 */ /* 0x000fe2000000005d */
[----:B------:R-:W-:-:S03]  /*f7c0*/  FFMA R120, R19, R77, R120 ;  /* 0x0000004d13787223 */ /* 0x000fc60000000078 */
[----:B------:R-:W-:Y:S01]  /*f7d0*/  FFMA R93, R19, R76, R93 ;  /* 0x0000004c135d7223 */ /* 0x000fe2000000005d */
[C---:B------:R-:W-:Y:S01]  /*f7e0*/  FFMA R120, R14.reuse, R89, R120 ;  /* 0x000000590e787223 */ /* 0x040fe20000000078 */
[----:B-1----:R-:W-:Y:S02]  /*f7f0*/  MOV R77, R96 ;  /* 0x00000060004d7202 */ /* 0x002fe40000000f00 */
[----:B------:R-:W-:Y:S01]  /*f800*/  FFMA R93, R14, R88, R93 ;  /* 0x000000580e5d7223 */ /* 0x000fe2000000005d */
[----:B------:R-:W-:Y:S02]  /*f810*/  MOV R90, R99 ;  /* 0x00000063005a7202 */ /* 0x000fe40000000f00 */
[----:B------:R-:W-:Y:S02]  /*f820*/  MOV R89, R98 ;  /* 0x0000006200597202 */ /* 0x000fe40000000f00 */
[----:B------:R-:W-:Y:S02]  /*f830*/  MOV R88, R97 ;  /* 0x0000006100587202 */ /* 0x000fe40000000f00 */
[----:B------:R-:W0:Y:S01]  /*f840*/  LDS.128 R96, [UR5+0x120] ;  /* 0x00012005ff607984 */ /* 0x000e220008000c00 */
[----:B------:R-:W-:Y:S01]  /*f850*/  FFMA R112, R18, R67, R112 ;  /* 0x0000004312707223 */ /* 0x000fe20000000070 */
[C---:B--2---:R-:W-:Y:S01]  /*f860*/  FFMA R93, R17.reuse, R52, R93 ;  /* 0x00000034115d7223 */ /* 0x044fe2000000005d */
[C---:B------:R-:W-:Y:S01]  /*f870*/  FFMA R120, R17.reuse, R53, R120 ;  /* 0x0000003511787223 */ /* 0x040fe20000000078 */
[----:B------:R-:W-:Y:S01]  /*f880*/  FFMA R85, R17, R54, R85 ;  /* 0x0000003611557223 */ /* 0x000fe20000000055 */
[----:B------:R-:W-:Y:S01]  /*f890*/  FFMA R112, R21, R59, R112 ;  /* 0x0000003b15707223 */ /* 0x000fe20000000070 */
[----:B0-----:R-:W-:-:S03]  /*f8a0*/  MOV R76, R96 ;  /* 0x00000060004c7202 */ /* 0x001fc60000000f00 */
[----:B------:R-:W-:Y:S01]  /*f8b0*/  FFMA R112, R16, R63, R112 ;  /* 0x0000003f10707223 */ /* 0x000fe20000000070 */
[----:B------:R-:W-:Y:S01]  /*f8c0*/  MOV R94, R98 ;  /* 0x00000062005e7202 */ /* 0x000fe20000000f00 */
[----:B------:R-:W-:Y:S01]  /*f8d0*/  FFMA R93, R12, R68, R93 ;  /* 0x000000440c5d7223 */ /* 0x000fe2000000005d */
[----:B------:R-:W-:Y:S01]  /*f8e0*/  MOV R96, R101 ;  /* 0x0000006500607202 */ /* 0x000fe20000000f00 */
[----:B------:R-:W-:Y:S01]  /*f8f0*/  FFMA R112, R19, R79, R112 ;  /* 0x0000004f13707223 */ /* 0x000fe20000000070 */
[----:B------:R-:W-:Y:S02]  /*f900*/  MOV R98, R103 ;  /* 0x0000006700627202 */ /* 0x000fe40000000f00 */
[----:B------:R-:W-:Y:S01]  /*f910*/  MOV R95, R99 ;  /* 0x00000063005f7202 */ /* 0x000fe20000000f00 */
[----:B------:R-:W-:Y:S01]  /*f920*/  FFMA R112, R14, R91, R112 ;  /* 0x0000005b0e707223 */ /* 0x000fe20000000070 */
[----:B------:R-:W-:Y:S01]  /*f930*/  MOV R91, R97 ;  /* 0x00000061005b7202 */ /* 0x000fe20000000f00 */
[C---:B------:R-:W-:Y:S01]  /*f940*/  FFMA R120, R12.reuse, R69, R120 ;  /* 0x000000450c787223 */ /* 0x040fe20000000078 */
[----:B------:R-:W-:Y:S01]  /*f950*/  MOV R97, R102 ;  /* 0x0000006600617202 */ /* 0x000fe20000000f00 */
[----:B------:R-:W-:Y:S01]  /*f960*/  FFMA R85, R12, R70, R85 ;  /* 0x000000460c557223 */ /* 0x000fe20000000055 */
[----:B------:R-:W0:Y:S01]  /*f970*/  LDS.128 R100, [UR5+0x220] ;  /* 0x00022005ff647984 */ /* 0x000e220008000c00 */
[----:B------:R-:W-:Y:S01]  /*f980*/  FFMA R93, R15, R80, R93 ;  /* 0x000000500f5d7223 */ /* 0x000fe2000000005d */
[----:B------:R-:W-:-:S02]  /*f990*/  FFMA R112, R17, R55, R112 ;  /* 0x0000003711707223 */ /* 0x000fc40000000070 */
[----:B------:R-:W-:Y:S02]  /*f9a0*/  LDS.128 R64, [UR5+0xf90] ;  /* 0x000f9005ff407984 */ /* 0x000fe40008000c00 */
[----:B------:R-:W-:Y:S02]  /*f9b0*/  FFMA R112, R12, R71, R112 ;  /* 0x000000470c707223 */ /* 0x000fe40000000070 */
[----:B------:R-:W1:Y:S04]  /*f9c0*/  LDS.128 R68, [UR5+0x2a0] ;  /* 0x0002a005ff447984 */ /* 0x000e680008000c00 */
[----:B------:R-:W2:Y:S04]  /*f9d0*/  LDS.128 R56, [UR5+0x1010] ;  /* 0x00101005ff387984 */ /* 0x000ea80008000c00 */
[----:B------:R-:W-:Y:S04]  /*f9e0*/  LDS.128 R60, [UR5+0x1090] ;  /* 0x00109005ff3c7984 */ /* 0x000fe80008000c00 */
[----:B------:R-:W-:Y:S01]  /*f9f0*/  LDS.128 R52, [UR5+0x1190] ;  /* 0x00119005ff347984 */ /* 0x000fe20008000c00 */
[----:B0-----:R-:W-:-:S02]  /*fa00*/  MOV R118, R100 ;  /* 0x0000006400767202 */ /* 0x001fc40000000f00 */
[----:B------:R-:W-:Y:S02]  /*fa10*/  MOV R80, R102 ;  /* 0x0000006600507202 */ /* 0x000fe40000000f00 */
[----:B------:R-:W-:Y:S02]  /*fa20*/  MOV R99, R101 ;  /* 0x0000006500637202 */ /* 0x000fe40000000f00 */
[----:B------:R-:W-:Y:S02]  /*fa30*/  MOV R102, R131 ;  /* 0x0000008300667202 */ /* 0x000fe40000000f00 */
[----:B------:R-:W-:Y:S02]  /*fa40*/  MOV R101, R130 ;  /* 0x0000008200657202 */ /* 0x000fe40000000f00 */
[----:B------:R-:W-:Y:S02]  /*fa50*/  MOV R100, R129 ;  /* 0x0000008100647202 */ /* 0x000fe40000000f00 */
[----:B------:R-:W0:Y:S01]  /*fa60*/  LDS.128 R128, [UR5+0x3a0] ;  /* 0x0003a005ff807984 */ /* 0x000e220008000c00 */
[----:B------:R-:W-:Y:S01]  /*fa70*/  MOV R84, R103 ;  /* 0x0000006700547202 */ /* 0x000fe20000000f00 */
[C---:B------:R-:W-:Y:S01]  /*fa80*/  FFMA R120, R15.reuse, R81, R120 ;  /* 0x000000510f787223 */ /* 0x040fe20000000078 */
[C---:B------:R-:W-:Y:S01]  /*fa90*/  FFMA R85, R15.reuse, R82, R85 ;  /* 0x000000520f557223 */ /* 0x040fe20000000055 */
[----:B------:R-:W-:Y:S01]  /*faa0*/  FFMA R112, R15, R83, R112 ;  /* 0x000000530f707223 */ /* 0x000fe20000000070 */
[----:B-1----:R-:W-:-:S02]  /*fab0*/  MOV R117, R68 ;  /* 0x0000004400757202 */ /* 0x002fc40000000f00 */
[----:B------:R-:W-:Y:S02]  /*fac0*/  MOV R83, R71 ;  /* 0x0000004700537202 */ /* 0x000fe40000000f00 */
[----:B------:R-:W-:Y:S02]  /*fad0*/  MOV R82, R70 ;  /* 0x0000004600527202 */ /* 0x000fe40000000f00 */
[----:B------:R-:W-:Y:S02]  /*fae0*/  MOV R81, R69 ;  /* 0x0000004500517202 */ /* 0x000fe40000000f00 */
[----:B------:R-:W1:Y:S01]  /*faf0*/  LDS.128 R68, [UR5+0x1210] ;  /* 0x00121005ff447984 */ /* 0x000e620008000c00 */
[C---:B------:R-:W-:Y:S01]  /*fb00*/  FFMA R93, R10.reuse, R64, R93 ;  /* 0x000000400a5d7223 */ /* 0x040fe2000000005d */
[C---:B------:R-:W-:Y:S01]  /*fb10*/  FFMA R120, R10.reuse, R65, R120 ;  /* 0x000000410a787223 */ /* 0x040fe20000000078 */
[C---:B------:R-:W-:Y:S01]  /*fb20*/  FFMA R85, R10.reuse, R66, R85 ;  /* 0x000000420a557223 */ /* 0x040fe20000000055 */
[----:B------:R-:W-:Y:S01]  /*fb30*/  FFMA R112, R10, R67, R112 ;  /* 0x000000430a707223 */ /* 0x000fe20000000070 */
[----:B------:R-:W-:Y:S01]  /*fb40*/  FFMA R106, R110, R78, R106 ;  /* 0x0000004e6e6a7223 */ /* 0x000fe2000000006a */
[----:B------:R-:W-:Y:S01]  /*fb50*/  LDS.128 R64, [UR5+0x1290] ;  /* 0x00129005ff407984 */ /* 0x000fe20008000c00 */
[C---:B--2---:R-:W-:Y:S01]  /*fb60*/  FFMA R120, R13.reuse, R57, R120 ;  /* 0x000000390d787223 */ /* 0x044fe20000000078 */
[----:B------:R-:W-:Y:S01]  /*fb70*/  FFMA R93, R13, R56, R93 ;  /* 0x000000380d5d7223 */ /* 0x000fe2000000005d */
[----:B------:R-:W-:Y:S01]  /*fb80*/  FFMA R57, R111, R77, R106 ;  /* 0x0000004d6f397223 */ /* 0x000fe2000000006a */
[----:B0-----:R-:W-:-:S02]  /*fb90*/  MOV R115, R128 ;  /* 0x0000008000737202 */ /* 0x001fc40000000f00 */
[----:B------:R-:W-:Y:S02]  /*fba0*/  MOV R105, R131 ;  /* 0x0000008300697202 */ /* 0x000fe40000000f00 */
[----:B------:R-:W-:Y:S02]  /*fbb0*/  MOV R104, R130 ;  /* 0x0000008200687202 */ /* 0x000fe40000000f00 */
[----:B------:R-:W-:Y:S02]  /*fbc0*/  MOV R103, R129 ;  /* 0x0000008100677202 */ /* 0x000fe40000000f00 */
[----:B------:R-:W0:Y:S01]  /*fbd0*/  LDS.128 R128, [UR5+0x420] ;  /* 0x00042005ff807984 */ /* 0x000e220008000c00 */
[C---:B------:R-:W-:Y:S01]  /*fbe0*/  FFMA R85, R13.reuse, R58, R85 ;  /* 0x0000003a0d557223 */ /* 0x040fe20000000055 */
[----:B------:R-:W-:Y:S01]  /*fbf0*/  FFMA R112, R13, R59, R112 ;  /* 0x0000003b0d707223 */ /* 0x000fe20000000070 */
[----:B------:R-:W-:Y:S01]  /*fc00*/  FFMA R56, R124, R76, R57 ;  /* 0x0000004c7c387223 */ /* 0x000fe20000000039 */
[C---:B------:R-:W-:Y:S01]  /*fc10*/  FFMA R93, R8.reuse, R60, R93 ;  /* 0x0000003c085d7223 */ /* 0x040fe2000000005d */
[C---:B------:R-:W-:Y:S01]  /*fc20*/  FFMA R120, R8.reuse, R61, R120 ;  /* 0x0000003d08787223 */ /* 0x040fe20000000078 */
[C---:B------:R-:W-:Y:S01]  /*fc30*/  FFMA R85, R8.reuse, R62, R85 ;  /* 0x0000003e08557223 */ /* 0x040fe20000000055 */
[----:B------:R-:W-:Y:S01]  /*fc40*/  FFMA R112, R8, R63, R112 ;  /* 0x0000003f08707223 */ /* 0x000fe20000000070 */
[----:B------:R-:W-:Y:S01]  /*fc50*/  LDS.128 R76, [UR5+0x1390] ;  /* 0x00139005ff4c7984 */ /* 0x000fe20008000c00 */
[----:B------:R-:W-:-:S03]  /*fc60*/  FFMA R57, R125, R119, R56 ;  /* 0x000000777d397223 */ /* 0x000fc60000000038 */
[----:B------:R-:W2:Y:S01]  /*fc70*/  LDS.128 R60, [UR5+0x1310] ;  /* 0x00131005ff3c7984 */ /* 0x000ea20008000c00 */
[C---:B------:R-:W-:Y:S01]  /*fc80*/  FFMA R93, R11.reuse, R72, R93 ;  /* 0x000000480b5d7223 */ /* 0x040fe2000000005d */
[C---:B------:R-:W-:Y:S01]  /*fc90*/  FFMA R120, R11.reuse, R73, R120 ;  /* 0x000000490b787223 */ /* 0x040fe20000000078 */
        /* <DEDUP_REMOVED lines=9> */
[----:B------:R-:W3:Y:S01]  /*fd30*/  LDS.128 R52, [UR5+0x1410] ;  /* 0x00141005ff347984 */ /* 0x000ee20008000c00 */
[----:B------:R-:W-:Y:S01]  /*fd40*/  FFMA R56, R136, R116, R57 ;  /* 0x0000007488387223 */ /* 0x000fe20000000039 */
[C---:B-1----:R-:W-:Y:S01]  /*fd50*/  FFMA R120, R9.reuse, R69, R120 ;  /* 0x0000004509787223 */ /* 0x042fe20000000078 */
[----:B------:R-:W-:Y:S01]  /*fd60*/  FFMA R93, R9, R68, R93 ;  /* 0x00000044095d7223 */ /* 0x000fe2000000005d */
[----:B0-----:R-:W-:Y:S01]  /*fd70*/  MOV R114, R128 ;  /* 0x0000008000727202 */ /* 0x001fe20000000f00 */
[----:B------:R-:W-:Y:S01]  /*fd80*/  FFMA R57, R137, R115, R56 ;  /* 0x0000007389397223 */ /* 0x000fe20000000038 */
[C---:B------:R-:W-:Y:S01]  /*fd90*/  FFMA R85, R9.reuse, R70, R85 ;  /* 0x0000004609557223 */ /* 0x040fe20000000055 */
[----:B------:R-:W-:Y:S01]  /*fda0*/  FFMA R112, R9, R71, R112 ;  /* 0x0000004709707223 */ /* 0x000fe20000000070 */
[----:B------:R-:W-:Y:S01]  /*fdb0*/  MOV R58, R130 ;  /* 0x00000082003a7202 */ /* 0x000fe20000000f00 */
[----:B------:R-:W-:Y:S01]  /*fdc0*/  FFMA R56, R138, R114, R57 ;  /* 0x000000728a387223 */ /* 0x000fe20000000039 */
[----:B------:R-:W-:Y:S01]  /*fdd0*/  FFMA R120, R4, R65, R120 ;  /* 0x0000004104787223 */ /* 0x000fe20000000078 */
[----:B------:R-:W0:Y:S02]  /*fde0*/  LDS.128 R68, [UR5+0x1510] ;  /* 0x00151005ff447984 */ /* 0x000e240008000c00 */
[----:B------:R-:W-:Y:S01]  /*fdf0*/  FFMA R57, R139, R248, R56 ;  /* 0x000000f88b397223 */ /* 0x000fe20000000038 */
[----:B------:R-:W-:Y:S01]  /*fe00*/  MOV R113, R131 ;  /* 0x0000008300717202 */ /* 0x000fe20000000f00 */
[----:B------:R-:W-:Y:S02]  /*fe10*/  LDS.128 R116, [UR5+0x1420] ;  /* 0x00142005ff747984 */ /* 0x000fe40008000c00 */
[----:B------:R-:W-:Y:S01]  /*fe20*/  FFMA R65, R252, R244, R57 ;  /* 0x000000f4fc417223 */ /* 0x000fe20000000039 */
[----:B------:R-:W-:Y:S01]  /*fe30*/  MOV R244, R58 ;  /* 0x0000003a00f47202 */ /* 0x000fe20000000f00 */
[----:B------:R-:W-:Y:S01]  /*fe40*/  FFMA R93, R4, R64, R93 ;  /* 0x00000040045d7223 */ /* 0x000fe2000000005d */
[----:B------:R-:W1:Y:S01]  /*fe50*/  LDS.128 R56, [UR5+0x1590] ;  /* 0x00159005ff387984 */ /* 0x000e620008000c00 */
[----:B------:R-:W-:Y:S01]  /*fe60*/  FFMA R65, R30, R240, R65 ;  /* 0x000000f01e417223 */ /* 0x000fe20000000041 */
[C---:B------:R-:W-:Y:S01]  /*fe70*/  FFMA R85, R4.reuse, R66, R85 ;  /* 0x0000004204557223 */ /* 0x040fe20000000055 */
[----:B------:R-:W-:-:S02]  /*fe80*/  FFMA R112, R4, R67, R112 ;  /* 0x0000004304707223 */ /* 0x000fc40000000070 */
[----:B------:R-:W-:Y:S01]  /*fe90*/  FFMA R65, R33, R236, R65 ;  /* 0x000000ec21417223 */ /* 0x000fe20000000041 */
[C---:B--2---:R-:W-:Y:S01]  /*fea0*/  FFMA R93, R7.reuse, R60, R93 ;  /* 0x0000003c075d7223 */ /* 0x044fe2000000005d */
        /* <DEDUP_REMOVED lines=8> */
[----:B------:R-:W-:Y:S01]  /*ff30*/  FFMA R65, R31, R228, R65 ;  /* 0x000000e41f417223 */ /* 0x000fe20000000041 */
[----:B------:R-:W2:Y:S01]  /*ff40*/  LDS.128 R76, [UR5+0x1610] ;  /* 0x00161005ff4c7984 */ /* 0x000ea20008000c00 */
[C---:B---3--:R-:W-:Y:S01]  /*ff50*/  FFMA R61, R5.reuse, R52, R93 ;  /* 0x00000034053d7223 */ /* 0x048fe2000000005d */
[C---:B------:R-:W-:Y:S01]  /*ff60*/  FFMA R60, R5.reuse, R53, R120 ;  /* 0x00000035053c7223 */ /* 0x040fe20000000078 */
[C---:B------:R-:W-:Y:S01]  /*ff70*/  FFMA R85, R5.reuse, R54, R85 ;  /* 0x0000003605557223 */ /* 0x040fe20000000055 */
[----:B------:R-:W-:Y:S01]  /*ff80*/  FFMA R112, R5, R55, R112 ;  /* 0x0000003705707223 */ /* 0x000fe20000000070 */
[----:B------:R-:W-:Y:S01]  /*ff90*/  FFMA R65, R26, R224, R65 ;  /* 0x000000e01a417223 */ /* 0x000fe20000000041 */
[----:B------:R-:W3:Y:S03]  /*ffa0*/  LDS.128 R52, [UR5+0x1690] ;  /* 0x00169005ff347984 */ /* 0x000ee60008000c00 */
[----:B------:R-:W-:Y:S01]  /*ffb0*/  FFMA R65, R29, R220, R65 ;  /* 0x000000dc1d417223 */ /* 0x000fe20000000041 */
[----:B------:R-:W-:Y:S01]  /*ffc0*/  FFMA R61, R0, R72, R61 ;  /* 0x00000048003d7223 */ /* 0x000fe2000000003d */
[----:B------:R-:W-:Y:S01]  /*ffd0*/  MOV R107, R129 ;  /* 0x00000081006b7202 */ /* 0x000fe20000000f00 */
[----:B------:R-:W-:Y:S01]  /*ffe0*/  LDS.128 R120, [UR5+0x13a0] ;  /* 0x0013a005ff787984 */ /* 0x000fe20008000c00 */
[----:B------:R-:W-:Y:S01]  /*fff0*/  FFMA R65, R24, R216, R65 ;  /* 0x000000d818417223 */ /* 0x000fe20000000041 */
[C---:B------:R-:W-:Y:S01]  /*10000*/  FFMA R60, R0.reuse, R73, R60 ;  /* 0x00000049003c7223 */ /* 0x040fe2000000003c */
[----:B------:R-:W-:Y:S01]  /*10010*/  FFMA R85, R0, R74, R85 ;  /* 0x0000004a00557223 */ /* 0x000fe20000000055 */
[----:B0-----:R-:W-:Y:S01]  /*10020*/  FFMA R68, R3, R68, R61 ;  /* 0x0000004403447223 */ /* 0x001fe2000000003d */
[----:B------:R-:W-:Y:S01]  /*10030*/  FFMA R63, R27, R212, R65 ;  /* 0x000000d41b3f7223 */ /* 0x000fe20000000041 */
[----:B------:R-:W-:Y:S01]  /*10040*/  FFMA R73, R3, R69, R60 ;  /* 0x0000004503497223 */ /* 0x000fe2000000003c */
[----:B------:R-:W0:Y:S02]  /*10050*/  LDS.128 R64, [UR5+0x1710] ;  /* 0x00171005ff407984 */ /* 0x000e240008000c00 */
[----:B------:R-:W-:Y:S01]  /*10060*/  FFMA R63, R22, R208, R63 ;  /* 0x000000d0163f7223 */ /* 0x000fe2000000003f */
[----:B------:R-:W-:Y:S01]  /*10070*/  FFMA R74, R0, R75, R112 ;  /* 0x0000004b004a7223 */ /* 0x000fe20000000070 */
[----:B------:R-:W-:Y:S02]  /*10080*/  LDS.128 R128, [UR5+0x1320] ;  /* 0x00132005ff807984 */ /* 0x000fe40008000c00 */
[----:B------:R-:W-:-:S02]  /*10090*/  FFMA R69, R25, R204, R63 ;  /* 0x000000cc19457223 */ /* 0x000fc4000000003f */
[----:B------:R-:W4:Y:S01]  /*100a0*/  LDS.128 R60, [UR5+0x1790] ;  /* 0x00179005ff3c7984 */ /* 0x000f220008000c00 */
[C---:B------:R-:W-:Y:S01]  /*100b0*/  FFMA R72, R3.reuse, R70, R85 ;  /* 0x0000004603487223 */ /* 0x040fe20000000055 */
[----:B------:R-:W-:Y:S01]  /*100c0*/  FFMA R200, R20, R200, R69 ;  /* 0x000000c814c87223 */ /* 0x000fe20000000045 */
[----:B------:R-:W-:Y:S01]  /*100d0*/  FFMA R85, R3, R71, R74 ;  /* 0x0000004703557223 */ /* 0x000fe2000000004a */
[----:B-1----:R-:W-:Y:S02]  /*100e0*/  FFMA R56, R45, R56, R68 ;  /* 0x000000382d387223 */ /* 0x002fe40000000044 */
[----:B------:R-:W1:Y:S01]  /*100f0*/  LDS.128 R68, [UR5+0x1810] ;  /* 0x00181005ff447984 */ /* 0x000e620008000c00 */
[----:B------:R-:W-:Y:S01]  /*10100*/  FFMA R196, R23, R196, R200 ;  /* 0x000000c417c47223 */ /* 0x000fe200000000c8 */
[C---:B------:R-:W-:Y:S01]  /*10110*/  FFMA R57, R45.reuse, R57, R73 ;  /* 0x000000392d397223 */ /* 0x040fe20000000049 */
[C---:B------:R-:W-:Y:S02]  /*10120*/  FFMA R58, R45.reuse, R58, R72 ;  /* 0x0000003a2d3a7223 */ /* 0x040fe40000000048 */
[----:B------:R-:W1:Y:S01]  /*10130*/  LDS.128 R72, [UR5+0x1890] ;  /* 0x00189005ff487984 */ /* 0x000e620008000c00 */
[----:B------:R-:W-:Y:S01]  /*10140*/  FFMA R192, R18, R192, R196 ;  /* 0x000000c012c07223 */ /* 0x000fe200000000c4 */
[----:B------:R-:W-:Y:S01]  /*10150*/  MOV R212, R83 ;  /* 0x0000005300d47202 */ /* 0x000fe20000000f00 */
[----:B------:R-:W-:Y:S01]  /*10160*/  FFMA R85, R45, R59, R85 ;  /* 0x0000003b2d557223 */ /* 0x000fe20000000055 */
[----:B------:R-:W-:-:S02]  /*10170*/  MOV R208, R82 ;  /* 0x0000005200d07202 */ /* 0x000fc40000000f00 */
[----:B------:R-:W-:Y:S02]  /*10180*/  MOV R204, R81 ;  /* 0x0000005100cc7202 */ /* 0x000fe40000000f00 */
[----:B------:R-:W-:Y:S01]  /*10190*/  MOV R196, R80 ;  /* 0x0000005000c47202 */ /* 0x000fe20000000f00 */
[C---:B--2---:R-:W-:Y:S01]  /*101a0*/  FFMA R76, R50.reuse, R76, R56 ;  /* 0x0000004c324c7223 */ /* 0x044fe20000000038 */
[----:B------:R-:W2:Y:S01]  /*101b0*/  LDS.128 R80, [UR5+0x1910] ;  /* 0x00191005ff507984 */ /* 0x000ea20008000c00 */
[----:B------:R-:W-:Y:S01]  /*101c0*/  MOV R200, R84 ;  /* 0x0000005400c87202 */ /* 0x000fe20000000f00 */
        /* <DEDUP_REMOVED lines=11> */
[----:B------:R-:W-:-:S04]  /*10280*/  FFMA R180, R19, R180, R184 ;  /* 0x000000b413b47223 */ /* 0x000fc800000000b8 */
[----:B------:R-:W-:-:S04]  /*10290*/  FFMA R176, R14, R176, R180 ;  /* 0x000000b00eb07223 */ /* 0x000fc800000000b4 */
[----:B------:R-:W-:Y:S01]  /*102a0*/  FFMA R172, R17, R172, R176 ;  /* 0x000000ac11ac7223 */ /* 0x000fe200000000b0 */
[C---:B0-----:R-:W-:Y:S01]  /*102b0*/  FFMA R64, R42.reuse, R64, R79 ;  /* 0x000000402a407223 */ /* 0x041fe2000000004f */
[C---:B------:R-:W-:Y:S01]  /*102c0*/  FFMA R65, R42.reuse, R65, R76 ;  /* 0x000000412a417223 */ /* 0x040fe2000000004c */
[C---:B------:R-:W-:Y:S01]  /*102d0*/  FFMA R66, R42.reuse, R66, R77 ;  /* 0x000000422a427223 */ /* 0x040fe2000000004d */
[----:B------:R-:W-:Y:S01]  /*102e0*/  FFMA R67, R42, R67, R78 ;  /* 0x000000432a437223 */ /* 0x000fe2000000004e */
[----:B------:R-:W-:Y:S01]  /*102f0*/  FFMA R168, R12, R168, R172 ;  /* 0x000000a80ca87223 */ /* 0x000fe200000000ac */
[C---:B----4-:R-:W-:Y:S01]  /*10300*/  FFMA R60, R49.reuse, R60, R64 ;  /* 0x0000003c313c7223 */ /* 0x050fe20000000040 */
[C---:B------:R-:W-:Y:S01]  /*10310*/  FFMA R61, R49.reuse, R61, R65 ;  /* 0x0000003d313d7223 */ /* 0x040fe20000000041 */
[C---:B------:R-:W-:Y:S01]  /*10320*/  FFMA R62, R49.reuse, R62, R66 ;  /* 0x0000003e313e7223 */ /* 0x040fe20000000042 */
[----:B------:R-:W-:Y:S01]  /*10330*/  FFMA R63, R49, R63, R67 ;  /* 0x0000003f313f7223 */ /* 0x000fe20000000043 */
[----:B------:R-:W-:Y:S01]  /*10340*/  FFMA R164, R15, R164, R168 ;  /* 0x000000a40fa47223 */ /* 0x000fe200000000a8 */
[C---:B-1----:R-:W-:Y:S01]  /*10350*/  FFMA R60, R109.reuse, R68, R60 ;  /* 0x000000446d3c7223 */ /* 0x042fe2000000003c */
        /* <DEDUP_REMOVED lines=9> */
[C---:B--2---:R-:W-:Y:S01]  /*103f0*/  FFMA R60, R108.reuse, R80, R60 ;  /* 0x000000506c3c7223 */ /* 0x044fe2000000003c */
[C---:B------:R-:W-:Y:S01]  /*10400*/  FFMA R61, R108.reuse, R81, R61 ;  /* 0x000000516c3d7223 */ /* 0x040fe2000000003d */
[----:B------:R-:W-:Y:S01]  /*10410*/  FFMA R82, R108, R82, R62 ;  /* 0x000000526c527223 */ /* 0x000fe2000000003e */
[----:B------:R-:W-:Y:S01]  /*10420*/  FFMA R152, R8, R152, R156 ;  /* 0x0000009808987223 */ /* 0x000fe2000000009c */
[----:B------:R-:W-:Y:S01]  /*10430*/  FFMA R83, R108, R83, R63 ;  /* 0x000000536c537223 */ /* 0x000fe2000000003f */
[----:B------:R-:W0:Y:S01]  /*10440*/  LDS.128 R72, [UR5+0x1a90] ;  /* 0x001a9005ff487984 */ /* 0x000e220008000c00 */
[----:B------:R-:W-:Y:S01]  /*10450*/  MOV R248, R113 ;  /* 0x0000007100f87202 */ /* 0x000fe20000000f00 */
[C---:B------:R-:W-:Y:S01]  /*10460*/  FFMA R56, R41.reuse, R56, R60 ;  /* 0x0000003829387223 */ /* 0x040fe2000000003c */
[----:B------:R-:W-:Y:S01]  /*10470*/  FFMA R57, R41, R57, R61 ;  /* 0x0000003929397223 */ /* 0x000fe2000000003d */
[----:B------:R-:W-:Y:S01]  /*10480*/  FFMA R148, R11, R148, R152 ;  /* 0x000000940b947223 */ /* 0x000fe20000000098 */
[C---:B------:R-:W-:Y:S01]  /*10490*/  FFMA R58, R41.reuse, R58, R82 ;  /* 0x0000003a293a7223 */ /* 0x040fe20000000052 */
[----:B------:R-:W-:Y:S01]  /*104a0*/  FFMA R59, R41, R59, R83 ;  /* 0x0000003b293b7223 */ /* 0x000fe20000000053 */
[----:B------:R-:W1:Y:S01]  /*104b0*/  LDS.128 R112, [UR5+0x14a0] ;  /* 0x0014a005ff707984 */ /* 0x000e620008000c00 */
[----:B------:R-:W-:Y:S01]  /*104c0*/  MOV R168, R91 ;  /* 0x0000005b00a87202 */ /* 0x000fe20000000f00 */
[----:B------:R-:W-:Y:S01]  /*104d0*/  FFMA R144, R6, R144, R148 ;  /* 0x0000009006907223 */ /* 0x000fe20000000094 */
[----:B------:R-:W-:Y:S01]  /*104e0*/  MOV R164, R90 ;  /* 0x0000005a00a47202 */ /* 0x000fe20000000f00 */
[----:B------:R-:W2:Y:S01]  /*104f0*/  LDS.128 R76, [UR5+0x1b10] ;  /* 0x001b1005ff4c7984 */ /* 0x000ea20008000c00 */
[----:B------:R-:W-:Y:S01]  /*10500*/  MOV R160, R89 ;  /* 0x0000005900a07202 */ /* 0x000fe20000000f00 */
[C---:B---3--:R-:W-:Y:S01]  /*10510*/  FFMA R91, R51.reuse, R52, R56 ;  /* 0x00000034335b7223 */ /* 0x048fe20000000038 */
[----:B------:R-:W-:Y:S01]  /*10520*/  MOV R156, R88 ;  /* 0x00000058009c7202 */ /* 0x000fe20000000f00 */
[C---:B------:R-:W-:Y:S01]  /*10530*/  FFMA R90, R51.reuse, R53, R57 ;  /* 0x00000035335a7223 */ /* 0x040fe20000000039 */
[C---:B------:R-:W-:Y:S01]  /*10540*/  FFMA R88, R51.reuse, R54, R58 ;  /* 0x0000003633587223 */ /* 0x040fe2000000003a */
[----:B------:R-:W-:Y:S01]  /*10550*/  FFMA R89, R51, R55, R59 ;  /* 0x0000003733597223 */ /* 0x000fe2000000003b */
[----:B------:R-:W3:Y:S01]  /*10560*/  LDS.128 R80, [UR5+0x1b90] ;  /* 0x001b9005ff507984 */ /* 0x000ee20008000c00 */
[----:B------:R-:W-:-:S03]  /*10570*/  FFMA R140, R9, R140, R144 ;  /* 0x0000008c098c7223 */ /* 0x000fc60000000090 */
[----:B------:R-:W4:Y:S01]  /*10580*/  LDS.128 R52, [UR5+0x1520] ;  /* 0x00152005ff347984 */ /* 0x000f220008000c00 */
[----:B------:R-:W-:Y:S02]  /*10590*/  MOV R152, R87 ;  /* 0x0000005700987202 */ /* 0x000fe40000000f00 */
[----:B------:R-:W-:Y:S01]  /*105a0*/  MOV R144, R86 ;  /* 0x0000005600907202 */ /* 0x000fe20000000f00 */
[----:B------:R-:W4:Y:S04]  /*105b0*/  LDS.128 R56, [UR5+0x15a0] ;  /* 0x0015a005ff387984 */ /* 0x000f280008000c00 */
[----:B------:R-:W4:Y:S04]  /*105c0*/  LDS.128 R84, [UR5+0x1c10] ;  /* 0x001c1005ff547984 */ /* 0x000f280008000c00 */
[----:B------:R-:W4:Y:S01]  /*105d0*/  LDS.128 R68, [UR5+0x1c90] ;  /* 0x001c9005ff447984 */ /* 0x000f220008000c00 */
[----:B------:R-:W-:-:S03]  /*105e0*/  FFMA R132, R4, R132, R140 ;  /* 0x0000008404847223 */ /* 0x000fc6000000008c */
[----:B------:R-:W4:Y:S01]  /*105f0*/  LDS.128 R60, [UR5+0x1620] ;  /* 0x00162005ff3c7984 */ /* 0x000f220008000c00 */
[----:B------:R-:W-:Y:S01]  /*10600*/  FFMA R128, R7, R128, R132 ;  /* 0x0000008007807223 */ /* 0x000fe20000000084 */
[----:B------:R-:W-:Y:S02]  /*10610*/  MOV R184, R97 ;  /* 0x0000006100b87202 */ /* 0x000fe40000000f00 */
[----:B------:R-:W4:Y:S01]  /*10620*/  LDS.128 R64, [UR5+0x16a0] ;  /* 0x0016a005ff407984 */ /* 0x000f220008000c00 */
[----:B------:R-:W-:Y:S01]  /*10630*/  FFMA R120, R2, R120, R128 ;  /* 0x0000007802787223 */ /* 0x000fe20000000080 */
[C---:B0-----:R-:W-:Y:S01]  /*10640*/  FFMA R72, R32.reuse, R72, R91 ;  /* 0x0000004820487223 */ /* 0x041fe2000000005b */
[C---:B------:R-:W-:Y:S01]  /*10650*/  FFMA R73, R32.reuse, R73, R90 ;  /* 0x0000004920497223 */ /* 0x040fe2000000005a */
[C---:B------:R-:W-:Y:S01]  /*10660*/  FFMA R74, R32.reuse, R74, R88 ;  /* 0x0000004a204a7223 */ /* 0x040fe20000000058 */
[----:B------:R-:W-:Y:S01]  /*10670*/  FFMA R116, R5, R116, R120 ;  /* 0x0000007405747223 */ /* 0x000fe20000000078 */
[----:B------:R-:W-:Y:S01]  /*10680*/  FFMA R75, R32, R75, R89 ;  /* 0x0000004b204b7223 */ /* 0x000fe20000000059 */
[----:B------:R-:W-:Y:S01]  /*10690*/  MOV R180, R96 ;  /* 0x0000006000b47202 */ /* 0x000fe20000000f00 */
[----:B------:R-:W4:Y:S01]  /*106a0*/  LDL.LU R148, [R1+0x90] ;  /* 0x0000900001947983 */ /* 0x000f220000300800 */
[----:B-1----:R-:W-:Y:S01]  /*106b0*/  FFMA R112, R0, R112, R116 ;  /* 0x0000007000707223 */ /* 0x002fe20000000074 */
[C---:B--2---:R-:W-:Y:S01]  /*106c0*/  FFMA R76, R46.reuse, R76, R72 ;  /* 0x0000004c2e4c7223 */ /* 0x044fe20000000048 */
[C---:B------:R-:W-:Y:S01]  /*106d0*/  FFMA R77, R46.reuse, R77, R73 ;  /* 0x0000004d2e4d7223 */ /* 0x040fe20000000049 */
[C---:B------:R-:W-:Y:S01]  /*106e0*/  FFMA R78, R46.reuse, R78, R74 ;  /* 0x0000004e2e4e7223 */ /* 0x040fe2000000004a */
[----:B------:R-:W-:Y:S01]  /*106f0*/  FFMA R79, R46, R79, R75 ;  /* 0x0000004f2e4f7223 */ /* 0x000fe2000000004b */
[----:B------:R-:W2:Y:S01]  /*10700*/  LDL.LU R140, [R1+0x8c] ;  /* 0x00008c00018c7983 */ /* 0x000ea20000300800 */
[C---:B---3--:R-:W-:Y:S01]  /*10710*/  FFMA R80, R36.reuse, R80, R76 ;  /* 0x0000005024507223 */ /* 0x048fe2000000004c */
[C---:B------:R-:W-:Y:S01]  /*10720*/  FFMA R81, R36.reuse, R81, R77 ;  /* 0x0000005124517223 */ /* 0x040fe2000000004d */
[C---:B------:R-:W-:Y:S01]  /*10730*/  FFMA R78, R36.reuse, R82, R78 ;  /* 0x00000052244e7223 */ /* 0x040fe2000000004e */
[----:B------:R-:W-:Y:S01]  /*10740*/  FFMA R79, R36, R83, R79 ;  /* 0x00000053244f7223 */ /* 0x000fe2000000004f */
[----:B----4-:R-:W-:Y:S01]  /*10750*/  FFMA R112, R3, R52, R112 ;  /* 0x0000003403707223 */ /* 0x010fe20000000070 */
[----:B------:R-:W-:Y:S03]  /*10760*/  LDS.128 R72, [UR5+0x17a0] ;  /* 0x0017a005ff487984 */ /* 0x000fe60008000c00 */
[----:B------:R-:W-:Y:S01]  /*10770*/  FFMA R112, R45, R56, R112 ;  /* 0x000000382d707223 */ /* 0x000fe20000000070 */
[----:B------:R-:W-:Y:S01]  /*10780*/  LDS.128 R88, [UR5+0x1d90] ;  /* 0x001d9005ff587984 */ /* 0x000fe20008000c00 */
[C---:B------:R-:W-:Y:S01]  /*10790*/  FFMA R80, R40.reuse, R84, R80 ;  /* 0x0000005428507223 */ /* 0x040fe20000000050 */
[C---:B------:R-:W-:Y:S01]  /*107a0*/  FFMA R81, R40.reuse, R85, R81 ;  /* 0x0000005528517223 */ /* 0x040fe20000000051 */
[C---:B------:R-:W-:Y:S01]  /*107b0*/  FFMA R52, R40.reuse, R86, R78 ;  /* 0x0000005628347223 */ /* 0x040fe2000000004e */
[----:B------:R-:W-:Y:S01]  /*107c0*/  FFMA R56, R40, R87, R79 ;  /* 0x0000005728387223 */ /* 0x000fe2000000004f */
[C---:B------:R-:W-:Y:S01]  /*107d0*/  FFMA R97, R44.reuse, R68, R80 ;  /* 0x000000442c617223 */ /* 0x040fe20000000050 */
[C---:B------:R-:W-:Y:S01]  /*107e0*/  FFMA R96, R44.reuse, R69, R81 ;  /* 0x000000452c607223 */ /* 0x040fe20000000051 */
[C---:B------:R-:W-:Y:S01]  /*107f0*/  FFMA R52, R44.reuse, R70, R52 ;  /* 0x000000462c347223 */ /* 0x040fe20000000034 */
[----:B------:R-:W-:Y:S01]  /*10800*/  FFMA R56, R44, R71, R56 ;  /* 0x000000472c387223 */ /* 0x000fe20000000038 */
[----:B------:R-:W-:Y:S01]  /*10810*/  FFMA R60, R50, R60, R112 ;  /* 0x0000003c323c7223 */ /* 0x000fe20000000070 */
[----:B------:R-:W0:Y:S03]  /*10820*/  LDS.128 R68, [UR5+0x1720] ;  /* 0x00172005ff447984 */ /* 0x000e260008000c00 */
[----:B------:R-:W-:Y:S01]  /*10830*/  FFMA R64, R38, R64, R60 ;  /* 0x0000004026407223 */ /* 0x000fe2000000003c */
[----:B------:R-:W1:Y:S01]  /*10840*/  LDS.128 R84, [UR5+0x1d10] ;  /* 0x001d1005ff547984 */ /* 0x000e620008000c00 */
[----:B------:R-:W-:-:S02]  /*10850*/  MOV R176, R95 ;  /* 0x0000005f00b07202 */ /* 0x000fc40000000f00 */
[----:B------:R-:W-:Y:S01]  /*10860*/  MOV R172, R94 ;  /* 0x0000005e00ac7202 */ /* 0x000fe20000000f00 */
[----:B------:R-:W-:Y:S01]  /*10870*/  LDS.128 R76, [UR5+0x1820] ;  /* 0x00182005ff4c7984 */ /* 0x000fe20008000c00 */
[----:B------:R-:W-:-:S03]  /*10880*/  MOV R132, R92 ;  /* 0x0000005c00847202 */ /* 0x000fc60000000f00 */
[----:B------:R-:W3:Y:S01]  /*10890*/  LDS.128 R92, [UR5+0x1e10] ;  /* 0x001e1005ff5c7984 */ /* 0x000ee20008000c00 */
[----:B------:R-:W-:Y:S02]  /*108a0*/  MOV R192, R99 ;  /* 0x0000006300c07202 */ /* 0x000fe40000000f00 */
[----:B------:R-:W-:Y:S01]  /*108b0*/  MOV R188, R98 ;  /* 0x0000006200bc7202 */ /* 0x000fe20000000f00 */
[----:B------:R-:W-:Y:S01]  /*108c0*/  LDS.128 R80, [UR5+0x18a0] ;  /* 0x0018a005ff507984 */ /* 0x000fe20008000c00 */
[----:B0-----:R-:W-:-:S04]  /*108d0*/  FFMA R68, R42, R68, R64 ;  /* 0x000000442a447223 */ /* 0x001fc80000000040 */
[----:B------:R-:W-:Y:S02]  /*108e0*/  FFMA R72, R49, R72, R68 ;  /* 0x0000004831487223 */ /* 0x000fe40000000044 */
[----:B------:R-:W4:Y:S01]  /*108f0*/  LDL.LU R68, [R1+0x88] ;  /* 0x0000880001447983 */ /* 0x000f220000300800 */
[C---:B-1----:R-:W-:Y:S01]  /*10900*/  FFMA R84, R48.reuse, R84, R97 ;  /* 0x0000005430547223 */ /* 0x042fe20000000061 */
[C---:B------:R-:W-:Y:S01]  /*10910*/  FFMA R85, R48.reuse, R85, R96 ;  /* 0x0000005530557223 */ /* 0x040fe20000000060 */
[C---:B------:R-:W-:Y:S01]  /*10920*/  FFMA R86, R48.reuse, R86, R52 ;  /* 0x0000005630567223 */ /* 0x040fe20000000034 */
[----:B------:R-:W-:Y:S01]  /*10930*/  FFMA R87, R48, R87, R56 ;  /* 0x0000005730577223 */ /* 0x000fe20000000038 */
[C---:B------:R-:W-:Y:S01]  /*10940*/  FFMA R88, R34.reuse, R88, R84 ;  /* 0x0000005822587223 */ /* 0x040fe20000000054 */
[C---:B------:R-:W-:Y:S01]  /*10950*/  FFMA R89, R34.reuse, R89, R85 ;  /* 0x0000005922597223 */ /* 0x040fe20000000055 */
[C---:B------:R-:W-:Y:S01]  /*10960*/  FFMA R90, R34.reuse, R90, R86 ;  /* 0x0000005a225a7223 */ /* 0x040fe20000000056 */
[----:B------:R-:W-:Y:S01]  /*10970*/  FFMA R91, R34, R91, R87 ;  /* 0x0000005b225b7223 */ /* 0x000fe20000000057 */
[C---:B---3--:R-:W-:Y:S01]  /*10980*/  FFMA R64, R39.reuse, R92, R88 ;  /* 0x0000005c27407223 */ /* 0x048fe20000000058 */
[C---:B------:R-:W-:Y:S01]  /*10990*/  FFMA R60, R39.reuse, R93, R89 ;  /* 0x0000005d273c7223 */ /* 0x040fe20000000059 */
[C---:B------:R-:W-:Y:S01]  /*109a0*/  FFMA R56, R39.reuse, R94, R90 ;  /* 0x0000005e27387223 */ /* 0x040fe2000000005a */
[----:B------:R-:W-:Y:S01]  /*109b0*/  FFMA R52, R39, R95, R91 ;  /* 0x0000005f27347223 */ /* 0x000fe2000000005b */
[----:B------:R-:W-:Y:S04]  /*109c0*/  LDS.128 R96, [UR5+0x1f10] ;  /* 0x001f1005ff607984 */ /* 0x000fe80008000c00 */
[----:B------:R-:W0:Y:S01]  /*109d0*/  LDS.128 R92, [UR5+0x1e90] ;  /* 0x001e9005ff5c7984 */ /* 0x000e220008000c00 */
[----:B------:R-:W-:-:S02]  /*109e0*/  MOV R228, R103 ;  /* 0x0000006700e47202 */ /* 0x000fc40000000f00 */
[----:B------:R-:W-:Y:S01]  /*109f0*/  MOV R224, R102 ;  /* 0x0000006600e07202 */ /* 0x000fe20000000f00 */
[----:B------:R-:W-:Y:S01]  /*10a00*/  LDS.128 R84, [UR5+0x1920] ;  /* 0x00192005ff547984 */ /* 0x000fe20008000c00 */
[----:B------:R-:W-:Y:S02]  /*10a10*/  MOV R220, R101 ;  /* 0x0000006500dc7202 */ /* 0x000fe40000000f00 */
[----:B------:R-:W-:Y:S01]  /*10a20*/  MOV R216, R100 ;  /* 0x0000006400d87202 */ /* 0x000fe20000000f00 */
[----:B------:R-:W-:Y:S04]  /*10a30*/  LDS.128 R88, [UR5+0x19a0] ;  /* 0x0019a005ff587984 */ /* 0x000fe80008000c00 */
[----:B------:R-:W1:Y:S01]  /*10a40*/  LDS.128 R100, [UR5+0x1f90] ;  /* 0x001f9005ff647984 */ /* 0x000e620008000c00 */
[----:B------:R-:W-:-:S02]  /*10a50*/  MOV R240, R107 ;  /* 0x0000006b00f07202 */ /* 0x000fc40000000f00 */
[----:B------:R-:W-:Y:S02]  /*10a60*/  MOV R236, R105 ;  /* 0x0000006900ec7202 */ /* 0x000fe40000000f00 */
[----:B------:R-:W-:Y:S02]  /*10a70*/  MOV R232, R104 ;  /* 0x0000006800e87202 */ /* 0x000fe40000000f00 */
[----:B------:R-:W-:Y:S01]  /*10a80*/  LDS.128 R104, [UR5+0x1ba0] ;  /* 0x001ba005ff687984 */ /* 0x000fe20008000c00 */
[C---:B0-----:R-:W-:Y:S01]  /*10a90*/  FFMA R92, R43.reuse, R92, R64 ;  /* 0x0000005c2b5c7223 */ /* 0x041fe20000000040 */
[C---:B------:R-:W-:Y:S01]  /*10aa0*/  FFMA R93, R43.reuse, R93, R60 ;  /* 0x0000005d2b5d7223 */ /* 0x040fe2000000003c */
[C---:B------:R-:W-:Y:S01]  /*10ab0*/  FFMA R56, R43.reuse, R94, R56 ;  /* 0x0000005e2b387223 */ /* 0x040fe20000000038 */
[----:B------:R-:W-:Y:S01]  /*10ac0*/  FFMA R52, R43, R95, R52 ;  /* 0x0000005f2b347223 */ /* 0x000fe20000000034 */
[C---:B------:R-:W-:Y:S01]  /*10ad0*/  FFMA R96, R47.reuse, R96, R92 ;  /* 0x000000602f607223 */ /* 0x040fe2000000005c */
[----:B------:R-:W-:-:S02]  /*10ae0*/  FFMA R60, R47, R97, R93 ;  /* 0x000000612f3c7223 */ /* 0x000fc4000000005d */
[----:B------:R-:W0:Y:S01]  /*10af0*/  LDS.128 R92, [UR5+0x1a20] ;  /* 0x001a2005ff5c7984 */ /* 0x000e220008000c00 */
[C---:B------:R-:W-:Y:S01]  /*10b00*/  FFMA R56, R47.reuse, R98, R56 ;  /* 0x000000622f387223 */ /* 0x040fe20000000038 */
[----:B------:R-:W-:Y:S01]  /*10b10*/  FFMA R52, R47, R99, R52 ;  /* 0x000000632f347223 */ /* 0x000fe20000000034 */
[C---:B-1----:R-:W-:Y:S02]  /*10b20*/  FFMA R128, R37.reuse, R100, R96 ;  /* 0x0000006425807223 */ /* 0x042fe40000000060 */
[----:B------:R-:W1:Y:S01]  /*10b30*/  LDS.128 R96, [UR5+0x1aa0] ;  /* 0x001aa005ff607984 */ /* 0x000e620008000c00 */
[C---:B------:R-:W-:Y:S01]  /*10b40*/  FFMA R120, R37.reuse, R101, R60 ;  /* 0x0000006525787223 */ /* 0x040fe2000000003c */
[C---:B------:R-:W-:Y:S01]  /*10b50*/  FFMA R116, R37.reuse, R102, R56 ;  /* 0x0000006625747223 */ /* 0x040fe20000000038 */
[----:B------:R-:W-:Y:S02]  /*10b60*/  FFMA R112, R37, R103, R52 ;  /* 0x0000006725707223 */ /* 0x000fe40000000034 */
[----:B------:R-:W3:Y:S01]  /*10b70*/  LDS.128 R100, [UR5+0x1b20] ;  /* 0x001b2005ff647984 */ /* 0x000ee20008000c00 */
[----:B------:R-:W-:-:S04]  /*10b80*/  FFMA R72, R109, R76, R72 ;  /* 0x0000004c6d487223 */ /* 0x000fc80000000048 */
[----:B------:R-:W-:-:S04]  /*10b90*/  FFMA R72, R35, R80, R72 ;  /* 0x0000005023487223 */ /* 0x000fc80000000048 */
[----:B------:R-:W-:-:S04]  /*10ba0*/  FFMA R84, R108, R84, R72 ;  /* 0x000000546c547223 */ /* 0x000fc80000000048 */
[----:B------:R-:W-:-:S04]  /*10bb0*/  FFMA R84, R41, R88, R84 ;  /* 0x0000005829547223 */ /* 0x000fc80000000054 */
[----:B0-----:R-:W-:-:S04]  /*10bc0*/  FFMA R92, R51, R92, R84 ;  /* 0x0000005c335c7223 */ /* 0x001fc80000000054 */
[----:B-1----:R-:W-:-:S04]  /*10bd0*/  FFMA R96, R32, R96, R92 ;  /* 0x0000006020607223 */ /* 0x002fc8000000005c */
[----:B---3--:R-:W-:-:S04]  /*10be0*/  FFMA R96, R46, R100, R96 ;  /* 0x000000642e607223 */ /* 0x008fc80000000060 */
[----:B------:R-:W-:Y:S01]  /*10bf0*/  FFMA R96, R36, R104, R96 ;  /* 0x0000006824607223 */ /* 0x000fe20000000060 */
[----:B------:R-:W-:-:S04]  /*10c00*/  FFMA R60, R110, R152, R148 ;  /* 0x000000986e3c7223 */ /* 0x000fc80000000094 */
[----:B------:R-:W-:Y:S01]  /*10c10*/  FFMA R60, R111, R164, R60 ;  /* 0x000000a46f3c7223 */ /* 0x000fe2000000003c */
[----:B--2---:R-:W-:-:S03]  /*10c20*/  FFMA R56, R110, R144, R140 ;  /* 0x000000906e387223 */ /* 0x004fc6000000008c */
[----:B------:R-:W-:Y:S01]  /*10c30*/  FFMA R60, R124, R176, R60 ;  /* 0x000000b07c3c7223 */ /* 0x000fe2000000003c */
[----:B------:R-:W-:-:S03]  /*10c40*/  FFMA R56, R111, R160, R56 ;  /* 0x000000a06f387223 */ /* 0x000fc60000000038 */
[----:B------:R-:W-:Y:S01]  /*10c50*/  FFMA R60, R125, R188, R60 ;  /* 0x000000bc7d3c7223 */ /* 0x000fe2000000003c */
[----:B------:R-:W-:-:S03]  /*10c60*/  FFMA R56, R124, R172, R56 ;  /* 0x000000ac7c387223 */ /* 0x000fc60000000038 */
[C---:B------:R-:W-:Y:S01]  /*10c70*/  FFMA R60, R126.reuse, R200, R60 ;  /* 0x000000c87e3c7223 */ /* 0x040fe2000000003c */
[----:B------:R-:W-:Y:S01]  /*10c80*/  FFMA R56, R125, R184, R56 ;  /* 0x000000b87d387223 */ /* 0x000fe20000000038 */
[----:B------:R-:W2:Y:S03]  /*10c90*/  LDL.LU R200, [R1+0x98] ;  /* 0x0000980001c87983 */ /* 0x000ea60000300800 */
[----:B------:R-:W-:Y:S01]  /*10ca0*/  FFMA R56, R126, R196, R56 ;  /* 0x000000c47e387223 */ /* 0x000fe20000000038 */
[----:B------:R-:W3:Y:S04]  /*10cb0*/  LDL.LU R92, [R1+0x9c] ;  /* 0x00009c00015c7983 */ /* 0x000ee80000300800 */
[----:B------:R-:W3:Y:S01]  /*10cc0*/  LDL.LU R196, [R1+0xa0] ;  /* 0x0000a00001c47983 */ /* 0x000ee20000300800 */
[----:B----4-:R-:W-:-:S04]  /*10cd0*/  FFMA R52, R110, R132, R68 ;  /* 0x000000846e347223 */ /* 0x010fc80000000044 */
[----:B------:R-:W-:-:S04]  /*10ce0*/  FFMA R52, R111, R156, R52 ;  /* 0x0000009c6f347223 */ /* 0x000fc80000000034 */
[----:B------:R-:W-:-:S04]  /*10cf0*/  FFMA R52, R124, R168, R52 ;  /* 0x000000a87c347223 */ /* 0x000fc80000000034 */
[----:B------:R-:W-:-:S04]  /*10d00*/  FFMA R52, R125, R180, R52 ;  /* 0x000000b47d347223 */ /* 0x000fc80000000034 */
[----:B------:R-:W-:Y:S02]  /*10d10*/  FFMA R52, R126, R192, R52 ;  /* 0x000000c07e347223 */ /* 0x000fe40000000034 */
[----:B------:R-:W4:Y:S04]  /*10d20*/  LDL.LU R192, [R1+0xa4] ;  /* 0x0000a40001c07983 */ /* 0x000f280000300800 */
        /* <DEDUP_REMOVED lines=16> */
[----:B------:R-:W4:Y:S01]  /*10e30*/  LDL.LU R132, [R1+0x94] ;  /* 0x0000940001847983 */ /* 0x000f220000300800 */
[C---:B------:R-:W-:Y:S01]  /*10e40*/  FFMA R52, R127.reuse, R204, R52 ;  /* 0x000000cc7f347223 */ /* 0x040fe20000000034 */
[----:B------:R-:W-:-:S03]  /*10e50*/  FFMA R60, R127, R212, R60 ;  /* 0x000000d47f3c7223 */ /* 0x000fc6000000003c */
[C---:B------:R-:W-:Y:S01]  /*10e60*/  FFMA R52, R136.reuse, R216, R52 ;  /* 0x000000d888347223 */ /* 0x040fe20000000034 */
[----:B------:R-:W-:-:S03]  /*10e70*/  FFMA R60, R136, R224, R60 ;  /* 0x000000e0883c7223 */ /* 0x000fc6000000003c */
[C---:B------:R-:W-:Y:S01]  /*10e80*/  FFMA R52, R137.reuse, R228, R52 ;  /* 0x000000e489347223 */ /* 0x040fe20000000034 */
[----:B------:R-:W-:Y:S01]  /*10e90*/  FFMA R60, R137, R236, R60 ;  /* 0x000000ec893c7223 */ /* 0x000fe2000000003c */
[----:B------:R-:W-:Y:S02]  /*10ea0*/  FFMA R56, R127, R208, R56 ;  /* 0x000000d07f387223 */ /* 0x000fe40000000038 */
[C---:B------:R-:W-:Y:S01]  /*10eb0*/  FFMA R52, R138.reuse, R240, R52 ;  /* 0x000000f08a347223 */ /* 0x040fe20000000034 */
[----:B------:R-:W-:Y:S01]  /*10ec0*/  FFMA R60, R138, R248, R60 ;  /* 0x000000f88a3c7223 */ /* 0x000fe2000000003c */
[----:B------:R-:W-:Y:S02]  /*10ed0*/  FFMA R56, R136, R220, R56 ;  /* 0x000000dc88387223 */ /* 0x000fe40000000038 */
[C---:B------:R-:W-:Y:S01]  /*10ee0*/  FFMA R52, R139.reuse, R249, R52 ;  /* 0x000000f98b347223 */ /* 0x040fe20000000034 */
[----:B------:R-:W-:Y:S01]  /*10ef0*/  FFMA R60, R139, R251, R60 ;  /* 0x000000fb8b3c7223 */ /* 0x000fe2000000003c */
[----:B------:R-:W-:-:S02]  /*10f00*/  FFMA R56, R137, R232, R56 ;  /* 0x000000e889387223 */ /* 0x000fc40000000038 */
        /* <DEDUP_REMOVED lines=113> */
[----:B------:R-:W-:Y:S01]  /*11620*/  FFMA R225, R38, R66, R225 ;  /* 0x0000004226e17223 */ /* 0x000fe200000000e1 */
[----:B------:R-:W2:Y:S01]  /*11630*/  LDS.128 R52, [UR5+0x30] ;  /* 0x00003005ff347984 */ /* 0x000ea20008000c00 */
[C---:B------:R-:W-:Y:S01]  /*11640*/  FFMA R60, R109.reuse, R77, R56 ;  /* 0x0000004d6d3c7223 */ /* 0x040fe20000000038 */
[----:B------:R-:W-:Y:S01]  /*11650*/  FFMA R64, R109, R79, R62 ;  /* 0x0000004f6d407223 */ /* 0x000fe2000000003e */
[----:B------:R-:W-:Y:S01]  /*11660*/  FFMA R225, R42, R70, R225 ;  /* 0x000000462ae17223 */ /* 0x000fe200000000e1 */
[----:B------:R-:W0:Y:S01]  /*11670*/  LDS.128 R56, [UR5+0x40] ;  /* 0x00004005ff387984 */ /* 0x000e220008000c00 */
[C---:B------:R-:W-:Y:S01]  /*11680*/  FFMA R81, R35.reuse, R81, R60 ;  /* 0x0000005123517223 */ /* 0x040fe2000000003c */
[----:B------:R-:W-:Y:S01]  /*11690*/  FFMA R70, R35, R83, R64 ;  /* 0x0000005323467223 */ /* 0x000fe20000000040 */
[----:B------:R-:W-:Y:S01]  /*116a0*/  FFMA R225, R49, R74, R225 ;  /* 0x0000004a31e17223 */ /* 0x000fe200000000e1 */
[----:B------:R-:W1:Y:S01]  /*116b0*/  LDS.128 R60, [UR5+0x50] ;  /* 0x00005005ff3c7984 */ /* 0x000e620008000c00 */
[C---:B------:R-:W-:Y:S01]  /*116c0*/  FFMA R68, R108.reuse, R85, R81 ;  /* 0x000000556c447223 */ /* 0x040fe20000000051 */
[----:B------:R-:W-:-:S02]  /*116d0*/  FFMA R74, R108, R87, R70 ;  /* 0x000000576c4a7223 */ /* 0x000fc40000000046 */
[----:B------:R-:W1:Y:S01]  /*116e0*/  LDS.128 R64, [UR5+0x60] ;  /* 0x00006005ff407984 */ /* 0x000e620008000c00 */
[----:B------:R-:W-:-:S03]  /*116f0*/  FFMA R72, R41, R89, R68 ;  /* 0x0000005929487223 */ /* 0x000fc60000000044 */
[----:B------:R-:W1:Y:S01]  /*11700*/  LDS.128 R68, [UR5+0x70] ;  /* 0x00007005ff447984 */ /* 0x000e620008000c00 */
[----:B------:R-:W-:Y:S01]  /*11710*/  FFMA R225, R109, R78, R225 ;  /* 0x0000004e6de17223 */ /* 0x000fe200000000e1 */
[----:B------:R-:W-:-:S03]  /*11720*/  FFMA R74, R41, R91, R74 ;  /* 0x0000005b294a7223 */ /* 0x000fc6000000004a */
[----:B------:R-:W-:Y:S01]  /*11730*/  FFMA R225, R35, R82, R225 ;  /* 0x0000005223e17223 */ /* 0x000fe200000000e1 */
[----:B------:R-:W-:-:S03]  /*11740*/  FFMA R76, R51, R95, R74 ;  /* 0x0000005f334c7223 */ /* 0x000fc6000000004a */
[----:B------:R-:W-:Y:S01]  /*11750*/  FFMA R225, R108, R86, R225 ;  /* 0x000000566ce17223 */ /* 0x000fe200000000e1 */
[----:B------:R-:W-:Y:S01]  /*11760*/  FFMA R80, R32, R99, R76 ;  /* 0x0000006320507223 */ /* 0x000fe2000000004c */
[----:B------:R-:W-:Y:S01]  /*11770*/  FFMA R93, R51, R93, R72 ;  /* 0x0000005d335d7223 */ /* 0x000fe20000000048 */
[----:B------:R-:W-:Y:S01]  /*11780*/  LDS.128 R76, [UR5+0xc0] ;  /* 0x0000c005ff4c7984 */ /* 0x000fe20008000c00 */
[----:B------:R-:W-:Y:S01]  /*11790*/  FFMA R225, R41, R90, R225 ;  /* 0x0000005a29e17223 */ /* 0x000fe200000000e1 */
[----:B------:R-:W-:Y:S02]  /*117a0*/  FFMA R84, R46, R103, R80 ;  /* 0x000000672e547223 */ /* 0x000fe40000000050 */
[----:B------:R-:W1:Y:S01]  /*117b0*/  LDS.128 R72, [UR5+0xb0] ;  /* 0x0000b005ff487984 */ /* 0x000e620008000c00 */
[----:B------:R-:W-:Y:S01]  /*117c0*/  FFMA R225, R51, R94, R225 ;  /* 0x0000005e33e17223 */ /* 0x000fe200000000e1 */
[----:B------:R-:W-:Y:S02]  /*117d0*/  FFMA R107, R36, R107, R84 ;  /* 0x0000006b246b7223 */ /* 0x000fe40000000054 */
[----:B------:R-:W1:Y:S01]  /*117e0*/  LDS.128 R80, [UR5+0xd0] ;  /* 0x0000d005ff507984 */ /* 0x000e620008000c00 */
[----:B------:R-:W-:Y:S01]  /*117f0*/  FFMA R93, R32, R97, R93 ;  /* 0x00000061205d7223 */ /* 0x000fe2000000005d */
[C---:B--2---:R-:W-:Y:S01]  /*11800*/  FFMA R90, R110.reuse, R52, R200 ;  /* 0x000000346e5a7223 */ /* 0x044fe200000000c8 */
[C---:B---3--:R-:W-:Y:S01]  /*11810*/  FFMA R92, R110.reuse, R53, R92 ;  /* 0x000000356e5c7223 */ /* 0x048fe2000000005c */
[----:B------:R-:W-:Y:S01]  /*11820*/  FFMA R89, R110, R54, R196 ;  /* 0x000000366e597223 */ /* 0x000fe200000000c4 */
[----:B------:R-:W2:Y:S01]  /*11830*/  LDS.128 R84, [UR5+0xe0] ;  /* 0x0000e005ff547984 */ /* 0x000ea20008000c00 */
[----:B------:R-:W-:Y:S01]  /*11840*/  FFMA R225, R32, R98, R225 ;  /* 0x0000006220e17223 */ /* 0x000fe200000000e1 */
[----:B------:R-:W-:-:S03]  /*11850*/  FFMA R93, R46, R101, R93 ;  /* 0x000000652e5d7223 */ /* 0x000fc6000000005d */
[----:B------:R-:W-:Y:S01]  /*11860*/  FFMA R225, R46, R102, R225 ;  /* 0x000000662ee17223 */ /* 0x000fe200000000e1 */
[C---:B----4-:R-:W-:Y:S02]  /*11870*/  FFMA R94, R110.reuse, R55, R192 ;  /* 0x000000376e5e7223 */ /* 0x050fe400000000c0 */
[----:B------:R-:W3:Y:S01]  /*11880*/  LDS.128 R52, [UR5+0xf0] ;  /* 0x0000f005ff347984 */ /* 0x000ee20008000c00 */
[C---:B0-----:R-:W-:Y:S01]  /*11890*/  FFMA R95, R110.reuse, R56, R188 ;  /* 0x000000386e5f7223 */ /* 0x041fe200000000bc */
[C---:B------:R-:W-:Y:S01]  /*118a0*/  FFMA R98, R110.reuse, R57, R184 ;  /* 0x000000396e627223 */ /* 0x040fe200000000b8 */
[C---:B------:R-:W-:Y:S01]  /*118b0*/  FFMA R97, R110.reuse, R58, R180 ;  /* 0x0000003a6e617223 */ /* 0x040fe200000000b4 */
[C---:B------:R-:W-:Y:S02]  /*118c0*/  FFMA R100, R110.reuse, R59, R100 ;  /* 0x0000003b6e647223 */ /* 0x040fe40000000064 */
        /* <DEDUP_REMOVED lines=9> */
[C---:B------:R-:W-:Y:S02]  /*11960*/  FFMA R118, R110.reuse, R67, R152 ;  /* 0x000000436e767223 */ /* 0x040fe40000000098 */
[----:B------:R-:W4:Y:S01]  /*11970*/  LDS.128 R64, [UR5+0x150] ;  /* 0x00015005ff407984 */ /* 0x000f220008000c00 */
[C---:B------:R-:W-:Y:S01]  /*11980*/  FFMA R115, R110.reuse, R68, R148 ;  /* 0x000000446e737223 */ /* 0x040fe20000000094 */
[C---:B------:R-:W-:Y:S01]  /*11990*/  FFMA R122, R110.reuse, R69, R144 ;  /* 0x000000456e7a7223 */ /* 0x040fe20000000090 */
[C---:B------:R-:W-:Y:S01]  /*119a0*/  FFMA R117, R110.reuse, R70, R140 ;  /* 0x000000466e757223 */ /* 0x040fe2000000008c */
[C---:B------:R-:W-:Y:S01]  /*119b0*/  FADD R88, R110.reuse, R88 ;  /* 0x000000586e587221 */ /* 0x040fe20000000000 */
[----:B------:R-:W-:-:S02]  /*119c0*/  FFMA R110, R110, R71, R132 ;  /* 0x000000476e6e7223 */ /* 0x000fc40000000084 */
[----:B------:R-:W4:Y:S01]  /*119d0*/  LDS.128 R68, [UR5+0x160] ;  /* 0x00016005ff447984 */ /* 0x000f220008000c00 */
[----:B------:R-:W-:Y:S01]  /*119e0*/  FFMA R105, R36, R105, R93 ;  /* 0x0000006924697223 */ /* 0x000fe2000000005d */
[C---:B------:R-:W-:Y:S01]  /*119f0*/  FFMA R91, R111.reuse, R72, R90 ;  /* 0x000000486f5b7223 */ /* 0x040fe2000000005a */
        /* <DEDUP_REMOVED lines=11> */
[----:B------:R-:W4:Y:S01]  /*11ab0*/  LDS.128 R72, [UR5+0x170] ;  /* 0x00017005ff487984 */ /* 0x000f220008000c00 */
[C---:B--2---:R-:W-:Y:S01]  /*11ac0*/  FFMA R103, R111.reuse, R84, R103 ;  /* 0x000000546f677223 */ /* 0x044fe20000000067 */
[C---:B------:R-:W-:Y:S01]  /*11ad0*/  FFMA R114, R111.reuse, R85, R114 ;  /* 0x000000556f727223 */ /* 0x040fe20000000072 */
[C---:B------:R-:W-:Y:S01]  /*11ae0*/  FFMA R113, R111.reuse, R86, R113 ;  /* 0x000000566f717223 */ /* 0x040fe20000000071 */
[----:B------:R-:W2:Y:S01]  /*11af0*/  LDS.128 R76, [UR5+0x1b0] ;  /* 0x0001b005ff4c7984 */ /* 0x000ea20008000c00 */
[C---:B------:R-:W-:Y:S01]  /*11b00*/  FFMA R118, R111.reuse, R87, R118 ;  /* 0x000000576f767223 */ /* 0x040fe20000000076 */
[C---:B---3--:R-:W-:Y:S01]  /*11b10*/  FFMA R115, R111.reuse, R52, R115 ;  /* 0x000000346f737223 */ /* 0x048fe20000000073 */
[C---:B------:R-:W-:Y:S01]  /*11b20*/  FFMA R122, R111.reuse, R53, R122 ;  /* 0x000000356f7a7223 */ /* 0x040fe2000000007a */
[----:B------:R-:W3:Y:S01]  /*11b30*/  LDS.128 R80, [UR5+0x1c0] ;  /* 0x0001c005ff507984 */ /* 0x000ee20008000c00 */
[C---:B------:R-:W-:Y:S01]  /*11b40*/  FFMA R117, R111.reuse, R54, R117 ;  /* 0x000000366f757223 */ /* 0x040fe20000000075 */
[----:B------:R-:W-:-:S02]  /*11b50*/  FFMA R110, R111, R55, R110 ;  /* 0x000000376f6e7223 */ /* 0x000fc4000000006e */
[----:B------:R-:W3:Y:S04]  /*11b60*/  LDS.128 R84, [UR5+0x1d0] ;  /* 0x0001d005ff547984 */ /* 0x000ee80008000c00 */
[----:B------:R-:W3:Y:S01]  /*11b70*/  LDS.128 R52, [UR5+0x1e0] ;  /* 0x0001e005ff347984 */ /* 0x000ee20008000c00 */
[C---:B0-----:R-:W-:Y:S01]  /*11b80*/  FFMA R90, R124.reuse, R56, R91 ;  /* 0x000000387c5a7223 */ /* 0x041fe2000000005b */
[C---:B------:R-:W-:Y:S01]  /*11b90*/  FFMA R92, R124.reuse, R57, R92 ;  /* 0x000000397c5c7223 */ /* 0x040fe2000000005c */
[C---:B------:R-:W-:Y:S01]  /*11ba0*/  FFMA R93, R124.reuse, R58, R93 ;  /* 0x0000003a7c5d7223 */ /* 0x040fe2000000005d */
[C---:B------:R-:W-:Y:S01]  /*11bb0*/  FFMA R94, R124.reuse, R59, R94 ;  /* 0x0000003b7c5e7223 */ /* 0x040fe2000000005e */
[C---:B-1----:R-:W-:Y:S01]  /*11bc0*/  FFMA R95, R124.reuse, R60, R95 ;  /* 0x0000003c7c5f7223 */ /* 0x042fe2000000005f */
[----:B------:R-:W0:Y:S01]  /*11bd0*/  LDS.128 R56, [UR5+0x1f0] ;  /* 0x0001f005ff387984 */ /* 0x000e220008000c00 */
[C---:B------:R-:W-:Y:S01]  /*11be0*/  FFMA R98, R124.reuse, R61, R98 ;  /* 0x0000003d7c627223 */ /* 0x040fe20000000062 */
[C---:B------:R-:W-:Y:S01]  /*11bf0*/  FFMA R97, R124.reuse, R62, R97 ;  /* 0x0000003e7c617223 */ /* 0x040fe20000000061 */
[C---:B------:R-:W-:Y:S01]  /*11c00*/  FFMA R100, R124.reuse, R63, R100 ;  /* 0x0000003f7c647223 */ /* 0x040fe20000000064 */
[C---:B----4-:R-:W-:Y:S01]  /*11c10*/  FFMA R99, R124.reuse, R64, R99 ;  /* 0x000000407c637223 */ /* 0x050fe20000000063 */
[C---:B------:R-:W-:Y:S01]  /*11c20*/  FFMA R102, R124.reuse, R65, R102 ;  /* 0x000000417c667223 */ /* 0x040fe20000000066 */
[----:B------:R-:W1:Y:S01]  /*11c30*/  LDS.128 R60, [UR5+0x230] ;  /* 0x00023005ff3c7984 */ /* 0x000e620008000c00 */
[C---:B------:R-:W-:Y:S01]  /*11c40*/  FFMA R101, R124.reuse, R66, R101 ;  /* 0x000000427c657223 */ /* 0x040fe20000000065 */
[C---:B------:R-:W-:Y:S01]  /*11c50*/  FFMA R104, R124.reuse, R67, R104 ;  /* 0x000000437c687223 */ /* 0x040fe20000000068 */
[C---:B------:R-:W-:Y:S01]  /*11c60*/  FFMA R103, R124.reuse, R68, R103 ;  /* 0x000000447c677223 */ /* 0x040fe20000000067 */
[C---:B------:R-:W-:Y:S01]  /*11c70*/  FFMA R114, R124.reuse, R69, R114 ;  /* 0x000000457c727223 */ /* 0x040fe20000000072 */
[C---:B------:R-:W-:Y:S01]  /*11c80*/  FFMA R113, R124.reuse, R70, R113 ;  /* 0x000000467c717223 */ /* 0x040fe20000000071 */
[C---:B------:R-:W-:Y:S01]  /*11c90*/  FFMA R118, R124.reuse, R71, R118 ;  /* 0x000000477c767223 */ /* 0x040fe20000000076 */
[----:B------:R-:W4:Y:S04]  /*11ca0*/  LDS.128 R64, [UR5+0x240] ;  /* 0x00024005ff407984 */ /* 0x000f280008000c00 */
[----:B------:R-:W4:Y:S01]  /*11cb0*/  LDS.128 R68, [UR5+0x250] ;  /* 0x00025005ff447984 */ /* 0x000f220008000c00 */
[C---:B------:R-:W-:Y:S01]  /*11cc0*/  FFMA R115, R124.reuse, R72, R115 ;  /* 0x000000487c737223 */ /* 0x040fe20000000073 */
[C---:B------:R-:W-:Y:S01]  /*11cd0*/  FFMA R122, R124.reuse, R73, R122 ;  /* 0x000000497c7a7223 */ /* 0x040fe2000000007a */
[C---:B------:R-:W-:Y:S01]  /*11ce0*/  FFMA R117, R124.reuse, R74, R117 ;  /* 0x0000004a7c757223 */ /* 0x040fe20000000075 */
[----:B------:R-:W-:Y:S01]  /*11cf0*/  FFMA R110, R124, R75, R110 ;  /* 0x0000004b7c6e7223 */ /* 0x000fe2000000006e */
[C---:B--2---:R-:W-:Y:S01]  /*11d00*/  FFMA R91, R125.reuse, R76, R90 ;  /* 0x0000004c7d5b7223 */ /* 0x044fe2000000005a */
[C---:B------:R-:W-:Y:S01]  /*11d10*/  FFMA R92, R125.reuse, R77, R92 ;  /* 0x0000004d7d5c7223 */ /* 0x040fe2000000005c */
[C---:B------:R-:W-:Y:S01]  /*11d20*/  FFMA R93, R125.reuse, R78, R93 ;  /* 0x0000004e7d5d7223 */ /* 0x040fe2000000005d */
[C---:B------:R-:W-:Y:S01]  /*11d30*/  FFMA R94, R125.reuse, R79, R94 ;  /* 0x0000004f7d5e7223 */ /* 0x040fe2000000005e */
[C---:B---3--:R-:W-:Y:S01]  /*11d40*/  FFMA R95, R125.reuse, R80, R95 ;  /* 0x000000507d5f7223 */ /* 0x048fe2000000005f */
[C---:B------:R-:W-:Y:S01]  /*11d50*/  FFMA R98, R125.reuse, R81, R98 ;  /* 0x000000517d627223 */ /* 0x040fe20000000062 */
[C---:B------:R-:W-:Y:S01]  /*11d60*/  FFMA R97, R125.reuse, R82, R97 ;  /* 0x000000527d617223 */ /* 0x040fe20000000061 */
[C---:B------:R-:W-:Y:S01]  /*11d70*/  FFMA R100, R125.reuse, R83, R100 ;  /* 0x000000537d647223 */ /* 0x040fe20000000064 */
[----:B------:R-:W2:Y:S01]  /*11d80*/  LDS.128 R72, [UR5+0x260] ;  /* 0x00026005ff487984 */ /* 0x000ea20008000c00 */
[C---:B------:R-:W-:Y:S01]  /*11d90*/  FFMA R99, R125.reuse, R84, R99 ;  /* 0x000000547d637223 */ /* 0x040fe20000000063 */
[C---:B------:R-:W-:Y:S01]  /*11da0*/  FFMA R102, R125.reuse, R85, R102 ;  /* 0x000000557d667223 */ /* 0x040fe20000000066 */
[C---:B------:R-:W-:Y:S01]  /*11db0*/  FFMA R101, R125.reuse, R86, R101 ;  /* 0x000000567d657223 */ /* 0x040fe20000000065 */
[----:B------:R-:W3:Y:S01]  /*11dc0*/  LDS.128 R76, [UR5+0x270] ;  /* 0x00027005ff4c7984 */ /* 0x000ee20008000c00 */
[C---:B------:R-:W-:Y:S01]  /*11dd0*/  FFMA R104, R125.reuse, R87, R104 ;  /* 0x000000577d687223 */ /* 0x040fe20000000068 */
[C---:B------:R-:W-:Y:S01]  /*11de0*/  FFMA R103, R125.reuse, R52, R103 ;  /* 0x000000347d677223 */ /* 0x040fe20000000067 */
        /* <DEDUP_REMOVED lines=14> */
[C---:B------:R-:W-:Y:S01]  /*11ed0*/  FFMA R94, R126.reuse, R63, R94 ;  /* 0x0000003f7e5e7223 */ /* 0x040fe2000000005e */
[C---:B----4-:R-:W-:Y:S01]  /*11ee0*/  FFMA R95, R126.reuse, R64, R95 ;  /* 0x000000407e5f7223 */ /* 0x050fe2000000005f */
[----:B------:R-:W1:Y:S01]  /*11ef0*/  LDS.128 R60, [UR5+0x2f0] ;  /* 0x0002f005ff3c7984 */ /* 0x000e620008000c00 */
[C---:B------:R-:W-:Y:S01]  /*11f00*/  FFMA R98, R126.reuse, R65, R98 ;  /* 0x000000417e627223 */ /* 0x040fe20000000062 */
        /* <DEDUP_REMOVED lines=8> */
[C---:B--2---:R-:W-:Y:S01]  /*11f90*/  FFMA R103, R126.reuse, R72, R103 ;  /* 0x000000487e677223 */ /* 0x044fe20000000067 */
[C---:B------:R-:W-:Y:S01]  /*11fa0*/  FFMA R114, R126.reuse, R73, R114 ;  /* 0x000000497e727223 */ /* 0x040fe20000000072 */
[C---:B------:R-:W-:Y:S01]  /*11fb0*/  FFMA R113, R126.reuse, R74, R113 ;  /* 0x0000004a7e717223 */ /* 0x040fe20000000071 */
[C---:B------:R-:W-:Y:S01]  /*11fc0*/  FFMA R118, R126.reuse, R75, R118 ;  /* 0x0000004b7e767223 */ /* 0x040fe20000000076 */
[C---:B---3--:R-:W-:Y:S01]  /*11fd0*/  FFMA R115, R126.reuse, R76, R115 ;  /* 0x0000004c7e737223 */ /* 0x048fe20000000073 */
[C---:B------:R-:W-:Y:S01]  /*11fe0*/  FFMA R122, R126.reuse, R77, R122 ;  /* 0x0000004d7e7a7223 */ /* 0x040fe2000000007a */
[C---:B------:R-:W-:Y:S01]  /*11ff0*/  FFMA R117, R126.reuse, R78, R117 ;  /* 0x0000004e7e757223 */ /* 0x040fe20000000075 */
[----:B------:R-:W-:Y:S01]  /*12000*/  FFMA R110, R126, R79, R110 ;  /* 0x0000004f7e6e7223 */ /* 0x000fe2000000006e */
[C---:B------:R-:W-:Y:S01]  /*12010*/  FFMA R91, R127.reuse, R80, R90 ;  /* 0x000000507f5b7223 */ /* 0x040fe2000000005a */
        /* <DEDUP_REMOVED lines=21> */
[C---:B------:R-:W-:Y:S01]  /*12170*/  FFMA R122, R127.reuse, R61, R122 ;  /* 0x0000003d7f7a7223 */ /* 0x040fe2000000007a */
[----:B------:R-:W0:Y:S01]  /*12180*/  LDS.128 R56, [UR5+0x3d0] ;  /* 0x0003d005ff387984 */ /* 0x000e220008000c00 */
[C---:B------:R-:W-:Y:S01]  /*12190*/  FFMA R117, R127.reuse, R62, R117 ;  /* 0x0000003e7f757223 */ /* 0x040fe20000000075 */
[----:B------:R-:W-:Y:S01]  /*121a0*/  FFMA R110, R127, R63, R110 ;  /* 0x0000003f7f6e7223 */ /* 0x000fe2000000006e */
        /* <DEDUP_REMOVED lines=19> */
[C---:B------:R-:W-:Y:S01]  /*122e0*/  FFMA R115, R136.reuse, R80, R115 ;  /* 0x0000005088737223 */ /* 0x040fe20000000073 */
[C---:B------:R-:W-:Y:S01]  /*122f0*/  FFMA R122, R136.reuse, R81, R122 ;  /* 0x00000051887a7223 */ /* 0x040fe2000000007a */
[C---:B------:R-:W-:Y:S01]  /*12300*/  FFMA R117, R136.reuse, R82, R117 ;  /* 0x0000005288757223 */ /* 0x040fe20000000075 */
[----:B------:R-:W-:Y:S01]  /*12310*/  FFMA R110, R136, R83, R110 ;  /* 0x00000053886e7223 */ /* 0x000fe2000000006e */
        /* <DEDUP_REMOVED lines=21> */
[C---:B------:R-:W-:Y:S01]  /*12470*/  FFMA R118, R137.reuse, R63, R118 ;  /* 0x0000003f89767223 */ /* 0x040fe20000000076 */
[C---:B----4-:R-:W-:Y:S01]  /*12480*/  FFMA R115, R137.reuse, R64, R115 ;  /* 0x0000004089737223 */ /* 0x050fe20000000073 */
[C---:B------:R-:W-:Y:S01]  /*12490*/  FFMA R122, R137.reuse, R65, R122 ;  /* 0x00000041897a7223 */ /* 0x040fe2000000007a */
[----:B------:R-:W1:Y:S01]  /*124a0*/  LDS.128 R60, [UR5+0x4d0] ;  /* 0x0004d005ff3c7984 */ /* 0x000e620008000c00 */
[C---:B------:R-:W-:Y:S01]  /*124b0*/  FFMA R117, R137.reuse, R66, R117 ;  /* 0x0000004289757223 */ /* 0x040fe20000000075 */
[----:B------:R-:W-:Y:S01]  /*124c0*/  FFMA R110, R137, R67, R110 ;  /* 0x00000043896e7223 */ /* 0x000fe2000000006e */
        /* <DEDUP_REMOVED lines=23> */
[----:B------:R-:W-:Y:S01]  /*12640*/  FFMA R110, R138, R87, R110 ;  /* 0x000000578a6e7223 */ /* 0x000fe2000000006e */
        /* <DEDUP_REMOVED lines=24> */
[----:B------:R-:W-:Y:S01]  /*127d0*/  FFMA R110, R139, R71, R110 ;  /* 0x000000478b6e7223 */ /* 0x000fe2000000006e */
        /* <DEDUP_REMOVED lines=50> */
[----:B------:R-:W-:Y:S01]  /*12b00*/  FFMA R110, R30, R75, R110 ;  /* 0x0000004b1e6e7223 */ /* 0x000fe2000000006e */
        /* <DEDUP_REMOVED lines=671> */
[----:B------:R-:W-:-:S04]  /*15500*/  FADD R89, R88, R111 ;  /* 0x0000006f58597221 */ /* 0x000fc80000000000 */
[----:B------:R-:W-:Y:S01]  /*15510*/  FADD R88, R89, R124 ;  /* 0x0000007c59587221 */ /* 0x000fe20000000000 */
[C---:B--2---:R-:W-:Y:S01]  /*15520*/  FFMA R115, R7.reuse, R72, R115 ;  /* 0x0000004807737223 */ /* 0x044fe20000000073 */
[C---:B------:R-:W-:Y:S01]  /*15530*/  FFMA R122, R7.reuse, R73, R122 ;  /* 0x00000049077a7223 */ /* 0x040fe2000000007a */
[C---:B------:R-:W-:Y:S01]  /*15540*/  FFMA R117, R7.reuse, R74, R117 ;  /* 0x0000004a07757223 */ /* 0x040fe20000000075 */
[----:B------:R-:W-:Y:S01]  /*15550*/  FADD R89, R88, R125 ;  /* 0x0000007d58597221 */ /* 0x000fe20000000000 */
        /* <DEDUP_REMOVED lines=19> */
[----:B------:R-:W-:Y:S01]  /*15690*/  FFMA R118, R2, R55, R118 ;  /* 0x0000003702767223 */ /* 0x000fe20000000076 */
[----:B------:R-:W-:Y:S01]  /*156a0*/  FADD R88, R89, R126 ;  /* 0x0000007e59587221 */ /* 0x000fe20000000000 */
[----:B------:R-:W3:Y:S04]  /*156b0*/  LDS.128 R84, [UR5+0x14c0] ;  /* 0x0014c005ff547984 */ /* 0x000ee80008000c00 */
[----:B------:R-:W3:Y:S01]  /*156c0*/  LDS.128 R52, [UR5+0x14d0] ;  /* 0x0014d005ff347984 */ /* 0x000ee20008000c00 */
[----:B------:R-:W-:Y:S01]  /*156d0*/  FADD R89, R88, R127 ;  /* 0x0000007f58597221 */ /* 0x000fe20000000000 */
        /* <DEDUP_REMOVED lines=17> */
[----:B------:R-:W-:Y:S01]  /*157f0*/  FFMA R104, R5, R71, R104 ;  /* 0x0000004705687223 */ /* 0x000fe20000000068 */
[----:B------:R-:W-:Y:S01]  /*15800*/  FADD R88, R89, R136 ;  /* 0x0000008859587221 */ /* 0x000fe20000000000 */
[----:B------:R-:W4:Y:S04]  /*15810*/  LDS.128 R64, [UR5+0x1530] ;  /* 0x00153005ff407984 */ /* 0x000f280008000c00 */
[----:B------:R-:W4:Y:S01]  /*15820*/  LDS.128 R68, [UR5+0x1540] ;  /* 0x00154005ff447984 */ /* 0x000f220008000c00 */
[----:B------:R-:W-:-:S04]  /*15830*/  FADD R89, R88, R137 ;  /* 0x0000008958597221 */ /* 0x000fc80000000000 */
[----:B------:R-:W-:-:S04]  /*15840*/  FADD R88, R89, R138 ;  /* 0x0000008a59587221 */ /* 0x000fc80000000000 */
[----:B------:R-:W-:-:S04]  /*15850*/  FADD R89, R88, R139 ;  /* 0x0000008b58597221 */ /* 0x000fc80000000000 */
[----:B------:R-:W-:-:S04]  /*15860*/  FADD R89, R89, R252 ;  /* 0x000000fc59597221 */ /* 0x000fc80000000000 */
[----:B------:R-:W-:Y:S01]  /*15870*/  FADD R89, R89, R30 ;  /* 0x0000001e59597221 */ /* 0x000fe20000000000 */
[C---:B--2---:R-:W-:Y:S01]  /*15880*/  FFMA R103, R5.reuse, R72, R103 ;  /* 0x0000004805677223 */ /* 0x044fe20000000067 */
[C---:B------:R-:W-:Y:S01]  /*15890*/  FFMA R114, R5.reuse, R73, R114 ;  /* 0x0000004905727223 */ /* 0x040fe20000000072 */
[----:B------:R-:W-:Y:S01]  /*158a0*/  FFMA R113, R5, R74, R113 ;  /* 0x0000004a05717223 */ /* 0x000fe20000000071 */
[----:B------:R-:W-:Y:S01]  /*158b0*/  FADD R89, R89, R33 ;  /* 0x0000002159597221 */ /* 0x000fe20000000000 */
[C---:B------:R-:W-:Y:S01]  /*158c0*/  FFMA R118, R5.reuse, R75, R118 ;  /* 0x0000004b05767223 */ /* 0x040fe20000000076 */
[C---:B---3--:R-:W-:Y:S01]  /*158d0*/  FFMA R115, R5.reuse, R76, R115 ;  /* 0x0000004c05737223 */ /* 0x048fe20000000073 */
[----:B------:R-:W-:Y:S01]  /*158e0*/  FFMA R122, R5, R77, R122 ;  /* 0x0000004d057a7223 */ /* 0x000fe2000000007a */
[----:B------:R-:W-:Y:S01]  /*158f0*/  FADD R89, R89, R28 ;  /* 0x0000001c59597221 */ /* 0x000fe20000000000 */
        /* <DEDUP_REMOVED lines=16> */
[C---:B------:R-:W-:Y:S01]  /*15a00*/  FFMA R104, R0.reuse, R55, R104 ;  /* 0x0000003700687223 */ /* 0x040fe20000000068 */
[----:B------:R-:W-:Y:S01]  /*15a10*/  FADD R89, R89, R31 ;  /* 0x0000001f59597221 */ /* 0x000fe20000000000 */
[----:B------:R-:W3:Y:S04]  /*15a20*/  LDS.128 R84, [UR5+0x15b0] ;  /* 0x0015b005ff547984 */ /* 0x000ee80008000c00 */
[----:B------:R-:W3:Y:S01]  /*15a30*/  LDS.128 R52, [UR5+0x15c0] ;  /* 0x0015c005ff347984 */ /* 0x000ee20008000c00 */
[----:B------:R-:W-:Y:S01]  /*15a40*/  FADD R89, R89, R26 ;  /* 0x0000001a59597221 */ /* 0x000fe20000000000 */
        /* <DEDUP_REMOVED lines=9> */
[----:B------:R-:W-:Y:S01]  /*15ae0*/  FADD R89, R89, R29 ;  /* 0x0000001d59597221 */ /* 0x000fe20000000000 */
        /* <DEDUP_REMOVED lines=9> */
[----:B------:R-:W4:Y:S01]  /*15b80*/  LDS.128 R64, [UR5+0x15f0] ;  /* 0x0015f005ff407984 */ /* 0x000f220008000c00 */
[----:B------:R-:W-:-:S03]  /*15b90*/  FADD R89, R89, R24 ;  /* 0x0000001859597221 */ /* 0x000fc60000000000 */
[----:B------:R-:W4:Y:S01]  /*15ba0*/  LDS.128 R68, [UR5+0x1630] ;  /* 0x00163005ff447984 */ /* 0x000f220008000c00 */
[----:B------:R-:W-:-:S03]  /*15bb0*/  FADD R89, R89, R27 ;  /* 0x0000001b59597221 */ /* 0x000fc60000000000 */
[----:B------:R0:W5:Y:S01]  /*15bc0*/  LDL.LU R30, [R1+0x170] ;  /* 0x00017000011e7983 */ /* 0x0001620000300800 */
        /* <DEDUP_REMOVED lines=10> */
[C---:B------:R-:W-:Y:S01]  /*15c70*/  FFMA R118, R3.reuse, R79, R118 ;  /* 0x0000004f03767223 */ /* 0x040fe20000000076 */
[----:B------:R-:W-:Y:S01]  /*15c80*/  FFMA R115, R3, R80, R115 ;  /* 0x0000005003737223 */ /* 0x000fe20000000073 */
[----:B------:R-:W-:Y:S01]  /*15c90*/  FADD R89, R89, R23 ;  /* 0x0000001759597221 */ /* 0x000fe20000000000 */
[C---:B------:R-:W-:Y:S01]  /*15ca0*/  FFMA R122, R3.reuse, R81, R122 ;  /* 0x00000051037a7223 */ /* 0x040fe2000000007a */
[C---:B------:R-:W-:Y:S01]  /*15cb0*/  FFMA R117, R3.reuse, R82, R117 ;  /* 0x0000005203757223 */ /* 0x040fe20000000075 */
[----:B------:R-:W-:Y:S01]  /*15cc0*/  FFMA R110, R3, R83, R110 ;  /* 0x00000053036e7223 */ /* 0x000fe2000000006e */
[----:B------:R-:W-:Y:S01]  /*15cd0*/  FADD R89, R89, R18 ;  /* 0x0000001259597221 */ /* 0x000fe20000000000 */
[----:B------:R-:W2:Y:S01]  /*15ce0*/  LDS.128 R72, [UR5+0x1640] ;  /* 0x00164005ff487984 */ /* 0x000ea20008000c00 */
[C---:B------:R-:W-:Y:S01]  /*15cf0*/  FFMA R91, R45.reuse, R84, R90 ;  /* 0x000000542d5b7223 */ /* 0x040fe2000000005a */
[----:B------:R-:W-:Y:S01]  /*15d00*/  FFMA R92, R45, R85, R92 ;  /* 0x000000552d5c7223 */ /* 0x000fe2000000005c */
[----:B------:R-:W-:Y:S01]  /*15d10*/  FADD R89, R89, R21 ;  /* 0x0000001559597221 */ /* 0x000fe20000000000 */
[----:B------:R-:W3:Y:S01]  /*15d20*/  LDS.128 R76, [UR5+0x1650] ;  /* 0x00165005ff4c7984 */ /* 0x000ee20008000c00 */
[C---:B------:R-:W-:Y:S01]  /*15d30*/  FFMA R93, R45.reuse, R86, R93 ;  /* 0x000000562d5d7223 */ /* 0x040fe2000000005d */
[C---:B------:R-:W-:Y:S01]  /*15d40*/  FFMA R94, R45.reuse, R87, R94 ;  /* 0x000000572d5e7223 */ /* 0x040fe2000000005e */
[C---:B------:R-:W-:Y:S01]  /*15d50*/  FFMA R95, R45.reuse, R52, R95 ;  /* 0x000000342d5f7223 */ /* 0x040fe2000000005f */
[----:B------:R-:W3:Y:S01]  /*15d60*/  LDS.128 R80, [UR5+0x1660] ;  /* 0x00166005ff507984 */ /* 0x000ee20008000c00 */
[C---:B------:R-:W-:Y:S01]  /*15d70*/  FFMA R98, R45.reuse, R53, R98 ;  /* 0x000000352d627223 */ /* 0x040fe20000000062 */
[C---:B------:R-:W-:Y:S01]  /*15d80*/  FFMA R97, R45.reuse, R54, R97 ;  /* 0x000000362d617223 */ /* 0x040fe20000000061 */
[----:B------:R-:W-:Y:S01]  /*15d90*/  FFMA R100, R45, R55, R100 ;  /* 0x000000372d647223 */ /* 0x000fe20000000064 */
[----:B------:R-:W3:Y:S01]  /*15da0*/  LDS.128 R84, [UR5+0x1670] ;  /* 0x00167005ff547984 */ /* 0x000ee20008000c00 */
[----:B------:R-:W-:-:S03]  /*15db0*/  FADD R89, R89, R16 ;  /* 0x0000001059597221 */ /* 0x000fc60000000000 */
[----:B------:R-:W3:Y:S01]  /*15dc0*/  LDS.128 R52, [UR5+0x16b0] ;  /* 0x0016b005ff347984 */ /* 0x000ee20008000c00 */
[C---:B0-----:R-:W-:Y:S01]  /*15dd0*/  FFMA R99, R45.reuse, R56, R99 ;  /* 0x000000382d637223 */ /* 0x041fe20000000063 */
[C---:B------:R-:W-:Y:S01]  /*15de0*/  FFMA R102, R45.reuse, R57, R102 ;  /* 0x000000392d667223 */ /* 0x040fe20000000066 */
[C---:B------:R-:W-:Y:S01]  /*15df0*/  FFMA R101, R45.reuse, R58, R101 ;  /* 0x0000003a2d657223 */ /* 0x040fe20000000065 */
[----:B------:R-:W-:Y:S01]  /*15e00*/  FFMA R104, R45, R59, R104 ;  /* 0x0000003b2d687223 */ /* 0x000fe20000000068 */
[----:B------:R-:W-:Y:S01]  /*15e10*/  FADD R89, R89, R19 ;  /* 0x0000001359597221 */ /* 0x000fe20000000000 */
        /* <DEDUP_REMOVED lines=22> */
[C---:B------:R-:W-:Y:S01]  /*15f80*/  FFMA R97, R50.reuse, R74, R97 ;  /* 0x0000004a32617223 */ /* 0x040fe20000000061 */
[----:B------:R-:W-:Y:S01]  /*15f90*/  FADD R89, R89, R15 ;  /* 0x0000000f59597221 */ /* 0x000fe20000000000 */
[C---:B------:R-:W-:Y:S01]  /*15fa0*/  FFMA R100, R50.reuse, R75, R100 ;  /* 0x0000004b32647223 */ /* 0x040fe20000000064 */
[C---:B---3--:R-:W-:Y:S01]  /*15fb0*/  FFMA R99, R50.reuse, R76, R99 ;  /* 0x0000004c32637223 */ /* 0x048fe20000000063 */
[C---:B------:R-:W-:Y:S01]  /*15fc0*/  FFMA R102, R50.reuse, R77, R102 ;  /* 0x0000004d32667223 */ /* 0x040fe20000000066 */
[----:B------:R-:W-:Y:S01]  /*15fd0*/  FADD R89, R89, R10 ;  /* 0x0000000a59597221 */ /* 0x000fe20000000000 */
[C---:B------:R-:W-:Y:S01]  /*15fe0*/  FFMA R101, R50.reuse, R78, R101 ;  /* 0x0000004e32657223 */ /* 0x040fe20000000065 */
[C---:B------:R-:W-:Y:S01]  /*15ff0*/  FFMA R104, R50.reuse, R79, R104 ;  /* 0x0000004f32687223 */ /* 0x040fe20000000068 */
[C---:B------:R-:W-:Y:S01]  /*16000*/  FFMA R103, R50.reuse, R80, R103 ;  /* 0x0000005032677223 */ /* 0x040fe20000000067 */
[----:B------:R-:W-:Y:S01]  /*16010*/  FADD R89, R89, R13 ;  /* 0x0000000d59597221 */ /* 0x000fe20000000000 */
[C---:B------:R-:W-:Y:S01]  /*16020*/  FFMA R114, R50.reuse, R81, R114 ;  /* 0x0000005132727223 */ /* 0x040fe20000000072 */
[C---:B------:R-:W-:Y:S01]  /*16030*/  FFMA R113, R50.reuse, R82, R113 ;  /* 0x0000005232717223 */ /* 0x040fe20000000071 */
[C---:B------:R-:W-:Y:S01]  /*16040*/  FFMA R118, R50.reuse, R83, R118 ;  /* 0x0000005332767223 */ /* 0x040fe20000000076 */
[----:B------:R-:W-:Y:S01]  /*16050*/  FADD R89, R89, R8 ;  /* 0x0000000859597221 */ /* 0x000fe20000000000 */
[----:B------:R-:W2:Y:S01]  /*16060*/  LDS.128 R72, [UR5+0x1730] ;  /* 0x00173005ff487984 */ /* 0x000ea20008000c00 */
[C---:B------:R-:W-:Y:S01]  /*16070*/  FFMA R115, R50.reuse, R84, R115 ;  /* 0x0000005432737223 */ /* 0x040fe20000000073 */
[C---:B------:R-:W-:Y:S01]  /*16080*/  FFMA R122, R50.reuse, R85, R122 ;  /* 0x00000055327a7223 */ /* 0x040fe2000000007a */
[----:B------:R-:W-:Y:S01]  /*16090*/  FADD R89, R89, R11 ;  /* 0x0000000b59597221 */ /* 0x000fe20000000000 */
[----:B------:R-:W3:Y:S01]  /*160a0*/  LDS.128 R76, [UR5+0x1740] ;  /* 0x00174005ff4c7984 */ /* 0x000ee20008000c00 */
[C---:B------:R-:W-:Y:S01]  /*160b0*/  FFMA R117, R50.reuse, R86, R117 ;  /* 0x0000005632757223 */ /* 0x040fe20000000075 */
[----:B------:R-:W-:Y:S01]  /*160c0*/  FFMA R110, R50, R87, R110 ;  /* 0x00000057326e7223 */ /* 0x000fe2000000006e */
        /* <DEDUP_REMOVED lines=37> */
[C---:B---3--:R-:W-:Y:S01]  /*16320*/  FFMA R95, R42.reuse, R76, R95 ;  /* 0x0000004c2a5f7223 */ /* 0x048fe2000000005f */
[C---:B------:R-:W-:Y:S01]  /*16330*/  FFMA R98, R42.reuse, R77, R98 ;  /* 0x0000004d2a627223 */ /* 0x040fe20000000062 */
[C---:B------:R-:W-:Y:S01]  /*16340*/  FFMA R97, R42.reuse, R78, R97 ;  /* 0x0000004e2a617223 */ /* 0x040fe20000000061 */
[----:B------:R-:W-:Y:S01]  /*16350*/  FADD R89, R89, R0 ;  /* 0x0000000059597221 */ /* 0x000fe20000000000 */
[C---:B------:R-:W-:Y:S01]  /*16360*/  FFMA R100, R42.reuse, R79, R100 ;  /* 0x0000004f2a647223 */ /* 0x040fe20000000064 */
[C---:B------:R-:W-:Y:S01]  /*16370*/  FFMA R99, R42.reuse, R80, R99 ;  /* 0x000000502a637223 */ /* 0x040fe20000000063 */
[C---:B------:R-:W-:Y:S01]  /*16380*/  FFMA R102, R42.reuse, R81, R102 ;  /* 0x000000512a667223 */ /* 0x040fe20000000066 */
[----:B------:R-:W-:Y:S01]  /*16390*/  FADD R88, R89, R3 ;  /* 0x0000000359587221 */ /* 0x000fe20000000000 */
[C---:B------:R-:W-:Y:S01]  /*163a0*/  FFMA R101, R42.reuse, R82, R101 ;  /* 0x000000522a657223 */ /* 0x040fe20000000065 */
[----:B------:R-:W-:Y:S01]  /*163b0*/  FFMA R104, R42, R83, R104 ;  /* 0x000000532a687223 */ /* 0x000fe20000000068 */
[----:B------:R-:W2:Y:S01]  /*163c0*/  LDS.128 R76, [UR5+0x1830] ;  /* 0x00183005ff4c7984 */ /* 0x000ea20008000c00 */
[----:B------:R-:W-:Y:S01]  /*163d0*/  FADD R89, R88, R45 ;  /* 0x0000002d58597221 */ /* 0x000fe20000000000 */
[C---:B------:R-:W-:Y:S01]  /*163e0*/  FFMA R103, R42.reuse, R84, R103 ;  /* 0x000000542a677223 */ /* 0x040fe20000000067 */
[C---:B------:R-:W-:Y:S01]  /*163f0*/  FFMA R114, R42.reuse, R85, R114 ;  /* 0x000000552a727223 */ /* 0x040fe20000000072 */
[----:B------:R-:W3:Y:S01]  /*16400*/  LDS.128 R80, [UR5+0x1840] ;  /* 0x00184005ff507984 */ /* 0x000ee20008000c00 */
[----:B------:R-:W-:Y:S01]  /*16410*/  FADD R89, R89, R50 ;  /* 0x0000003259597221 */ /* 0x000fe20000000000 */
[C---:B------:R-:W-:Y:S01]  /*16420*/  FFMA R50, R42.reuse, R72, R91 ;  /* 0x000000482a327223 */ /* 0x040fe2000000005b */
[C---:B------:R-:W-:Y:S01]  /*16430*/  FFMA R113, R42.reuse, R86, R113 ;  /* 0x000000562a717223 */ /* 0x040fe20000000071 */
[----:B------:R-:W3:Y:S01]  /*16440*/  LDS.128 R72, [UR5+0x17f0] ;  /* 0x0017f005ff487984 */ /* 0x000ee20008000c00 */
[C---:B------:R-:W-:Y:S01]  /*16450*/  FFMA R118, R42.reuse, R87, R118 ;  /* 0x000000572a767223 */ /* 0x040fe20000000076 */
[C---:B------:R-:W-:Y:S01]  /*16460*/  FFMA R115, R42.reuse, R52, R115 ;  /* 0x000000342a737223 */ /* 0x040fe20000000073 */
[C---:B------:R-:W-:Y:S01]  /*16470*/  FFMA R122, R42.reuse, R53, R122 ;  /* 0x000000352a7a7223 */ /* 0x040fe2000000007a */
[C---:B------:R-:W-:Y:S01]  /*16480*/  FFMA R117, R42.reuse, R54, R117 ;  /* 0x000000362a757223 */ /* 0x040fe20000000075 */
[----:B------:R-:W-:Y:S01]  /*16490*/  FFMA R110, R42, R55, R110 ;  /* 0x000000372a6e7223 */ /* 0x000fe2000000006e */
        /* <DEDUP_REMOVED lines=22> */
[----:B------:R-:W-:Y:S01]  /*16600*/  FADD R89, R89, R38 ;  /* 0x0000002659597221 */ /* 0x000fe20000000000 */
[C---:B--2---:R-:W-:Y:S01]  /*16610*/  FFMA R50, R109.reuse, R76, R50 ;  /* 0x0000004c6d327223 */ /* 0x044fe20000000032 */
[C---:B------:R-:W-:Y:S01]  /*16620*/  FFMA R92, R109.reuse, R77, R92 ;  /* 0x0000004d6d5c7223 */ /* 0x040fe2000000005c */
[C---:B------:R-:W-:Y:S01]  /*16630*/  FFMA R93, R109.reuse, R78, R93 ;  /* 0x0000004e6d5d7223 */ /* 0x040fe2000000005d */
[C---:B------:R-:W-:Y:S01]  /*16640*/  FFMA R94, R109.reuse, R79, R94 ;  /* 0x0000004f6d5e7223 */ /* 0x040fe2000000005e */
[----:B---3--:R-:W-:Y:S01]  /*16650*/  FFMA R95, R109, R80, R95 ;  /* 0x000000506d5f7223 */ /* 0x008fe2000000005f */
[C---:B------:R-:W-:Y:S01]  /*16660*/  FFMA R115, R49.reuse, R72, R115 ;  /* 0x0000004831737223 */ /* 0x040fe20000000073 */
[C---:B------:R-:W-:Y:S01]  /*16670*/  FFMA R122, R49.reuse, R73, R122 ;  /* 0x00000049317a7223 */ /* 0x040fe2000000007a */
[C---:B------:R-:W-:Y:S01]  /*16680*/  FFMA R117, R49.reuse, R74, R117 ;  /* 0x0000004a31757223 */ /* 0x040fe20000000075 */
[----:B------:R-:W-:Y:S01]  /*16690*/  FFMA R110, R49, R75, R110 ;  /* 0x0000004b316e7223 */ /* 0x000fe2000000006e */
        /* <DEDUP_REMOVED lines=14> */
[----:B------:R-:W3:Y:S01]  /*16780*/  LDS.128 R84, [UR5+0x1940] ;  /* 0x00194005ff547984 */ /* 0x000ee20008000c00 */
[----:B------:R-:W-:-:S03]  /*16790*/  FADD R38, R89, R42 ;  /* 0x0000002a59267221 */ /* 0x000fc60000000000 */
        /* <DEDUP_REMOVED lines=65> */
[----:B------:R-:W4:Y:S04]  /*16bb0*/  LDS.128 R64, [UR5+0x1a70] ;  /* 0x001a7005ff407984 */ /* 0x000f280008000c00 */
[----:B------:R-:W4:Y:S04]  /*16bc0*/  LDS.128 R68, [UR5+0x1ab0] ;  /* 0x001ab005ff447984 */ /* 0x000f280008000c00 */
[----:B------:R0:W5:Y:S04]  /*16bd0*/  LDL.LU R31, [R1+0x164] ;  /* 0x00016400011f7983 */ /* 0x0001680000300800 */
        /* <DEDUP_REMOVED lines=9> */
[----:B------:R0:W5:Y:S01]  /*16c70*/  LDL.LU R21, [R1+0x13c] ;  /* 0x00013c0001157983 */ /* 0x0001620000300800 */
[----:B------:R-:W-:-:S03]  /*16c80*/  FADD R38, R38, R109 ;  /* 0x0000006d26267221 */ /* 0x000fc60000000000 */
        /* <DEDUP_REMOVED lines=14> */
[----:B--2---:R-:W-:-:S03]  /*16d70*/  FFMA R99, R41, R72, R99 ;  /* 0x0000004829637223 */ /* 0x004fc60000000063 */
[----:B------:R2:W5:Y:S01]  /*16d80*/  LDL.LU R4, [R1+0x108] ;  /* 0x0001080001047983 */ /* 0x0005620000300800 */
[C---:B------:R-:W-:Y:S01]  /*16d90*/  FFMA R102, R41.reuse, R73, R102 ;  /* 0x0000004929667223 */ /* 0x040fe20000000066 */
[C---:B------:R-:W-:Y:S02]  /*16da0*/  FFMA R101, R41.reuse, R74, R101 ;  /* 0x0000004a29657223 */ /* 0x040fe40000000065 */
[----:B------:R2:W5:Y:S01]  /*16db0*/  LDL.LU R7, [R1+0x104] ;  /* 0x0001040001077983 */ /* 0x0005620000300800 */
[C---:B------:R-:W-:Y:S01]  /*16dc0*/  FFMA R104, R41.reuse, R75, R104 ;  /* 0x0000004b29687223 */ /* 0x040fe20000000068 */
[C---:B---3--:R-:W-:Y:S01]  /*16dd0*/  FFMA R103, R41.reuse, R76, R103 ;  /* 0x0000004c29677223 */ /* 0x048fe20000000067 */
[C---:B------:R-:W-:Y:S01]  /*16de0*/  FFMA R114, R41.reuse, R77, R114 ;  /* 0x0000004d29727223 */ /* 0x040fe20000000072 */
[----:B------:R2:W5:Y:S01]  /*16df0*/  LDL.LU R2, [R1+0x100] ;  /* 0x0001000001027983 */ /* 0x0005620000300800 */
[C---:B------:R-:W-:Y:S01]  /*16e00*/  FFMA R113, R41.reuse, R78, R113 ;  /* 0x0000004e29717223 */ /* 0x040fe20000000071 */
[C---:B------:R-:W-:Y:S01]  /*16e10*/  FFMA R118, R41.reuse, R79, R118 ;  /* 0x0000004f29767223 */ /* 0x040fe20000000076 */
[C---:B------:R-:W-:Y:S01]  /*16e20*/  FFMA R115, R41.reuse, R80, R115 ;  /* 0x0000005029737223 */ /* 0x040fe20000000073 */
[----:B------:R2:W5:Y:S01]  /*16e30*/  LDL.LU R5, [R1+0xfc] ;  /* 0x0000fc0001057983 */ /* 0x0005620000300800 */
[C---:B------:R-:W-:Y:S01]  /*16e40*/  FFMA R122, R41.reuse, R81, R122 ;  /* 0x00000051297a7223 */ /* 0x040fe2000000007a */
[C---:B------:R-:W-:Y:S01]  /*16e50*/  FFMA R117, R41.reuse, R82, R117 ;  /* 0x0000005229757223 */ /* 0x040fe20000000075 */
[----:B------:R-:W-:Y:S01]  /*16e60*/  FADD R38, R38, R41 ;  /* 0x0000002926267221 */ /* 0x000fe20000000000 */
[----:B------:R-:W-:Y:S01]  /*16e70*/  FFMA R110, R41, R83, R110 ;  /* 0x00000053296e7223 */ /* 0x000fe2000000006e */
[----:B------:R2:W5:Y:S01]  /*16e80*/  LDL.LU R0, [R1+0xf8] ;  /* 0x0000f80001007983 */ /* 0x0005620000300800 */
        /* <DEDUP_REMOVED lines=8> */
[----:B------:R2:W5:Y:S04]  /*16f10*/  LDL.LU R3, [R1+0xf4] ;  /* 0x0000f40001037983 */ /* 0x0005680000300800 */
[----:B------:R-:W3:Y:S04]  /*16f20*/  LDS.128 R72, [UR5+0x1ac0] ;  /* 0x001ac005ff487984 */ /* 0x000ee80008000c00 */
[----:B------:R-:W2:Y:S04]  /*16f30*/  LDS.128 R76, [UR5+0x1ad0] ;  /* 0x001ad005ff4c7984 */ /* 0x000ea80008000c00 */
[----:B------:R-:W2:Y:S04]  /*16f40*/  LDS.128 R80, [UR5+0x1ae0] ;  /* 0x001ae005ff507984 */ /* 0x000ea80008000c00 */
[----:B------:R-:W2:Y:S04]  /*16f50*/  LDS.128 R84, [UR5+0x1af0] ;  /* 0x001af005ff547984 */ /* 0x000ea80008000c00 */
[----:B------:R-:W2:Y:S04]  /*16f60*/  LDS.128 R52, [UR5+0x1b30] ;  /* 0x001b3005ff347984 */ /* 0x000ea80008000c00 */
[----:B------:R-:W2:Y:S01]  /*16f70*/  LDL.LU R248, [R1+0x84] ;  /* 0x0000840001f87983 */ /* 0x000ea20000300800 */
        /* <DEDUP_REMOVED lines=20> */
[C---:B---3--:R-:W-:Y:S01]  /*170c0*/  FFMA R95, R32.reuse, R72, R95 ;  /* 0x00000048205f7223 */ /* 0x048fe2000000005f */
[C---:B------:R-:W-:Y:S01]  /*170d0*/  FFMA R98, R32.reuse, R73, R98 ;  /* 0x0000004920627223 */ /* 0x040fe20000000062 */
[C---:B------:R-:W-:Y:S01]  /*170e0*/  FFMA R97, R32.reuse, R74, R97 ;  /* 0x0000004a20617223 */ /* 0x040fe20000000061 */
[C---:B------:R-:W-:Y:S01]  /*170f0*/  FFMA R100, R32.reuse, R75, R100 ;  /* 0x0000004b20647223 */ /* 0x040fe20000000064 */
[C---:B--2---:R-:W-:Y:S01]  /*17100*/  FFMA R99, R32.reuse, R76, R99 ;  /* 0x0000004c20637223 */ /* 0x044fe20000000063 */
        /* <DEDUP_REMOVED lines=10> */
[----:B------:R-:W-:Y:S01]  /*171b0*/  FFMA R110, R32, R87, R110 ;  /* 0x00000057206e7223 */ /* 0x000fe2000000006e */
[C---:B------:R-:W-:Y:S01]  /*171c0*/  FFMA R41, R46.reuse, R52, R41 ;  /* 0x000000342e297223 */ /* 0x040fe20000000029 */
[C---:B------:R-:W-:Y:S01]  /*171d0*/  FFMA R92, R46.reuse, R53, R92 ;  /* 0x000000352e5c7223 */ /* 0x040fe2000000005c */
[C---:B------:R-:W-:Y:S01]  /*171e0*/  FFMA R93, R46.reuse, R54, R93 ;  /* 0x000000362e5d7223 */ /* 0x040fe2000000005d */
[C---:B------:R-:W-:Y:S01]  /*171f0*/  FFMA R94, R46.reuse, R55, R94 ;  /* 0x000000372e5e7223 */ /* 0x040fe2000000005e */
[----:B------:R-:W2:Y:S04]  /*17200*/  LDS.128 R72, [UR5+0x1bb0] ;  /* 0x001bb005ff487984 */ /* 0x000ea80008000c00 */
[----:B------:R-:W3:Y:S04]  /*17210*/  LDS.128 R76, [UR5+0x1bc0] ;  /* 0x001bc005ff4c7984 */ /* 0x000ee80008000c00 */
[----:B------:R-:W3:Y:S04]  /*17220*/  LDS.128 R80, [UR5+0x1bd0] ;  /* 0x001bd005ff507984 */ /* 0x000ee80008000c00 */
        /* <DEDUP_REMOVED lines=24> */
[----:B------:R-:W-:-:S02]  /*173b0*/  FFMA R92, R36, R73, R92 ;  /* 0x00000049245c7223 */ /* 0x000fc4000000005c */
[----:B------:R-:W-:Y:S01]  /*173c0*/  FADD R35, R35, R32 ;  /* 0x0000002023237221 */ /* 0x000fe20000000000 */
        /* <DEDUP_REMOVED lines=19> */
[----:B------:R-:W-:Y:S01]  /*17500*/  FADD R35, R35, R46 ;  /* 0x0000002e23237221 */ /* 0x000fe20000000000 */
[----:B------:R-:W-:-:S02]  /*17510*/  FFMA R106, R36, R106, R225 ;  /* 0x0000006a246a7223 */ /* 0x000fc400000000e1 */
[----:B------:R-:W3:Y:S04]  /*17520*/  LDS.128 R76, [UR5+0x1c70] ;  /* 0x001c7005ff4c7984 */ /* 0x000ee80008000c00 */
[----:B------:R-:W3:Y:S04]  /*17530*/  LDS.128 R80, [UR5+0x1ca0] ;  /* 0x001ca005ff507984 */ /* 0x000ee80008000c00 */
        /* <DEDUP_REMOVED lines=69> */
[----:B------:R-:W-:Y:S01]  /*17990*/  FADD R35, R35, R44 ;  /* 0x0000002c23237221 */ /* 0x000fe20000000000 */
        /* <DEDUP_REMOVED lines=19> */
[----:B------:R-:W-:Y:S01]  /*17ad0*/  FADD R35, R35, R48 ;  /* 0x0000003023237221 */ /* 0x000fe20000000000 */
[----:B------:R-:W-:Y:S01]  /*17ae0*/  FFMA R110, R48, R55, R110 ;  /* 0x00000037306e7223 */ /* 0x000fe2000000006e */
[----:B------:R-:W-:Y:S04]  /*17af0*/  LDS.128 R72, [UR5+0x1de0] ;  /* 0x001de005ff487984 */ /* 0x000fe80008000c00 */
[----:B------:R-:W2:Y:S01]  /*17b00*/  LDS.128 R48, [UR5+0x1e40] ;  /* 0x001e4005ff307984 */ /* 0x000ea20008000c00 */
[----:B0-----:R-:W-:-:S03]  /*17b10*/  FFMA R36, R34, R56, R41 ;  /* 0x0000003822247223 */ /* 0x001fc60000000029 */
[----:B------:R-:W0:Y:S01]  /*17b20*/  LDS.128 R76, [UR5+0x1df0] ;  /* 0x001df005ff4c7984 */ /* 0x000e220008000c00 */
[----:B------:R-:W-:-:S03]  /*17b30*/  FFMA R38, R34, R57, R32 ;  /* 0x0000003922267223 */ /* 0x000fc60000000020 */
[----:B------:R-:W3:Y:S01]  /*17b40*/  LDS.128 R84, [UR5+0x1e30] ;  /* 0x001e3005ff547984 */ /* 0x000ee20008000c00 */
[C---:B------:R-:W-:Y:S01]  /*17b50*/  FFMA R45, R34.reuse, R58, R45 ;  /* 0x0000003a222d7223 */ /* 0x040fe2000000002d */
[C---:B------:R-:W-:Y:S02]  /*17b60*/  FFMA R40, R34.reuse, R59, R40 ;  /* 0x0000003b22287223 */ /* 0x040fe40000000028 */
[----:B------:R-:W3:Y:S01]  /*17b70*/  LDS.128 R80, [UR5+0x1e20] ;  /* 0x001e2005ff507984 */ /* 0x000ee20008000c00 */
[C---:B-1----:R-:W-:Y:S01]  /*17b80*/  FFMA R41, R34.reuse, R60, R89 ;  /* 0x0000003c22297223 */ /* 0x042fe20000000059 */
[C---:B----4-:R-:W-:Y:S01]  /*17b90*/  FFMA R99, R34.reuse, R64, R95 ;  /* 0x0000004022637223 */ /* 0x050fe2000000005f */
[C---:B------:R-:W-:Y:S01]  /*17ba0*/  FFMA R98, R34.reuse, R65, R98 ;  /* 0x0000004122627223 */ /* 0x040fe20000000062 */
[----:B------:R-:W1:Y:S01]  /*17bb0*/  LDS.128 R88, [UR5+0x1e50] ;  /* 0x001e5005ff587984 */ /* 0x000e620008000c00 */
[C---:B------:R-:W-:Y:S01]  /*17bc0*/  FFMA R101, R34.reuse, R66, R101 ;  /* 0x0000004222657223 */ /* 0x040fe20000000065 */
[C---:B------:R-:W-:Y:S01]  /*17bd0*/  FFMA R46, R34.reuse, R67, R100 ;  /* 0x00000043222e7223 */ /* 0x040fe20000000064 */
[C---:B------:R-:W-:Y:S01]  /*17be0*/  FFMA R103, R34.reuse, R68, R103 ;  /* 0x0000004422677223 */ /* 0x040fe20000000067 */
[----:B------:R-:W4:Y:S01]  /*17bf0*/  LDS.128 R56, [UR5+0x1e60] ;  /* 0x001e6005ff387984 */ /* 0x000f220008000c00 */
[C---:B------:R-:W-:Y:S01]  /*17c00*/  FFMA R96, R34.reuse, R69, R102 ;  /* 0x0000004522607223 */ /* 0x040fe20000000066 */
[C---:B------:R-:W-:Y:S01]  /*17c10*/  FFMA R107, R34.reuse, R70, R105 ;  /* 0x00000046226b7223 */ /* 0x040fe20000000069 */
[C---:B------:R-:W-:Y:S01]  /*17c20*/  FFMA R106, R34.reuse, R71, R104 ;  /* 0x00000047226a7223 */ /* 0x040fe20000000068 */
[----:B------:R-:W4:Y:S01]  /*17c30*/  LDS.128 R52, [UR5+0x1e70] ;  /* 0x001e7005ff347984 */ /* 0x000f220008000c00 */
[----:B------:R-:W-:-:S03]  /*17c40*/  FFMA R92, R34, R61, R92 ;  /* 0x0000003d225c7223 */ /* 0x000fc6000000005c */
[----:B------:R-:W4:Y:S01]  /*17c50*/  LDS.128 R64, [UR5+0x1eb0] ;  /* 0x001eb005ff407984 */ /* 0x000f220008000c00 */
[----:B------:R-:W-:-:S03]  /*17c60*/  FFMA R97, R34, R62, R93 ;  /* 0x0000003e22617223 */ /* 0x000fc6000000005d */
[----:B------:R-:W4:Y:S01]  /*17c70*/  LDS.128 R68, [UR5+0x1ec0] ;  /* 0x001ec005ff447984 */ /* 0x000f220008000c00 */
[----:B------:R-:W-:-:S03]  /*17c80*/  FFMA R42, R34, R63, R94 ;  /* 0x0000003f222a7223 */ /* 0x000fc6000000005e */
[----:B------:R-:W4:Y:S01]  /*17c90*/  LDS.128 R60, [UR5+0x1ea0] ;  /* 0x001ea005ff3c7984 */ /* 0x000f220008000c00 */
[----:B------:R-:W-:Y:S01]  /*17ca0*/  FADD R32, R35, R34 ;  /* 0x0000002223207221 */ /* 0x000fe20000000000 */
[C---:B--2---:R-:W-:Y:S01]  /*17cb0*/  FFMA R99, R39.reuse, R48, R99 ;  /* 0x0000003027637223 */ /* 0x044fe20000000063 */
[C---:B------:R-:W-:Y:S01]  /*17cc0*/  FFMA R100, R39.reuse, R49, R98 ;  /* 0x0000003127647223 */ /* 0x040fe20000000062 */
[C---:B------:R-:W-:Y:S01]  /*17cd0*/  FFMA R35, R39.reuse, R50, R101 ;  /* 0x0000003227237223 */ /* 0x040fe20000000065 */
[C---:B------:R-:W-:Y:S02]  /*17ce0*/  FFMA R102, R39.reuse, R51, R46 ;  /* 0x0000003327667223 */ /* 0x040fe4000000002e */
[----:B------:R-:W2:Y:S01]  /*17cf0*/  LDS.128 R48, [UR5+0x1f20] ;  /* 0x001f2005ff307984 */ /* 0x000ea20008000c00 */
[C---:B------:R-:W-:Y:S01]  /*17d00*/  FFMA R109, R34.reuse, R72, R109 ;  /* 0x00000048226d7223 */ /* 0x040fe2000000006d */
[C---:B------:R-:W-:Y:S01]  /*17d10*/  FFMA R114, R34.reuse, R73, R114 ;  /* 0x0000004922727223 */ /* 0x040fe20000000072 */
[C---:B------:R-:W-:Y:S01]  /*17d20*/  FFMA R113, R34.reuse, R74, R113 ;  /* 0x0000004a22717223 */ /* 0x040fe20000000071 */
[C---:B------:R-:W-:Y:S01]  /*17d30*/  FFMA R118, R34.reuse, R75, R118 ;  /* 0x0000004b22767223 */ /* 0x040fe20000000076 */
[C---:B0-----:R-:W-:Y:S01]  /*17d40*/  FFMA R115, R34.reuse, R76, R115 ;  /* 0x0000004c22737223 */ /* 0x041fe20000000073 */
        /* <DEDUP_REMOVED lines=10> */
[----:B------:R-:W0:Y:S01]  /*17df0*/  LDS.128 R92, [UR5+0x1ed0] ;  /* 0x001ed005ff5c7984 */ /* 0x000e220008000c00 */
[C---:B------:R-:W-:Y:S01]  /*17e00*/  FFMA R44, R39.reuse, R87, R42 ;  /* 0x00000057272c7223 */ /* 0x040fe2000000002a */
[----:B-1----:R-:W-:-:S02]  /*17e10*/  FFMA R105, R39, R88, R103 ;  /* 0x0000005827697223 */ /* 0x002fc40000000067 */
[----:B------:R-:W1:Y:S01]  /*17e20*/  LDS.128 R80, [UR5+0x1ee0] ;  /* 0x001ee005ff507984 */ /* 0x000e620008000c00 */
[C---:B------:R-:W-:Y:S01]  /*17e30*/  FFMA R104, R39.reuse, R89, R96 ;  /* 0x0000005927687223 */ /* 0x040fe20000000060 */
[C---:B------:R-:W-:Y:S02]  /*17e40*/  FFMA R107, R39.reuse, R90, R107 ;  /* 0x0000005a276b7223 */ /* 0x040fe4000000006b */
[----:B------:R-:W3:Y:S01]  /*17e50*/  LDS.128 R76, [UR5+0x1ef0] ;  /* 0x001ef005ff4c7984 */ /* 0x000ee20008000c00 */
[C---:B------:R-:W-:Y:S01]  /*17e60*/  FFMA R106, R39.reuse, R91, R106 ;  /* 0x0000005b276a7223 */ /* 0x040fe2000000006a */
[C---:B----4-:R-:W-:Y:S01]  /*17e70*/  FFMA R109, R39.reuse, R56, R109 ;  /* 0x00000038276d7223 */ /* 0x050fe2000000006d */
[C---:B------:R-:W-:Y:S01]  /*17e80*/  FFMA R114, R39.reuse, R57, R114 ;  /* 0x0000003927727223 */ /* 0x040fe20000000072 */
[C---:B------:R-:W-:Y:S01]  /*17e90*/  FFMA R113, R39.reuse, R58, R113 ;  /* 0x0000003a27717223 */ /* 0x040fe20000000071 */
[C---:B------:R-:W-:Y:S01]  /*17ea0*/  FFMA R118, R39.reuse, R59, R118 ;  /* 0x0000003b27767223 */ /* 0x040fe20000000076 */
[C---:B------:R-:W-:Y:S01]  /*17eb0*/  FFMA R115, R39.reuse, R52, R115 ;  /* 0x0000003427737223 */ /* 0x040fe20000000073 */
[C---:B------:R-:W-:Y:S01]  /*17ec0*/  FFMA R122, R39.reuse, R53, R122 ;  /* 0x00000035277a7223 */ /* 0x040fe2000000007a */
[C---:B------:R-:W-:Y:S01]  /*17ed0*/  FFMA R117, R39.reuse, R54, R117 ;  /* 0x0000003627757223 */ /* 0x040fe20000000075 */
[----:B------:R-:W4:Y:S01]  /*17ee0*/  LDS.128 R72, [UR5+0x1f30] ;  /* 0x001f3005ff487984 */ /* 0x000f220008000c00 */
[----:B------:R-:W-:Y:S01]  /*17ef0*/  FADD R32, R32, R39 ;  /* 0x0000002720207221 */ /* 0x000fe20000000000 */
[----:B------:R-:W-:Y:S01]  /*17f00*/  FFMA R110, R39, R55, R110 ;  /* 0x00000037276e7223 */ /* 0x000fe2000000006e */
[C---:B------:R-:W-:Y:S01]  /*17f10*/  FFMA R39, R43.reuse, R66, R97 ;  /* 0x000000422b277223 */ /* 0x040fe20000000061 */
[C---:B------:R-:W-:Y:S01]  /*17f20*/  FFMA R101, R43.reuse, R68, R99 ;  /* 0x000000442b657223 */ /* 0x040fe20000000063 */
        /* <DEDUP_REMOVED lines=12> */
[C---:B------:R-:W-:Y:S01]  /*17ff0*/  FFMA R45, R43.reuse, R62, R45 ;  /* 0x0000003e2b2d7223 */ /* 0x040fe2000000002d */
[----:B------:R-:W-:Y:S02]  /*18000*/  FFMA R40, R43, R63, R40 ;  /* 0x0000003f2b287223 */ /* 0x000fe40000000028 */
[----:B------:R-:W4:Y:S04]  /*18010*/  LDS.128 R64, [UR5+0x1fa0] ;  /* 0x001fa005ff407984 */ /* 0x000f280008000c00 */
[----:B------:R-:W4:Y:S04]  /*18020*/  LDS.128 R60, [UR5+0x1fb0] ;  /* 0x001fb005ff3c7984 */ /* 0x000f280008000c00 */
[----:B------:R-:W4:Y:S04]  /*18030*/  LDS.128 R56, [UR5+0x1fc0] ;  /* 0x001fc005ff387984 */ /* 0x000f280008000c00 */
[----:B------:R-:W4:Y:S01]  /*18040*/  LDS.128 R52, [UR5+0x1fd0] ;  /* 0x001fd005ff347984 */ /* 0x000f220008000c00 */
[C---:B--2---:R-:W-:Y:S01]  /*18050*/  FFMA R36, R47.reuse, R48, R36 ;  /* 0x000000302f247223 */ /* 0x044fe20000000024 */
[C---:B------:R-:W-:Y:S01]  /*18060*/  FFMA R38, R47.reuse, R49, R38 ;  /* 0x000000312f267223 */ /* 0x040fe20000000026 */
[C---:B------:R-:W-:Y:S01]  /*18070*/  FFMA R45, R47.reuse, R50, R45 ;  /* 0x000000322f2d7223 */ /* 0x040fe2000000002d */
[----:B------:R-:W-:-:S02]  /*18080*/  FFMA R34, R47, R51, R40 ;  /* 0x000000332f227223 */ /* 0x000fc40000000028 */
[----:B------:R-:W2:Y:S01]  /*18090*/  LDS.128 R48, [UR5+0x1fe0] ;  /* 0x001fe005ff307984 */ /* 0x000ea20008000c00 */
[C---:B0-----:R-:W-:Y:S01]  /*180a0*/  FFMA R105, R43.reuse, R92, R105 ;  /* 0x0000005c2b697223 */ /* 0x041fe20000000069 */
[C---:B------:R-:W-:Y:S01]  /*180b0*/  FFMA R104, R43.reuse, R93, R104 ;  /* 0x0000005d2b687223 */ /* 0x040fe20000000068 */
[C---:B------:R-:W-:Y:S01]  /*180c0*/  FFMA R107, R43.reuse, R94, R107 ;  /* 0x0000005e2b6b7223 */ /* 0x040fe2000000006b */
[C---:B------:R-:W-:Y:S01]  /*180d0*/  FFMA R106, R43.reuse, R95, R106 ;  /* 0x0000005f2b6a7223 */ /* 0x040fe2000000006a */
[C---:B-1----:R-:W-:Y:S01]  /*180e0*/  FFMA R109, R43.reuse, R80, R109 ;  /* 0x000000502b6d7223 */ /* 0x042fe2000000006d */
[C---:B------:R-:W-:Y:S01]  /*180f0*/  FFMA R114, R43.reuse, R81, R114 ;  /* 0x000000512b727223 */ /* 0x040fe20000000072 */
[C---:B------:R-:W-:Y:S01]  /*18100*/  FFMA R113, R43.reuse, R82, R113 ;  /* 0x000000522b717223 */ /* 0x040fe20000000071 */
[C---:B------:R-:W-:Y:S01]  /*18110*/  FFMA R118, R43.reuse, R83, R118 ;  /* 0x000000532b767223 */ /* 0x040fe20000000076 */
[C---:B---3--:R-:W-:Y:S01]  /*18120*/  FFMA R115, R43.reuse, R76, R115 ;  /* 0x0000004c2b737223 */ /* 0x048fe20000000073 */
[C---:B------:R-:W-:Y:S01]  /*18130*/  FFMA R122, R43.reuse, R77, R122 ;  /* 0x0000004d2b7a7223 */ /* 0x040fe2000000007a */
[C---:B------:R-:W-:Y:S01]  /*18140*/  FFMA R117, R43.reuse, R78, R117 ;  /* 0x0000004e2b757223 */ /* 0x040fe20000000075 */
[----:B------:R-:W-:Y:S01]  /*18150*/  FADD R32, R32, R43 ;  /* 0x0000002b20207221 */ /* 0x000fe20000000000 */
[----:B------:R-:W-:Y:S01]  /*18160*/  FFMA R110, R43, R79, R110 ;  /* 0x0000004f2b6e7223 */ /* 0x000fe2000000006e */
[C---:B----4-:R-:W-:Y:S01]  /*18170*/  FFMA R35, R47.reuse, R72, R41 ;  /* 0x000000482f237223 */ /* 0x050fe20000000029 */
[C---:B------:R-:W-:Y:S01]  /*18180*/  FFMA R44, R47.reuse, R73, R42 ;  /* 0x000000492f2c7223 */ /* 0x040fe2000000002a */
[C---:B------:R-:W-:Y:S01]  /*18190*/  FFMA R39, R47.reuse, R74, R39 ;  /* 0x0000004a2f277223 */ /* 0x040fe20000000027 */
[----:B------:R-:W0:Y:S01]  /*181a0*/  LDS.128 R40, [UR5+0x1ff0] ;  /* 0x001ff005ff287984 */ /* 0x000e220008000c00 */
        /* <DEDUP_REMOVED lines=18> */
[C---:B------:R-:W-:Y:S01]  /*182d0*/  FFMA R106, R37.reuse, R64, R36 ;  /* 0x00000040256a7223 */ /* 0x040fe20000000024 */
[C---:B------:R-:W-:Y:S01]  /*182e0*/  FFMA R47, R37.reuse, R65, R38 ;  /* 0x00000041252f7223 */ /* 0x040fe20000000026 */
[C---:B------:R-:W-:Y:S01]  /*182f0*/  FFMA R36, R37.reuse, R66, R45 ;  /* 0x0000004225247223 */ /* 0x040fe2000000002d */
[C---:B------:R-:W-:Y:S01]  /*18300*/  FFMA R38, R37.reuse, R67, R34 ;  /* 0x0000004325267223 */ /* 0x040fe20000000022 */
[----:B------:R-:W-:-:S02]  /*18310*/  FFMA R34, R37, R60, R35 ;  /* 0x0000003c25227223 */ /* 0x000fc40000000023 */
[----:B------:R-:W-:Y:S01]  /*18320*/  STL [R1+0x88], R47 ;  /* 0x0000882f01007387 */ /* 0x000fe20000100800 */
[----:B------:R-:W-:-:S03]  /*18330*/  FFMA R35, R37, R62, R39 ;  /* 0x0000003e25237223 */ /* 0x000fc60000000027 */
[----:B------:R1:W-:Y:S04]  /*18340*/  STL [R1+0x8c], R36 ;  /* 0x00008c2401007387 */ /* 0x0003e80000100800 */
[----:B------:R-:W-:Y:S04]  /*18350*/  STL [R1+0x90], R38 ;  /* 0x0000902601007387 */ /* 0x000fe80000100800 */
[----:B------:R3:W-:Y:S01]  /*18360*/  STL [R1+0x98], R34 ;  /* 0x0000982201007387 */ /* 0x0007e20000100800 */
[----:B-1----:R-:W-:-:S05]  /*18370*/  FFMA R36, R37, R61, R44 ;  /* 0x0000003d25247223 */ /* 0x002fca000000002c */
[----:B------:R1:W-:Y:S01]  /*18380*/  STL [R1+0x9c], R36 ;  /* 0x00009c2401007387 */ /* 0x0003e20000100800 */
[----:B---3--:R-:W-:-:S03]  /*18390*/  FFMA R34, R37, R63, R46 ;  /* 0x0000003f25227223 */ /* 0x008fc6000000002e */
[----:B------:R3:W-:Y:S04]  /*183a0*/  STL [R1+0xa0], R35 ;  /* 0x0000a02301007387 */ /* 0x0007e80000100800 */
[----:B------:R4:W-:Y:S01]  /*183b0*/  STL [R1+0xa4], R34 ;  /* 0x0000a42201007387 */ /* 0x0009e20000100800 */
[C---:B-1----:R-:W-:Y:S01]  /*183c0*/  FFMA R36, R37.reuse, R56, R101 ;  /* 0x0000003825247223 */ /* 0x042fe20000000065 */
[----:B---3--:R-:W-:-:S04]  /*183d0*/  FFMA R35, R37, R57, R100 ;  /* 0x0000003925237223 */ /* 0x008fc80000000064 */
[----:B------:R-:W-:Y:S01]  /*183e0*/  STL [R1+0xa8], R36 ;  /* 0x0000a82401007387 */ /* 0x000fe20000100800 */
[----:B----4-:R-:W-:-:S03]  /*183f0*/  FFMA R34, R37, R58, R103 ;  /* 0x0000003a25227223 */ /* 0x010fc60000000067 */
[----:B------:R1:W-:Y:S04]  /*18400*/  STL [R1+0xac], R35 ;  /* 0x0000ac2301007387 */ /* 0x0003e80000100800 */
[----:B------:R3:W-:Y:S01]  /*18410*/  STL [R1+0xb0], R34 ;  /* 0x0000b02201007387 */ /* 0x0007e20000100800 */
[C---:B-1----:R-:W-:Y:S01]  /*18420*/  FFMA R35, R37.reuse, R59, R102 ;  /* 0x0000003b25237223 */ /* 0x042fe20000000066 */
[C---:B---3--:R-:W-:Y:S01]  /*18430*/  FFMA R34, R37.reuse, R52, R105 ;  /* 0x0000003425227223 */ /* 0x048fe20000000069 */
[----:B------:R-:W-:-:S03]  /*18440*/  FFMA R36, R37, R53, R104 ;  /* 0x0000003525247223 */ /* 0x000fc60000000068 */
[----:B------:R1:W-:Y:S04]  /*18450*/  STL [R1+0xb4], R35 ;  /* 0x0000b42301007387 */ /* 0x0003e80000100800 */
[----:B------:R3:W-:Y:S01]  /*18460*/  STL [R1+0xb8], R34 ;  /* 0x0000b82201007387 */ /* 0x0007e20000100800 */
[----:B-1----:R-:W-:-:S03]  /*18470*/  FFMA R35, R37, R54, R107 ;  /* 0x0000003625237223 */ /* 0x002fc6000000006b */
[----:B------:R2:W-:Y:S01]  /*18480*/  STL [R1+0xbc], R36 ;  /* 0x0000bc2401007387 */ /* 0x0005e20000100800 */
[----:B---3--:R-:W-:-:S03]  /*18490*/  FFMA R34, R37, R55, R72 ;  /* 0x0000003725227223 */ /* 0x008fc60000000048 */
[----:B------:R1:W-:Y:S04]  /*184a0*/  STL [R1+0xc0], R35 ;  /* 0x0000c02301007387 */ /* 0x0003e80000100800 */
[----:B------:R3:W-:Y:S01]  /*184b0*/  STL [R1+0xc4], R34 ;  /* 0x0000c42201007387 */ /* 0x0007e20000100800 */
[C---:B--2---:R-:W-:Y:S01]  /*184c0*/  FFMA R36, R37.reuse, R48, R109 ;  /* 0x0000003025247223 */ /* 0x044fe2000000006d */
[----:B-1----:R-:W-:-:S04]  /*184d0*/  FFMA R35, R37, R49, R114 ;  /* 0x0000003125237223 */ /* 0x002fc80000000072 */
[----:B------:R1:W-:Y:S01]  /*184e0*/  STL [R1+0xc8], R36 ;  /* 0x0000c82401007387 */ /* 0x0003e20000100800 */
[----:B---3--:R-:W-:-:S03]  /*184f0*/  FFMA R34, R37, R50, R113 ;  /* 0x0000003225227223 */ /* 0x008fc60000000071 */
[----:B------:R0:W-:Y:S04]  /*18500*/  STL [R1+0xcc], R35 ;  /* 0x0000cc2301007387 */ /* 0x0001e80000100800 */
[----:B------:R2:W-:Y:S01]  /*18510*/  STL [R1+0xd0], R34 ;  /* 0x0000d02201007387 */ /* 0x0005e20000100800 */
[C---:B-1----:R-:W-:Y:S01]  /*18520*/  FFMA R36, R37.reuse, R51, R118 ;  /* 0x0000003325247223 */ /* 0x042fe20000000076 */
[----:B0-----:R-:W-:-:S04]  /*18530*/  FFMA R35, R37, R40, R115 ;  /* 0x0000002825237223 */ /* 0x001fc80000000073 */
[----:B------:R-:W-:Y:S01]  /*18540*/  STL [R1+0xd4], R36 ;  /* 0x0000d42401007387 */ /* 0x000fe20000100800 */
[----:B--2---:R-:W-:-:S03]  /*18550*/  FFMA R34, R37, R41, R122 ;  /* 0x0000002925227223 */ /* 0x004fc6000000007a */
[----:B------:R0:W-:Y:S01]  /*18560*/  STL [R1+0xd8], R35 ;  /* 0x0000d82301007387 */ /* 0x0001e20000100800 */
[----:B------:R-:W-:-:S03]  /*18570*/  IADD3 R248, PT, PT, R248, 0x800, RZ ;  /* 0x00000800f8f87810 */ /* 0x000fc60007ffe0ff */
[----:B------:R1:W-:Y:S01]  /*18580*/  STL [R1+0xdc], R34 ;  /* 0x0000dc2201007387 */ /* 0x0003e20000100800 */
[C---:B0-----:R-:W-:Y:S01]  /*18590*/  FFMA R35, R37.reuse, R42, R117 ;  /* 0x0000002a25237223 */ /* 0x041fe20000000075 */
[----:B-1----:R-:W-:Y:S01]  /*185a0*/  FADD R34, R32, R37 ;  /* 0x0000002520227221 */ /* 0x002fe20000000000 */
[----:B------:R-:W-:-:S03]  /*185b0*/  FFMA R32, R37, R43, R110 ;  /* 0x0000002b25207223 */ /* 0x000fc6000000006e */
[----:B------:R0:W-:Y:S04]  /*185c0*/  STL [R1+0xe0], R35 ;  /* 0x0000e02301007387 */ /* 0x0001e80000100800 */
[----:B------:R0:W-:Y:S04]  /*185d0*/  STL [R1+0x80], R34 ;  /* 0x0000802201007387 */ /* 0x0001e80000100800 */
[----:B------:R0:W-:Y:S04]  /*185e0*/  STL [R1+0x84], R248 ;  /* 0x000084f801007387 */ /* 0x0001e80000100800 */
[----:B------:R0:W-:Y:S01]  /*185f0*/  STL [R1+0x94], R32 ;  /* 0x0000942001007387 */ /* 0x0001e20000100800 */
[----:B------:R-:W-:-:S04]  /*18600*/  UIADD3 UR4, UPT, UPT, UR4, 0x1, URZ ;  /* 0x0000000104047890 */ /* 0x000fc8000fffe0ff */
[----:B------:R-:W-:Y:S01]  /*18610*/  UISETP.NE.AND UP0, UPT, UR4, URZ, UPT ;  /* 0x000000ff0400728c */ /* 0x000fe2000bf05270 */
[----:B------:R-:W-:Y:S08]  /*18620*/  BAR.SYNC.DEFER_BLOCKING 0x0 ;  /* 0x0000000000007b1d */ /* 0x000ff00000010000 */
[----:B0-----:R-:W-:Y:S05]  /*18630*/  BRA.U UP0, `(.L_x_1) ;  /* 0xfffffe7d00c87547 */ /* 0x001fea000b83ffff */
.L_x_0:
[----:B------:R-:W2:Y:S04]  /*18640*/  LDL R32, [R1+0x80] ;  /* 0x0000800001207983 */ /* 0x000ea80000100800 */
[----:B-1----:R-:W3:Y:S01]  /*18650*/  LDL R34, [R1+0xf0] ;  /* 0x0000f00001227983 */ /* 0x002ee20000100800 */
[----:B-----5:R-:W0:Y:S01]  /*18660*/  S2R R2, SR_TID.X ;  /* 0x0000000000027919 */ /* 0x020e220000002100 */
[----:B------:R-:W0:Y:S01]  /*18670*/  S2R R35, SR_CTAID.X ;  /* 0x0000000000237919 */ /* 0x000e220000002500 */
[----:B------:R-:W-:Y:S01]  /*18680*/  BSSY.RECONVERGENT B2, `(.L_x_2) ;  /* 0x0000010000027945 */ /* 0x000fe20003800200 */
[----:B0-----:R-:W-:-:S04]  /*18690*/  LEA R2, R35, R2, 0x6 ;  /* 0x0000000223027211 */ /* 0x001fc800078e30ff */
[----:B------:R-:W-:Y:S01]  /*186a0*/  SHF.L.U32 R2, R2, 0x5, RZ ;  /* 0x0000000502027819 */ /* 0x000fe200000006ff */
[----:B--2---:R-:W0:Y:S08]  /*186b0*/  MUFU.RCP R0, R32 ;  /* 0x0000002000007308 */ /* 0x004e300000001000 */
[----:B---3--:R-:W1:Y:S01]  /*186c0*/  FCHK P0, R34, R32 ;  /* 0x0000002022007302 */ /* 0x008e620000000000 */
[----:B0-----:R-:W-:-:S04]  /*186d0*/  FFMA R3, R0, -R32, 1 ;  /* 0x3f80000000037423 */ /* 0x001fc80000000820 */
[----:B------:R-:W-:-:S04]  /*186e0*/  FFMA R0, R0, R3, R0 ;  /* 0x0000000300007223 */ /* 0x000fc80000000000 */
[----:B------:R-:W-:-:S04]  /*186f0*/  FFMA R3, R0, R34, RZ ;  /* 0x0000002200037223 */ /* 0x000fc800000000ff */
[----:B------:R-:W-:-:S04]  /*18700*/  FFMA R4, R3, -R32, R34 ;  /* 0x8000002003047223 */ /* 0x000fc80000000022 */
[----:B------:R-:W-:Y:S01]  /*18710*/  FFMA R4, R0, R4, R3 ;  /* 0x0000000400047223 */ /* 0x000fe20000000003 */
[----:B-1----:R-:W-:Y:S06]  /*18720*/  @!P0 BRA `(.L_x_3) ;  /* 0x0000000000148947 */ /* 0x002fec0003800000 */
[----:B------:R-:W-:Y:S02]  /*18730*/  MOV R0, R34 ;  /* 0x0000002200007202 */ /* 0x000fe40000000f00 */
[----:B------:R-:W-:Y:S02]  /*18740*/  MOV R3, R32 ;  /* 0x0000002000037202 */ /* 0x000fe40000000f00 */
[----:B------:R-:W-:-:S07]  /*18750*/  MOV R16, 0x18770 ;  /* 0x0001877000107802 */ /* 0x000fce0000000f00 */
[----:B------:R-:W-:Y:S05]  /*18760*/  CALL.REL.NOINC `($__internal_0_$__cuda_sm3x_div_rn_noftz_f32_slowpath) ;  /* 0x0000002000b87944 */ /* 0x000fea0003c00000 */
[----:B------:R-:W-:-:S07]  /*18770*/  MOV R4, R63 ;  /* 0x0000003f00047202 */ /* 0x000fce0000000f00 */
.L_x_3:
[----:B------:R-:W-:Y:S05]  /*18780*/  BSYNC.RECONVERGENT B2 ;  /* 0x0000000000027941 */ /* 0x000fea0003800200 */
.L_x_2:
[----:B------:R-:W2:Y:S04]  /*18790*/  LDL R7, [R1+0x80] ;  /* 0x0000800001077983 */ /* 0x000ea80000100800 */
[----:B------:R-:W3:Y:S01]  /*187a0*/  LDL R8, [R1+0xec] ;  /* 0x0000ec0001087983 */ /* 0x000ee20000100800 */
[----:B------:R-:W-:Y:S01]  /*187b0*/  BSSY.RECONVERGENT B2, `(.L_x_4) ;  /* 0x000000e000027945 */ /* 0x000fe20003800200 */
        /* <DEDUP_REMOVED lines=13> */
.L_x_5:
[----:B------:R-:W-:Y:S05]  /*18890*/  BSYNC.RECONVERGENT B2 ;  /* 0x0000000000027941 */ /* 0x000fea0003800200 */
.L_x_4:
        /* <DEDUP_REMOVED lines=16> */
.L_x_7:
[----:B------:R-:W-:Y:S05]  /*189a0*/  BSYNC.RECONVERGENT B2 ;  /* 0x0000000000027941 */ /* 0x000fea0003800200 */
.L_x_6:
        /* <DEDUP_REMOVED lines=16> */
.L_x_9:
[----:B------:R-:W-:Y:S05]  /*18ab0*/  BSYNC.RECONVERGENT B2 ;  /* 0x0000000000027941 */ /* 0x000fea0003800200 */
.L_x_8:
[----:B------:R-:W2:Y:S01]  /*18ac0*/  LDL R10, [R1+0x80] ;  /* 0x00008000010a7983 */ /* 0x000ea20000100800 */
[----:B------:R-:W-:Y:S01]  /*18ad0*/  BSSY.RECONVERGENT B2, `(.L_x_10) ;  /* 0x000000e000027945 */ /* 0x000fe20003800200 */
[----:B--2---:R-:W0:Y:S08]  /*18ae0*/  MUFU.RCP R3, R10 ;  /* 0x0000000a00037308 */ /* 0x004e300000001000 */
[----:B------:R-:W1:Y:S01]  /*18af0*/  FCHK P0, R128, R10 ;  /* 0x0000000a80007302 */ /* 0x000e620000000000 */
        /* <DEDUP_REMOVED lines=11> */
.L_x_11:
[----:B------:R-:W-:Y:S05]  /*18bb0*/  BSYNC.RECONVERGENT B2 ;  /* 0x0000000000027941 */ /* 0x000fea0003800200 */
.L_x_10:
        /* <DEDUP_REMOVED lines=15> */
.L_x_13:
[----:B------:R-:W-:Y:S05]  /*18cb0*/  BSYNC.RECONVERGENT B2 ;  /* 0x0000000000027941 */ /* 0x000fea0003800200 */
.L_x_12:
        /* <DEDUP_REMOVED lines=15> */
.L_x_15:
[----:B------:R-:W-:Y:S05]  /*18db0*/  BSYNC.RECONVERGENT B2 ;  /* 0x0000000000027941 */ /* 0x000fea0003800200 */
.L_x_14:
        /* <DEDUP_REMOVED lines=15> */
.L_x_17:
[----:B------:R-:W-:Y:S05]  /*18eb0*/  BSYNC.RECONVERGENT B2 ;  /* 0x0000000000027941 */ /* 0x000fea0003800200 */
.L_x_16:
        /* <DEDUP_REMOVED lines=15> */
.L_x_19:
[----:B------:R-:W-:Y:S05]  /*18fb0*/  BSYNC.RECONVERGENT B2 ;  /* 0x0000000000027941 */ /* 0x000fea0003800200 */
.L_x_18:
        /* <DEDUP_REMOVED lines=16> */
.L_x_21:
[----:B------:R-:W-:Y:S05]  /*190c0*/  BSYNC.RECONVERGENT B2 ;  /* 0x0000000000027941 */ /* 0x000fea0003800200 */
.L_x_20:
        /* <DEDUP_REMOVED lines=16> */
.L_x_23:
[----:B------:R-:W-:Y:S05]  /*191d0*/  BSYNC.RECONVERGENT B2 ;  /* 0x0000000000027941 */ /* 0x000fea0003800200 */
.L_x_22:
        /* <DEDUP_REMOVED lines=16> */
.L_x_25:
[----:B------:R-:W-:Y:S05]  /*192e0*/  BSYNC.RECONVERGENT B2 ;  /* 0x0000000000027941 */ /* 0x000fea0003800200 */
.L_x_24:
        /* <DEDUP_REMOVED lines=16> */
.L_x_27:
[----:B------:R-:W-:Y:S05]  /*193f0*/  BSYNC.RECONVERGENT B2 ;  /* 0x0000000000027941 */ /* 0x000fea0003800200 */
.L_x_26:
        /* <DEDUP_REMOVED lines=16> */
.L_x_29:
[----:B------:R-:W-:Y:S05]  /*19500*/  BSYNC.RECONVERGENT B2 ;  /* 0x0000000000027941 */ /* 0x000fea0003800200 */
.L_x_28:
        /* <DEDUP_REMOVED lines=16> */
.L_x_31:
[----:B------:R-:W-:Y:S05]  /*19610*/  BSYNC.RECONVERGENT B2 ;  /* 0x0000000000027941 */ /* 0x000fea0003800200 */
.L_x_30:
        /* <DEDUP_REMOVED lines=16> */
.L_x_33:
[----:B------:R-:W-:Y:S05]  /*19720*/  BSYNC.RECONVERGENT B2 ;  /* 0x0000000000027941 */ /* 0x000fea0003800200 */
.L_x_32:
        /* <DEDUP_REMOVED lines=16> */
.L_x_35:
[----:B------:R-:W-:Y:S05]  /*19830*/  BSYNC.RECONVERGENT B2 ;  /* 0x0000000000027941 */ /* 0x000fea0003800200 */
.L_x_34:
        /* <DEDUP_REMOVED lines=16> */
.L_x_37:
[----:B------:R-:W-:Y:S05]  /*19940*/  BSYNC.RECONVERGENT B2 ;  /* 0x0000000000027941 */ /* 0x000fea0003800200 */
.L_x_36:
        /* <DEDUP_REMOVED lines=16> */
.L_x_39:
[----:B------:R-:W-:Y:S05]  /*19a50*/  BSYNC.RECONVERGENT B2 ;  /* 0x0000000000027941 */ /* 0x000fea0003800200 */
.L_x_38:
        /* <DEDUP_REMOVED lines=16> */
.L_x_41:
[----:B------:R-:W-:Y:S05]  /*19b60*/  BSYNC.RECONVERGENT B2 ;  /* 0x0000000000027941 */ /* 0x000fea0003800200 */
.L_x_40:
        /* <DEDUP_REMOVED lines=16> */
.L_x_43:
[----:B------:R-:W-:Y:S05]  /*19c70*/  BSYNC.RECONVERGENT B2 ;  /* 0x0000000000027941 */ /* 0x000fea0003800200 */
.L_x_42:
        /* <DEDUP_REMOVED lines=16> */
.L_x_45:
[----:B------:R-:W-:Y:S05]  /*19d80*/  BSYNC.RECONVERGENT B2 ;  /* 0x0000000000027941 */ /* 0x000fea0003800200 */
.L_x_44:
        /* <DEDUP_REMOVED lines=16> */
.L_x_47:
[----:B------:R-:W-:Y:S05]  /*19e90*/  BSYNC.RECONVERGENT B2 ;  /* 0x0000000000027941 */ /* 0x000fea0003800200 */
.L_x_46:
        /* <DEDUP_REMOVED lines=16> */
.L_x_49:
[----:B------:R-:W-:Y:S05]  /*19fa0*/  BSYNC.RECONVERGENT B2 ;  /* 0x0000000000027941 */ /* 0x000fea0003800200 */
.L_x_48:
        /* <DEDUP_REMOVED lines=16> */
.L_x_51:
[----:B------:R-:W-:Y:S05]  /*1a0b0*/  BSYNC.RECONVERGENT B2 ;  /* 0x0000000000027941 */ /* 0x000fea0003800200 */
.L_x_50:
        /* <DEDUP_REMOVED lines=16> */
.L_x_53:
[----:B------:R-:W-:Y:S05]  /*1a1c0*/  BSYNC.RECONVERGENT B2 ;  /* 0x0000000000027941 */ /* 0x000fea0003800200 */
.L_x_52:
        /* <DEDUP_REMOVED lines=16> */
.L_x_55:
[----:B------:R-:W-:Y:S05]  /*1a2d0*/  BSYNC.RECONVERGENT B2 ;  /* 0x0000000000027941 */ /* 0x000fea0003800200 */
.L_x_54:
        /* <DEDUP_REMOVED lines=16> */
.L_x_57:
[----:B------:R-:W-:Y:S05]  /*1a3e0*/  BSYNC.RECONVERGENT B2 ;  /* 0x0000000000027941 */ /* 0x000fea0003800200 */
.L_x_56:
        /* <DEDUP_REMOVED lines=16> */
.L_x_59:
[----:B------:R-:W-:Y:S05]  /*1a4f0*/  BSYNC.RECONVERGENT B2 ;  /* 0x0000000000027941 */ /* 0x000fea0003800200 */
.L_x_58:
        /* <DEDUP_REMOVED lines=16> */
.L_x_61:
[----:B------:R-:W-:Y:S05]  /*1a600*/  BSYNC.RECONVERGENT B2 ;  /* 0x0000000000027941 */ /* 0x000fea0003800200 */
.L_x_60:
        /* <DEDUP_REMOVED lines=16> */
.L_x_63:
[----:B------:R-:W-:Y:S05]  /*1a710*/  BSYNC.RECONVERGENT B2 ;  /* 0x0000000000027941 */ /* 0x000fea0003800200 */
.L_x_62:
        /* <DEDUP_REMOVED lines=15> */
.L_x_65:
[----:B------:R-:W-:Y:S05]  /*1a810*/  BSYNC.RECONVERGENT B2 ;  /* 0x0000000000027941 */ /* 0x000fea0003800200 */
.L_x_64:
[----:B------:R-:W0:Y:S02]  /*1a820*/  LDC.64 R10, c[0x0][0x398] ;  /* 0x0000e600ff0a7b82 */ /* 0x000e240000000a00 */
[----:B0-----:R-:W-:-:S05]  /*1a830*/  IMAD.WIDE.U32 R2, R2, 0x4, R10 ;  /* 0x0000000402027825 */ /* 0x001fca00078e000a */
[----:B------:R-:W-:Y:S04]  /*1a840*/  STG.E desc[UR8][R2.64], R4 ;  /* 0x0000000402007986 */ /* 0x000fe8000c101908 */
        /* <DEDUP_REMOVED lines=30> */
[----:B------:R-:W-:Y:S01]  /*1aa30*/  STG.E desc[UR8][R2.64+0x7c], R63 ;  /* 0x00007c3f02007986 */ /* 0x000fe2000c101908 */
[----:B------:R-:W-:Y:S05]  /*1aa40*/  EXIT ;  /* 0x000000000000794d */ /* 0x000fea0003800000 */
        .weak           $__internal_0_$__cuda_sm3x_div_rn_noftz_f32_slowpath
        .type           $__internal_0_$__cuda_sm3x_div_rn_noftz_f32_slowpath,@function
        .size           $__internal_0_$__cuda_sm3x_div_rn_noftz_f32_slowpath,(.L_x_78 - $__internal_0_$__cuda_sm3x_div_rn_noftz_f32_slowpath)
$__internal_0_$__cuda_sm3x_div_rn_noftz_f32_slowpath:
[----:B------:R-:W-:Y:S01]  /*1aa50*/  SHF.R.U32.HI R11, RZ, 0x17, R3 ;  /* 0x00000017ff0b7819 */ /* 0x000fe20000011603 */
[----:B------:R-:W-:Y:S01]  /*1aa60*/  BSSY.RECONVERGENT B0, `(.L_x_66) ;  /* 0x0000062000007945 */ /* 0x000fe20003800200 */
[----:B------:R-:W-:Y:S02]  /*1aa70*/  SHF.R.U32.HI R10, RZ, 0x17, R0 ;  /* 0x00000017ff0a7819 */ /* 0x000fe40000011600 */
[----:B------:R-:W-:Y:S02]  /*1aa80*/  LOP3.LUT R18, R11, 0xff, RZ, 0xc0, !PT ;  /* 0x000000ff0b127812 */ /* 0x000fe400078ec0ff */
[----:B------:R-:W-:Y:S02]  /*1aa90*/  LOP3.LUT R14, R10, 0xff, RZ, 0xc0, !PT ;  /* 0x000000ff0a0e7812 */ /* 0x000fe400078ec0ff */
[----:B------:R-:W-:Y:S02]  /*1aaa0*/  IADD3 R12, PT, PT, R18, -0x1, RZ ;  /* 0xffffffff120c7810 */ /* 0x000fe40007ffe0ff */
[----:B------:R-:W-:-:S02]  /*1aab0*/  IADD3 R11, PT, PT, R14, -0x1, RZ ;  /* 0xffffffff0e0b7810 */ /* 0x000fc40007ffe0ff */
[----:B------:R-:W-:-:S04]  /*1aac0*/  ISETP.GT.U32.AND P0, PT, R12, 0xfd, PT ;  /* 0x000000fd0c00780c */ /* 0x000fc80003f04070 */
[----:B------:R-:W-:-:S13]  /*1aad0*/  ISETP.GT.U32.OR P0, PT, R11, 0xfd, P0 ;  /* 0x000000fd0b00780c */ /* 0x000fda0000704470 */
[----:B------:R-:W-:Y:S01]  /*1aae0*/  @!P0 MOV R10, RZ ;  /* 0x000000ff000a8202 */ /* 0x000fe20000000f00 */
[----:B------:R-:W-:Y:S06]  /*1aaf0*/  @!P0 BRA `(.L_x_67) ;  /* 0x00000000005c8947 */ /* 0x000fec0003800000 */
[----:B------:R-:W-:Y:S02]  /*1ab00*/  FSETP.GTU.FTZ.AND P0, PT, |R0|, +INF , PT ;  /* 0x7f8000000000780b */ /* 0x000fe40003f1c200 */
[----:B------:R-:W-:-:S04]  /*1ab10*/  FSETP.GTU.FTZ.AND P1, PT, |R3|, +INF , PT ;  /* 0x7f8000000300780b */ /* 0x000fc80003f3c200 */
[----:B------:R-:W-:-:S13]  /*1ab20*/  PLOP3.LUT P0, PT, P0, P1, PT, 0xf8, 0x8f ;  /* 0x00000000008f781c */ /* 0x000fda0000703f70 */
[----:B------:R-:W-:Y:S05]  /*1ab30*/  @P0 BRA `(.L_x_68) ;  /* 0x00000004004c0947 */ /* 0x000fea0003800000 */
[----:B------:R-:W-:-:S13]  /*1ab40*/  LOP3.LUT P0, RZ, R3, 0x7fffffff, R0, 0xc8, !PT ;  /* 0x7fffffff03ff7812 */ /* 0x000fda000780c800 */
[----:B------:R-:W-:Y:S05]  /*1ab50*/  @!P0 BRA `(.L_x_69) ;  /* 0x00000004003c8947 */ /* 0x000fea0003800000 */
[C---:B------:R-:W-:Y:S02]  /*1ab60*/  FSETP.NEU.FTZ.AND P2, PT, |R0|.reuse, +INF , PT ;  /* 0x7f8000000000780b */ /* 0x040fe40003f5d200 */
[----:B------:R-:W-:Y:S02]  /*1ab70*/  FSETP.NEU.FTZ.AND P1, PT, |R3|, +INF , PT ;  /* 0x7f8000000300780b */ /* 0x000fe40003f3d200 */
[----:B------:R-:W-:-:S11]  /*1ab80*/  FSETP.NEU.FTZ.AND P0, PT, |R0|, +INF , PT ;  /* 0x7f8000000000780b */ /* 0x000fd60003f1d200 */
[----:B------:R-:W-:Y:S05]  /*1ab90*/  @!P1 BRA !P2, `(.L_x_69) ;  /* 0x00000004002c9947 */ /* 0x000fea0005000000 */
[----:B------:R-:W-:-:S04]  /*1aba0*/  LOP3.LUT P2, RZ, R0, 0x7fffffff, RZ, 0xc0, !PT ;  /* 0x7fffffff00ff7812 */ /* 0x000fc8000784c0ff */
[----:B------:R-:W-:-:S13]  /*1abb0*/  PLOP3.LUT P1, PT, P1, P2, PT, 0x2f, 0xf2 ;  /* 0x0000000000f2781c */ /* 0x000fda0000f24577 */
[----:B------:R-:W-:Y:S05]  /*1abc0*/  @P1 BRA `(.L_x_70) ;  /* 0x0000000400181947 */ /* 0x000fea0003800000 */
[----:B------:R-:W-:-:S04]  /*1abd0*/  LOP3.LUT P1, RZ, R3, 0x7fffffff, RZ, 0xc0, !PT ;  /* 0x7fffffff03ff7812 */ /* 0x000fc8000782c0ff */
[----:B------:R-:W-:-:S13]  /*1abe0*/  PLOP3.LUT P0, PT, P0, P1, PT, 0x2f, 0xf2 ;  /* 0x0000000000f2781c */ /* 0x000fda0000702577 */
[----:B------:R-:W-:Y:S05]  /*1abf0*/  @P0 BRA `(.L_x_71) ;  /* 0x0000000400000947 */ /* 0x000fea0003800000 */
[----:B------:R-:W-:Y:S02]  /*1ac00*/  ISETP.GE.AND P0, PT, R11, RZ, PT ;  /* 0x000000ff0b00720c */ /* 0x000fe40003f06270 */
[----:B------:R-:W-:-:S11]  /*1ac10*/  ISETP.GE.AND P1, PT, R12, RZ, PT ;  /* 0x000000ff0c00720c */ /* 0x000fd60003f26270 */
[----:B------:R-:W-:Y:S01]  /*1ac20*/  @P0 MOV R10, RZ ;  /* 0x000000ff000a0202 */ /* 0x000fe20000000f00 */
[----:B------:R-:W-:Y:S01]  /*1ac30*/  @!P0 FFMA R0, R0, 1.84467440737095516160e+19, RZ ;  /* 0x5f80000000008823 */ /* 0x000fe200000000ff */
[----:B------:R-:W-:Y:S01]  /*1ac40*/  @!P0 MOV R10, 0xffffffc0 ;  /* 0xffffffc0000a8802 */ /* 0x000fe20000000f00 */
[----:B------:R-:W-:-:S03]  /*1ac50*/  @!P1 FFMA R3, R3, 1.84467440737095516160e+19, RZ ;  /* 0x5f80000003039823 */ /* 0x000fc600000000ff */
[----:B------:R-:W-:-:S07]  /*1ac60*/  @!P1 IADD3 R10, PT, PT, R10, 0x40, RZ ;  /* 0x000000400a0a9810 */ /* 0x000fce0007ffe0ff */
.L_x_67:
[----:B------:R-:W-:Y:S01]  /*1ac70*/  LEA R12, R18, 0xc0800000, 0x17 ;  /* 0xc0800000120c7811 */ /* 0x000fe200078eb8ff */
[----:B------:R-:W-:Y:S03]  /*1ac80*/  BSSY.RECONVERGENT B1, `(.L_x_72) ;  /* 0x0000036000017945 */ /* 0x000fe60003800200 */
[----:B------:R-:W-:Y:S02]  /*1ac90*/  IADD3 R12, PT, PT, -R12, R3, RZ ;  /* 0x000000030c0c7210 */ /* 0x000fe40007ffe1ff */
[----:B------:R-:W-:Y:S02]  /*1aca0*/  IADD3 R3, PT, PT, R14, -0x7f, RZ ;  /* 0xffffff810e037810 */ /* 0x000fe40007ffe0ff */
[----:B------:R-:W0:Y:S01]  /*1acb0*/  MUFU.RCP R11, R12 ;  /* 0x0000000c000b7308 */ /* 0x000e220000001000 */
[----:B------:R-:W-:Y:S02]  /*1acc0*/  FADD.FTZ R63, -R12, -RZ ;  /* 0x800000ff0c3f7221 */ /* 0x000fe40000010100 */
[C---:B------:R-:W-:Y:S01]  /*1acd0*/  IMAD R0, R3.reuse, -0x800000, R0 ;  /* 0xff80000003007824 */ /* 0x040fe200078e0200 */
[----:B------:R-:W-:-:S04]  /*1ace0*/  IADD3 R3, PT, PT, R3, 0x7f, -R18 ;  /* 0x0000007f03037810 */ /* 0x000fc80007ffe812 */
[----:B------:R-:W-:Y:S01]  /*1acf0*/  IADD3 R3, PT, PT, R3, R10, RZ ;  /* 0x0000000a03037210 */ /* 0x000fe20007ffe0ff */
[----:B0-----:R-:W-:-:S04]  /*1ad00*/  FFMA R14, R11, R63, 1 ;  /* 0x3f8000000b0e7423 */ /* 0x001fc8000000003f */
[----:B------:R-:W-:-:S04]  /*1ad10*/  FFMA R20, R11, R14, R11 ;  /* 0x0000000e0b147223 */ /* 0x000fc8000000000b */
[----:B------:R-:W-:-:S04]  /*1ad20*/  FFMA R11, R0, R20, RZ ;  /* 0x00000014000b7223 */ /* 0x000fc800000000ff */
[----:B------:R-:W-:-:S04]  /*1ad30*/  FFMA R14, R63, R11, R0 ;  /* 0x0000000b3f0e7223 */ /* 0x000fc80000000000 */
[----:B------:R-:W-:-:S04]  /*1ad40*/  FFMA R65, R20, R14, R11 ;  /* 0x0000000e14417223 */ /* 0x000fc8000000000b */
[----:B------:R-:W-:-:S04]  /*1ad50*/  FFMA R14, R63, R65, R0 ;  /* 0x000000413f0e7223 */ /* 0x000fc80000000000 */
[----:B------:R-:W-:-:S05]  /*1ad60*/  FFMA R11, R20, R14, R65 ;  /* 0x0000000e140b7223 */ /* 0x000fca0000000041 */
[----:B------:R-:W-:-:S04]  /*1ad70*/  SHF.R.U32.HI R0, RZ, 0x17, R11 ;  /* 0x00000017ff007819 */ /* 0x000fc8000001160b */
[----:B------:R-:W-:-:S04]  /*1ad80*/  LOP3.LUT R0, R0, 0xff, RZ, 0xc0, !PT ;  /* 0x000000ff00007812 */ /* 0x000fc800078ec0ff */
[----:B------:R-:W-:-:S04]  /*1ad90*/  IADD3 R12, PT, PT, R0, R3, RZ ;  /* 0x00000003000c7210 */ /* 0x000fc80007ffe0ff */
[----:B------:R-:W-:-:S04]  /*1ada0*/  IADD3 R0, PT, PT, R12, -0x1, RZ ;  /* 0xffffffff0c007810 */ /* 0x000fc80007ffe0ff */
[----:B------:R-:W-:-:S13]  /*1adb0*/  ISETP.GE.U32.AND P0, PT, R0, 0xfe, PT ;  /* 0x000000fe0000780c */ /* 0x000fda0003f06070 */
[----:B------:R-:W-:Y:S05]  /*1adc0*/  @!P0 BRA `(.L_x_73) ;  /* 0x0000000000808947 */ /* 0x000fea0003800000 */
[----:B------:R-:W-:-:S13]  /*1add0*/  ISETP.GT.AND P0, PT, R12, 0xfe, PT ;  /* 0x000000fe0c00780c */ /* 0x000fda0003f04270 */
[----:B------:R-:W-:Y:S05]  /*1ade0*/  @P0 BRA `(.L_x_74) ;  /* 0x00000000006c0947 */ /* 0x000fea0003800000 */
[----:B------:R-:W-:-:S13]  /*1adf0*/  ISETP.GE.AND P0, PT, R12, 0x1, PT ;  /* 0x000000010c00780c */ /* 0x000fda0003f06270 */
[----:B------:R-:W-:Y:S05]  /*1ae00*/  @P0 BRA `(.L_x_75) ;  /* 0x0000000000740947 */ /* 0x000fea0003800000 */
[----:B------:R-:W-:Y:S02]  /*1ae10*/  ISETP.GE.AND P0, PT, R12, -0x18, PT ;  /* 0xffffffe80c00780c */ /* 0x000fe40003f06270 */
[----:B------:R-:W-:-:S11]  /*1ae20*/  LOP3.LUT R11, R11, 0x80000000, RZ, 0xc0, !PT ;  /* 0x800000000b0b7812 */ /* 0x000fd600078ec0ff */
[----:B------:R-:W-:Y:S05]  /*1ae30*/  @!P0 BRA `(.L_x_75) ;  /* 0x0000000000688947 */ /* 0x000fea0003800000 */
[-CC-:B------:R-:W-:Y:S01]  /*1ae40*/  FFMA.RZ R0, R20, R14.reuse, R65.reuse ;  /* 0x0000000e14007223 */ /* 0x180fe2000000c041 */
[----:B------:R-:W-:Y:S01]  /*1ae50*/  IADD3 R63, PT, PT, R12, 0x20, RZ ;  /* 0x000000200c3f7810 */ /* 0x000fe20007ffe0ff */
[-CC-:B------:R-:W-:Y:S01]  /*1ae60*/  FFMA.RM R3, R20, R14.reuse, R65.reuse ;  /* 0x0000000e14037223 */ /* 0x180fe20000004041 */
[----:B------:R-:W-:Y:S02]  /*1ae70*/  ISETP.NE.AND P2, PT, R12, RZ, PT ;  /* 0x000000ff0c00720c */ /* 0x000fe40003f45270 */
[----:B------:R-:W-:Y:S01]  /*1ae80*/  LOP3.LUT R10, R0, 0x7fffff, RZ, 0xc0, !PT ;  /* 0x007fffff000a7812 */ /* 0x000fe200078ec0ff */
[----:B------:R-:W-:Y:S01]  /*1ae90*/  FFMA.RP R0, R20, R14, R65 ;  /* 0x0000000e14007223 */ /* 0x000fe20000008041 */
[----:B------:R-:W-:Y:S02]  /*1aea0*/  ISETP.NE.AND P1, PT, R12, RZ, PT ;  /* 0x000000ff0c00720c */ /* 0x000fe40003f25270 */
[----:B------:R-:W-:Y:S02]  /*1aeb0*/  LOP3.LUT R10, R10, 0x800000, RZ, 0xfc, !PT ;  /* 0x008000000a0a7812 */ /* 0x000fe400078efcff */
[----:B------:R-:W-:-:S02]  /*1aec0*/  IADD3 R12, PT, PT, -R12, RZ, RZ ;  /* 0x000000ff0c0c7210 */ /* 0x000fc40007ffe1ff */
[----:B------:R-:W-:Y:S02]  /*1aed0*/  SHF.L.U32 R63, R10, R63, RZ ;  /* 0x0000003f0a3f7219 */ /* 0x000fe400000006ff */
[----:B------:R-:W-:Y:S02]  /*1aee0*/  FSETP.NEU.FTZ.AND P0, PT, R0, R3, PT ;  /* 0x000000030000720b */ /* 0x000fe40003f1d000 */
[----:B------:R-:W-:Y:S02]  /*1aef0*/  SEL R3, R12, RZ, P2 ;  /* 0x000000ff0c037207 */ /* 0x000fe40001000000 */
[----:B------:R-:W-:Y:S02]  /*1af00*/  ISETP.NE.AND P1, PT, R63, RZ, P1 ;  /* 0x000000ff3f00720c */ /* 0x000fe40000f25270 */
[----:B------:R-:W-:Y:S02]  /*1af10*/  SHF.R.U32.HI R3, RZ, R3, R10 ;  /* 0x00000003ff037219 */ /* 0x000fe4000001160a */
[----:B------:R-:W-:-:S02]  /*1af20*/  PLOP3.LUT P0, PT, P0, P1, PT, 0xf8, 0x8f ;  /* 0x00000000008f781c */ /* 0x000fc40000703f70 */
[----:B------:R-:W-:Y:S02]  /*1af30*/  SHF.R.U32.HI R63, RZ, 0x1, R3 ;  /* 0x00000001ff3f7819 */ /* 0x000fe40000011603 */
[----:B------:R-:W-:-:S04]  /*1af40*/  SEL R0, RZ, 0x1, !P0 ;  /* 0x00000001ff007807 */ /* 0x000fc80004000000 */
[----:B------:R-:W-:-:S04]  /*1af50*/  LOP3.LUT R0, R0, 0x1, R63, 0xf8, !PT ;  /* 0x0000000100007812 */ /* 0x000fc800078ef83f */
[----:B------:R-:W-:-:S04]  /*1af60*/  LOP3.LUT R0, R0, R3, RZ, 0xc0, !PT ;  /* 0x0000000300007212 */ /* 0x000fc800078ec0ff */
[----:B------:R-:W-:-:S04]  /*1af70*/  IADD3 R0, PT, PT, R63, R0, RZ ;  /* 0x000000003f007210 */ /* 0x000fc80007ffe0ff */
[----:B------:R-:W-:Y:S01]  /*1af80*/  LOP3.LUT R11, R0, R11, RZ, 0xfc, !PT ;  /* 0x0000000b000b7212 */ /* 0x000fe200078efcff */
[----:B------:R-:W-:Y:S06]  /*1af90*/  BRA `(.L_x_75) ;  /* 0x0000000000107947 */ /* 0x000fec0003800000 */
.L_x_74:
[----:B------:R-:W-:-:S04]  /*1afa0*/  LOP3.LUT R11, R11, 0x80000000, RZ, 0xc0, !PT ;  /* 0x800000000b0b7812 */ /* 0x000fc800078ec0ff */
[----:B------:R-:W-:Y:S01]  /*1afb0*/  LOP3.LUT R11, R11, 0x7f800000, RZ, 0xfc, !PT ;  /* 0x7f8000000b0b7812 */ /* 0x000fe200078efcff */
[----:B------:R-:W-:Y:S06]  /*1afc0*/  BRA `(.L_x_75) ;  /* 0x0000000000047947 */ /* 0x000fec0003800000 */
.L_x_73:
[----:B------:R-:W-:-:S07]  /*1afd0*/  LEA R11, R3, R11, 0x17 ;  /* 0x0000000b030b7211 */ /* 0x000fce00078eb8ff */
.L_x_75:
[----:B------:R-:W-:Y:S05]  /*1afe0*/  BSYNC.RECONVERGENT B1 ;  /* 0x0000000000017941 */ /* 0x000fea0003800200 */
.L_x_72:
[----:B------:R-:W-:Y:S05]  /*1aff0*/  BRA `(.L_x_76) ;  /* 0x0000000000207947 */ /* 0x000fea0003800000 */
.L_x_71:
[----:B------:R-:W-:-:S04]  /*1b000*/  LOP3.LUT R0, R3, 0x80000000, R0, 0x48, !PT ;  /* 0x8000000003007812 */ /* 0x000fc800078e4800 */
[----:B------:R-:W-:Y:S01]  /*1b010*/  LOP3.LUT R11, R0, 0x7f800000, RZ, 0xfc, !PT ;  /* 0x7f800000000b7812 */ /* 0x000fe200078efcff */
[----:B------:R-:W-:Y:S06]  /*1b020*/  BRA `(.L_x_76) ;  /* 0x0000000000147947 */ /* 0x000fec0003800000 */
.L_x_70:
[----:B------:R-:W-:Y:S01]  /*1b030*/  LOP3.LUT R11, R3, 0x80000000, R0, 0x48, !PT ;  /* 0x80000000030b7812 */ /* 0x000fe200078e4800 */
[----:B------:R-:W-:Y:S06]  /*1b040*/  BRA `(.L_x_76) ;  /* 0x00000000000c7947 */ /* 0x000fec0003800000 */
.L_x_69:
[----:B------:R-:W0:Y:S01]  /*1b050*/  MUFU.RSQ R11, -QNAN ;  /* 0xffc00000000b7908 */ /* 0x000e220000001400 */
[----:B------:R-:W-:Y:S05]  /*1b060*/  BRA `(.L_x_76) ;  /* 0x0000000000047947 */ /* 0x000fea0003800000 */
.L_x_68:
[----:B------:R-:W-:-:S07]  /*1b070*/  FADD.FTZ R11, R0, R3 ;  /* 0x00000003000b7221 */ /* 0x000fce0000010000 */
.L_x_76:
[----:B------:R-:W-:Y:S05]  /*1b080*/  BSYNC.RECONVERGENT B0 ;  /* 0x0000000000007941 */ /* 0x000fea0003800200 */
.L_x_66:
[----:B0-----:R-:W-:Y:S01]  /*1b090*/  MOV R63, R11 ;  /* 0x0000000b003f7202 */ /* 0x001fe20000000f00 */
[----:B------:R-:W-:Y:S01]  /*1b0a0*/  HFMA2 R11, -RZ, RZ, 0, 0 ;  /* 0x00000000ff0b7431 */ /* 0x000fe200000001ff */
[----:B------:R-:W-:-:S04]  /*1b0b0*/  MOV R10, R16 ;  /* 0x00000010000a7202 */ /* 0x000fc80000000f00 */
[----:B------:R-:W-:Y:S05]  /*1b0c0*/  RET.REL.NODEC R10 `(_Z23Single_head_flash_attenPfS_S_S_jf) ;  /* 0xfffffe4c0acc7950 */ /* 0x000fea0003c3ffff */
.L_x_77:
[----:B------:R-:W-:-:S00]  /*1b0d0*/  BRA `(.L_x_77) ;  /* 0xfffffffc00fc7947 */ /* 0x000fc0000383ffff */
[----:B------:R-:W-:-:S00]  /*1b0e0*/  NOP ;  /* 0x0000000000007918 */ /* 0x000fc00000000000 */
        /* <DEDUP_REMOVED lines=9> */
.L_x_78:


//--------------------- .nv.shared._Z23Single_head_flash_attenPfS_S_S_jf --------------------------
	.section	.nv.shared._Z23Single_head_flash_attenPfS_S_S_jf,"aw",@nobits
	.sectionflags	@""
	.align	4
.nv.shared._Z23Single_head_flash_attenPfS_S_S_jf:
	.zero		17408


//--------------------- .nv.shared.reserved.0     --------------------------
	.section	.nv.shared.reserved.0,"aw",@nobits
	.weak		__nv_reservedSMEM_offset_0_alias
	.size		__nv_reservedSMEM_offset_0_alias, 0, 64
	.other		__nv_reservedSMEM_offset_0_alias,@"STO_CUDA_RESERVED_SHARED STV_DEFAULT"
__nv_reservedSMEM_offset_0_alias:
	.zero		0
	.zero		64


//--------------------- .nv.constant0._Z23Single_head_flash_attenPfS_S_S_jf --------------------------
	.section	.nv.constant0._Z23Single_head_flash_attenPfS_S_S_jf,"a",@progbits
	.sectionflags	@""
	.align	4
.nv.constant0._Z23Single_head_flash_attenPfS_S_S_jf:
	.zero		936


//--------------------- SYMBOLS --------------------------

	.type		.nv.reservedSmem.offset0,@object
	.size		.nv.reservedSmem.offset0,0x4
	.type		.nv.reservedSmem.cap,@object
	.size		.nv.reservedSmem.cap,0x4
